	.target	sm_90a

	.elftype	@"ET_EXEC"


//--------------------- .note.nv.tkinfo           --------------------------
	.section	.note.nv.tkinfo,"",@"SHT_NOTE"
	.sectionflags	@"SHF_NOTE_NV_TKINFO"
	.tkinfo
        /*0018*/ 	.word	0x00000002
        /*0030*/ 	.string	""
        /*0030*/ 	.string	"ptxas"
        /*0030*/ 	.string	"Cuda compilation tools, release 13.0, V13.0.88"
        /*0030*/ 	.string	"Build cuda_13.0.r13.0/compiler.36424714_0"
        /*0030*/ 	.string	"-v  -suppress-debug-info  -lineinfo  -arch sm_90a "



//--------------------- .note.nv.cuinfo           --------------------------
	.section	.note.nv.cuinfo,"",@"SHT_NOTE"
	.sectionflags	@"SHF_NOTE_NV_CUINFO"
        /*0018*/ 	.short	0x0002
        /*001a*/ 	.short	0x005a
        /*001c*/ 	.short	0x0082
	.zero		2


//--------------------- .nv.info                  --------------------------
	.section	.nv.info,"",@"SHT_CUDA_INFO"
	.align	4


	//----- nvinfo : EIATTR_REGCOUNT
	.align		4
        /*0000*/ 	.byte	0x04, 0x2f
        /*0002*/ 	.short	(.L_1 - .L_0)
	.align		4
.L_0:
        /*0004*/ 	.word	index@(matmul_kernel)
        /*0008*/ 	.word	0x00000040


	//----- nvinfo : EIATTR_FRAME_SIZE
	.align		4
.L_1:
        /*000c*/ 	.byte	0x04, 0x11
        /*000e*/ 	.short	(.L_3 - .L_2)
	.align		4
.L_2:
        /*0010*/ 	.word	index@(matmul_kernel)
        /*0014*/ 	.word	0x000038e8


	//----- nvinfo : EIATTR_MIN_STACK_SIZE
	.align		4
.L_3:
        /*0018*/ 	.byte	0x04, 0x12
        /*001a*/ 	.short	(.L_5 - .L_4)
	.align		4
.L_4:
        /*001c*/ 	.word	index@(matmul_kernel)
        /*0020*/ 	.word	0x000038e8
.L_5:


//--------------------- .nv.compat                --------------------------
	.section	.nv.compat,"",@"SHT_CUDA_COMPAT_INFO"
	.align	4
        /*0000*/ 	.byte	0x02, 0x09, 0x01, 0x00, 0x02, 0x02, 0x01, 0x00, 0x02, 0x05, 0x05, 0x00, 0x03, 0x07, 0x01, 0x01
        /*0010*/ 	.byte	0x02, 0x03, 0x00, 0x00, 0x02, 0x06, 0x01, 0x00, 0x04, 0x0b, 0x08, 0x00, 0x00, 0x00, 0x00, 0x00
        /*0020*/ 	.byte	0x00, 0x00, 0x00, 0x00


//--------------------- .nv.info.matmul_kernel    --------------------------
	.section	.nv.info.matmul_kernel,"",@"SHT_CUDA_INFO"
	.sectionflags	@""
	.align	4


	//----- nvinfo : EIATTR_CUDA_API_VERSION
	.align		4
        /*0000*/ 	.byte	0x04, 0x37
        /*0002*/ 	.short	(.L_7 - .L_6)
.L_6:
        /*0004*/ 	.word	0x00000082


	//----- nvinfo : EIATTR_KPARAM_INFO
	.align		4
.L_7:
        /*0008*/ 	.byte	0x04, 0x17
        /*000a*/ 	.short	(.L_9 - .L_8)
.L_8:
        /*000c*/ 	.word	0x00000000
        /*0010*/ 	.short	0x000d
        /*0012*/ 	.short	0x0048
        /*0014*/ 	.byte	0x00, 0xf4, 0x21, 0x00


	//----- nvinfo : EIATTR_KPARAM_INFO
	.align		4
.L_9:
        /*0018*/ 	.byte	0x04, 0x17
        /*001a*/ 	.short	(.L_11 - .L_10)
.L_10:
        /*001c*/ 	.word	0x00000000
        /*0020*/ 	.short	0x000c
        /*0022*/ 	.short	0x0040
        /*0024*/ 	.byte	0x00, 0xf4, 0x21, 0x00


	//----- nvinfo : EIATTR_KPARAM_INFO
	.align		4
.L_11:
        /*0028*/ 	.byte	0x04, 0x17
        /*002a*/ 	.short	(.L_13 - .L_12)
.L_12:
        /*002c*/ 	.word	0x00000000
        /*0030*/ 	.short	0x000b
        /*0032*/ 	.short	0x0038
        /*0034*/ 	.byte	0x00, 0xf0, 0x11, 0x00


	//----- nvinfo : EIATTR_KPARAM_INFO
	.align		4
.L_13:
        /*0038*/ 	.byte	0x04, 0x17
        /*003a*/ 	.short	(.L_15 - .L_14)
.L_14:
        /*003c*/ 	.word	0x00000000
        /*0040*/ 	.short	0x000a
        /*0042*/ 	.short	0x0034
        /*0044*/ 	.byte	0x00, 0xf0, 0x11, 0x00


	//----- nvinfo : EIATTR_KPARAM_INFO
	.align		4
.L_15:
        /*0048*/ 	.byte	0x04, 0x17
        /*004a*/ 	.short	(.L_17 - .L_16)
.L_16:
        /*004c*/ 	.word	0x00000000
        /*0050*/ 	.short	0x0009
        /*0052*/ 	.short	0x0030
        /*0054*/ 	.byte	0x00, 0xf0, 0x11, 0x00


	//----- nvinfo : EIATTR_KPARAM_INFO
	.align		4
.L_17:
        /*0058*/ 	.byte	0x04, 0x17
        /*005a*/ 	.short	(.L_19 - .L_18)
.L_18:
        /*005c*/ 	.word	0x00000000
        /*0060*/ 	.short	0x0008
        /*0062*/ 	.short	0x002c
        /*0064*/ 	.byte	0x00, 0xf0, 0x11, 0x00


	//----- nvinfo : EIATTR_KPARAM_INFO
	.align		4
.L_19:
        /*0068*/ 	.byte	0x04, 0x17
        /*006a*/ 	.short	(.L_21 - .L_20)
.L_20:
        /*006c*/ 	.word	0x00000000
        /*0070*/ 	.short	0x0007
        /*0072*/ 	.short	0x0028
        /*0074*/ 	.byte	0x00, 0xf0, 0x11, 0x00


	//----- nvinfo : EIATTR_KPARAM_INFO
	.align		4
.L_21:
        /*0078*/ 	.byte	0x04, 0x17
        /*007a*/ 	.short	(.L_23 - .L_22)
.L_22:
        /*007c*/ 	.word	0x00000000
        /*0080*/ 	.short	0x0006
        /*0082*/ 	.short	0x0024
        /*0084*/ 	.byte	0x00, 0xf0, 0x11, 0x00


	//----- nvinfo : EIATTR_KPARAM_INFO
	.align		4
.L_23:
        /*0088*/ 	.byte	0x04, 0x17
        /*008a*/ 	.short	(.L_25 - .L_24)
.L_24:
        /*008c*/ 	.word	0x00000000
        /*0090*/ 	.short	0x0005
        /*0092*/ 	.short	0x0020
        /*0094*/ 	.byte	0x00, 0xf0, 0x11, 0x00


	//----- nvinfo : EIATTR_KPARAM_INFO
	.align		4
.L_25:
        /*0098*/ 	.byte	0x04, 0x17
        /*009a*/ 	.short	(.L_27 - .L_26)
.L_26:
        /*009c*/ 	.word	0x00000000
        /*00a0*/ 	.short	0x0004
        /*00a2*/ 	.short	0x001c
        /*00a4*/ 	.byte	0x00, 0xf0, 0x11, 0x00


	//----- nvinfo : EIATTR_KPARAM_INFO
	.align		4
.L_27:
        /*00a8*/ 	.byte	0x04, 0x17
        /*00aa*/ 	.short	(.L_29 - .L_28)
.L_28:
        /*00ac*/ 	.word	0x00000000
        /*00b0*/ 	.short	0x0003
        /*00b2*/ 	.short	0x0018
        /*00b4*/ 	.byte	0x00, 0xf0, 0x11, 0x00


	//----- nvinfo : EIATTR_KPARAM_INFO
	.align		4
.L_29:
        /*00b8*/ 	.byte	0x04, 0x17
        /*00ba*/ 	.short	(.L_31 - .L_30)
.L_30:
        /*00bc*/ 	.word	0x00000000
        /*00c0*/ 	.short	0x0002
        /*00c2*/ 	.short	0x0010
        /*00c4*/ 	.byte	0x00, 0xf4, 0x21, 0x00


	//----- nvinfo : EIATTR_KPARAM_INFO
	.align		4
.L_31:
        /*00c8*/ 	.byte	0x04, 0x17
        /*00ca*/ 	.short	(.L_33 - .L_32)
.L_32:
        /*00cc*/ 	.word	0x00000000
        /*00d0*/ 	.short	0x0001
        /*00d2*/ 	.short	0x0008
        /*00d4*/ 	.byte	0x00, 0xf4, 0x21, 0x00


	//----- nvinfo : EIATTR_KPARAM_INFO
	.align		4
.L_33:
        /*00d8*/ 	.byte	0x04, 0x17
        /*00da*/ 	.short	(.L_35 - .L_34)
.L_34:
        /*00dc*/ 	.word	0x00000000
        /*00e0*/ 	.short	0x0000
        /*00e2*/ 	.short	0x0000
        /*00e4*/ 	.byte	0x00, 0xf4, 0x21, 0x00


	//----- nvinfo : EIATTR_SPARSE_MMA_MASK
	.align		4
.L_35:
        /*00e8*/ 	.byte	0x03, 0x50
        /*00ea*/ 	.short	0x0000


	//----- nvinfo : EIATTR_MAXREG_COUNT
	.align		4
        /*00ec*/ 	.byte	0x03, 0x1b
        /*00ee*/ 	.short	0x00ff


	//----- nvinfo : EIATTR_NUM_BARRIERS
	.align		4
        /*00f0*/ 	.byte	0x02, 0x4c
        /*00f2*/ 	.byte	0x01
	.zero		1


	//----- nvinfo : EIATTR_ANNOTATIONS
	.align		4
        /*00f4*/ 	.byte	0x04, 0x55
        /*00f6*/ 	.short	(.L_37 - .L_36)


	//   ....[0]....
.L_36:
        /*00f8*/ 	.word	0x00000001
        /*00fc*/ 	.byte	0xa0, 0x01, 0x00, 0x00, 0x01, 0x00, 0x00, 0x00, 0xf0, 0x01, 0x00, 0x00, 0x01, 0x00, 0x00, 0x00
        /* <DEDUP_REMOVED lines=2614> */
        /*a46c*/ 	.byte	0xe0, 0x80, 0x02, 0x00


	//----- nvinfo : EIATTR_MERCURY_ISA_VERSION
	.align		4
.L_37:
        /*a470*/ 	.byte	0x03, 0x5f
        /*a472*/ 	.short	0x0101


	//----- nvinfo : EIATTR_COOP_GROUP_MASK_REGIDS
	.align		4
        /*a474*/ 	.byte	0x04, 0x29
        /*a476*/ 	.short	(.L_39 - .L_38)


	//   ....[0]....
.L_38:
        /*a478*/ 	.word	0xffffffff


	//   ....[1]....
        /*a47c*/ 	.word	0xffffffff


	//   ....[2]....
        /*a480*/ 	.word	0xffffffff


	//   ....[3]....
        /*a484*/ 	.word	0xffffffff


	//   ....[4]....
        /*a488*/ 	.word	0xffffffff


	//   ....[5]....
        /*a48c*/ 	.word	0xffffffff


	//   ....[6]....
        /*a490*/ 	.word	0xffffffff


	//   ....[7]....
        /*a494*/ 	.word	0xffffffff


	//   ....[8]....
        /*a498*/ 	.word	0xffffffff


	//   ....[9]....
        /*a49c*/ 	.word	0xffffffff


	//   ....[10]....
        /*a4a0*/ 	.word	0xffffffff


	//   ....[11]....
        /*a4a4*/ 	.word	0xffffffff


	//   ....[12]....
        /*a4a8*/ 	.word	0xffffffff


	//   ....[13]....
        /*a4ac*/ 	.word	0xffffffff


	//   ....[14]....
        /*a4b0*/ 	.word	0xffffffff


	//   ....[15]....
        /*a4b4*/ 	.word	0xffffffff


	//   ....[16]....
        /*a4b8*/ 	.word	0xffffffff


	//   ....[17]....
        /*a4bc*/ 	.word	0xffffffff


	//   ....[18]....
        /*a4c0*/ 	.word	0xffffffff


	//   ....[19]....
        /*a4c4*/ 	.word	0xffffffff


	//   ....[20]....
        /*a4c8*/ 	.word	0xffffffff


	//   ....[21]....
        /*a4cc*/ 	.word	0xffffffff


	//   ....[22]....
        /*a4d0*/ 	.word	0xffffffff


	//   ....[23]....
        /*a4d4*/ 	.word	0xffffffff


	//   ....[24]....
        /*a4d8*/ 	.word	0xffffffff


	//   ....[25]....
        /*a4dc*/ 	.word	0xffffffff


	//   ....[26]....
        /*a4e0*/ 	.word	0xffffffff


	//   ....[27]....
        /*a4e4*/ 	.word	0xffffffff


	//   ....[28]....
        /*a4e8*/ 	.word	0xffffffff


	//   ....[29]....
        /*a4ec*/ 	.word	0xffffffff


	//   ....[30]....
        /*a4f0*/ 	.word	0xffffffff


	//   ....[31]....
        /*a4f4*/ 	.word	0xffffffff


	//   ....[32]....
        /*a4f8*/ 	.word	0xffffffff


	//   ....[33]....
        /*a4fc*/ 	.word	0xffffffff


	//   ....[34]....
        /*a500*/ 	.word	0xffffffff


	//   ....[35]....
        /*a504*/ 	.word	0xffffffff


	//   ....[36]....
        /*a508*/ 	.word	0xffffffff


	//   ....[37]....
        /*a50c*/ 	.word	0xffffffff


	//   ....[38]....
        /*a510*/ 	.word	0xffffffff


	//   ....[39]....
        /*a514*/ 	.word	0xffffffff


	//   ....[40]....
        /*a518*/ 	.word	0xffffffff


	//   ....[41]....
        /*a51c*/ 	.word	0xffffffff


	//   ....[42]....
        /*a520*/ 	.word	0xffffffff


	//   ....[43]....
        /*a524*/ 	.word	0xffffffff


	//   ....[44]....
        /*a528*/ 	.word	0xffffffff


	//   ....[45]....
        /*a52c*/ 	.word	0xffffffff


	//   ....[46]....
        /*a530*/ 	.word	0xffffffff


	//   ....[47]....
        /*a534*/ 	.word	0xffffffff


	//   ....[48]....
        /*a538*/ 	.word	0xffffffff


	//   ....[49]....
        /*a53c*/ 	.word	0xffffffff


	//   ....[50]....
        /*a540*/ 	.word	0xffffffff


	//   ....[51]....
        /*a544*/ 	.word	0xffffffff


	//   ....[52]....
        /*a548*/ 	.word	0xffffffff


	//   ....[53]....
        /*a54c*/ 	.word	0xffffffff


	//   ....[54]....
        /*a550*/ 	.word	0xffffffff


	//   ....[55]....
        /*a554*/ 	.word	0xffffffff


	//   ....[56]....
        /*a558*/ 	.word	0xffffffff


	//   ....[57]....
        /*a55c*/ 	.word	0xffffffff


	//   ....[58]....
        /*a560*/ 	.word	0xffffffff


	//   ....[59]....
        /*a564*/ 	.word	0xffffffff


	//   ....[60]....
        /*a568*/ 	.word	0xffffffff


	//   ....[61]....
        /*a56c*/ 	.word	0xffffffff


	//   ....[62]....
        /*a570*/ 	.word	0xffffffff


	//   ....[63]....
        /*a574*/ 	.word	0xffffffff


	//   ....[64]....
        /*a578*/ 	.word	0xffffffff


	//   ....[65]....
        /*a57c*/ 	.word	0xffffffff


	//   ....[66]....
        /*a580*/ 	.word	0xffffffff


	//   ....[67]....
        /*a584*/ 	.word	0xffffffff


	//   ....[68]....
        /*a588*/ 	.word	0xffffffff


	//   ....[69]....
        /*a58c*/ 	.word	0xffffffff


	//   ....[70]....
        /*a590*/ 	.word	0xffffffff


	//   ....[71]....
        /*a594*/ 	.word	0xffffffff


	//   ....[72]....
        /*a598*/ 	.word	0xffffffff


	//   ....[73]....
        /*a59c*/ 	.word	0xffffffff


	//   ....[74]....
        /*a5a0*/ 	.word	0xffffffff


	//   ....[75]....
        /*a5a4*/ 	.word	0xffffffff


	//   ....[76]....
        /*a5a8*/ 	.word	0xffffffff


	//   ....[77]....
        /*a5ac*/ 	.word	0xffffffff


	//   ....[78]....
        /*a5b0*/ 	.word	0xffffffff


	//   ....[79]....
        /*a5b4*/ 	.word	0xffffffff


	//   ....[80]....
        /*a5b8*/ 	.word	0xffffffff


	//   ....[81]....
        /*a5bc*/ 	.word	0xffffffff


	//   ....[82]....
        /*a5c0*/ 	.word	0xffffffff


	//   ....[83]....
        /*a5c4*/ 	.word	0xffffffff


	//   ....[84]....
        /*a5c8*/ 	.word	0xffffffff


	//   ....[85]....
        /*a5cc*/ 	.word	0xffffffff


	//   ....[86]....
        /*a5d0*/ 	.word	0xffffffff


	//   ....[87]....
        /*a5d4*/ 	.word	0xffffffff


	//   ....[88]....
        /*a5d8*/ 	.word	0xffffffff


	//   ....[89]....
        /*a5dc*/ 	.word	0xffffffff


	//   ....[90]....
        /*a5e0*/ 	.word	0xffffffff


	//   ....[91]....
        /*a5e4*/ 	.word	0xffffffff


	//   ....[92]....
        /*a5e8*/ 	.word	0xffffffff


	//   ....[93]....
        /*a5ec*/ 	.word	0xffffffff


	//   ....[94]....
        /*a5f0*/ 	.word	0xffffffff


	//   ....[95]....
        /*a5f4*/ 	.word	0xffffffff


	//   ....[96]....
        /*a5f8*/ 	.word	0xffffffff


	//   ....[97]....
        /*a5fc*/ 	.word	0xffffffff


	//   ....[98]....
        /*a600*/ 	.word	0xffffffff


	//   ....[99]....
        /*a604*/ 	.word	0xffffffff


	//   ....[100]....
        /*a608*/ 	.word	0xffffffff


	//   ....[101]....
        /*a60c*/ 	.word	0xffffffff


	//   ....[102]....
        /*a610*/ 	.word	0xffffffff


	//   ....[103]....
        /*a614*/ 	.word	0xffffffff


	//   ....[104]....
        /*a618*/ 	.word	0xffffffff


	//   ....[105]....
        /*a61c*/ 	.word	0xffffffff


	//   ....[106]....
        /*a620*/ 	.word	0xffffffff


	//   ....[107]....
        /*a624*/ 	.word	0xffffffff


	//   ....[108]....
        /*a628*/ 	.word	0xffffffff


	//   ....[109]....
        /*a62c*/ 	.word	0xffffffff


	//   ....[110]....
        /*a630*/ 	.word	0xffffffff


	//   ....[111]....
        /*a634*/ 	.word	0xffffffff


	//   ....[112]....
        /*a638*/ 	.word	0xffffffff


	//   ....[113]....
        /*a63c*/ 	.word	0xffffffff


	//   ....[114]....
        /*a640*/ 	.word	0xffffffff


	//   ....[115]....
        /*a644*/ 	.word	0xffffffff


	//   ....[116]....
        /*a648*/ 	.word	0xffffffff


	//   ....[117]....
        /*a64c*/ 	.word	0xffffffff


	//   ....[118]....
        /*a650*/ 	.word	0xffffffff


	//   ....[119]....
        /*a654*/ 	.word	0xffffffff


	//   ....[120]....
        /*a658*/ 	.word	0xffffffff


	//   ....[121]....
        /*a65c*/ 	.word	0xffffffff


	//   ....[122]....
        /*a660*/ 	.word	0xffffffff


	//   ....[123]....
        /*a664*/ 	.word	0xffffffff


	//   ....[124]....
        /*a668*/ 	.word	0xffffffff


	//   ....[125]....
        /*a66c*/ 	.word	0xffffffff


	//   ....[126]....
        /*a670*/ 	.word	0xffffffff


	//----- nvinfo : EIATTR_COOP_GROUP_INSTR_OFFSETS
	.align		4
.L_39:
        /*a674*/ 	.byte	0x04, 0x28
        /*a676*/ 	.short	(.L_41 - .L_40)


	//   ....[0]....
.L_40:
        /*a678*/ 	.word	0x00054050


	//   ....[1]....
        /*a67c*/ 	.word	0x00054070


	//   ....[2]....
        /*a680*/ 	.word	0x00054090


	//   ....[3]....
        /*a684*/ 	.word	0x000540b0


	//   ....[4]....
        /*a688*/ 	.word	0x00054200


	//   ....[5]....
        /*a68c*/ 	.word	0x00054220


	//   ....[6]....
        /*a690*/ 	.word	0x00054240


	//   ....[7]....
        /*a694*/ 	.word	0x00054260


	//   ....[8]....
        /*a698*/ 	.word	0x00054280


	//   ....[9]....
        /*a69c*/ 	.word	0x000542a0


	//   ....[10]....
        /*a6a0*/ 	.word	0x00054340


	//   ....[11]....
        /*a6a4*/ 	.word	0x00054360


	//   ....[12]....
        /*a6a8*/ 	.word	0x00054380


	//   ....[13]....
        /*a6ac*/ 	.word	0x000543a0


	//   ....[14]....
        /*a6b0*/ 	.word	0x000543c0


	//   ....[15]....
        /*a6b4*/ 	.word	0x000543e0


	//   ....[16]....
        /*a6b8*/ 	.word	0x00054400


	//   ....[17]....
        /*a6bc*/ 	.word	0x00054420


	//   ....[18]....
        /*a6c0*/ 	.word	0x00054440


	//   ....[19]....
        /*a6c4*/ 	.word	0x00054470


	//   ....[20]....
        /*a6c8*/ 	.word	0x000546e0


	//   ....[21]....
        /*a6cc*/ 	.word	0x00054700


	//   ....[22]....
        /*a6d0*/ 	.word	0x00054720


	//   ....[23]....
        /*a6d4*/ 	.word	0x00054740


	//   ....[24]....
        /*a6d8*/ 	.word	0x000547b0


	//   ....[25]....
        /*a6dc*/ 	.word	0x000547d0


	//   ....[26]....
        /*a6e0*/ 	.word	0x00054810


	//   ....[27]....
        /*a6e4*/ 	.word	0x00054830


	//   ....[28]....
        /*a6e8*/ 	.word	0x00054870


	//   ....[29]....
        /*a6ec*/ 	.word	0x00054890


	//   ....[30]....
        /*a6f0*/ 	.word	0x000548d0


	//   ....[31]....
        /*a6f4*/ 	.word	0x000548f0


	//   ....[32]....
        /*a6f8*/ 	.word	0x00054930


	//   ....[33]....
        /*a6fc*/ 	.word	0x00054950


	//   ....[34]....
        /*a700*/ 	.word	0x00054b90


	//   ....[35]....
        /*a704*/ 	.word	0x00054bb0


	//   ....[36]....
        /*a708*/ 	.word	0x00054c10


	//   ....[37]....
        /*a70c*/ 	.word	0x00054c30


	//   ....[38]....
        /*a710*/ 	.word	0x00054c50


	//   ....[39]....
        /*a714*/ 	.word	0x00054c70


	//   ....[40]....
        /*a718*/ 	.word	0x00054c90


	//   ....[41]....
        /*a71c*/ 	.word	0x00054cb0


	//   ....[42]....
        /*a720*/ 	.word	0x00054cd0


	//   ....[43]....
        /*a724*/ 	.word	0x00054cf0


	//   ....[44]....
        /*a728*/ 	.word	0x00054d10


	//   ....[45]....
        /*a72c*/ 	.word	0x00054d30


	//   ....[46]....
        /*a730*/ 	.word	0x00054d50


	//   ....[47]....
        /*a734*/ 	.word	0x00054d70


	//   ....[48]....
        /*a738*/ 	.word	0x00054da0


	//   ....[49]....
        /*a73c*/ 	.word	0x00054dc0


	//   ....[50]....
        /*a740*/ 	.word	0x00054df0


	//   ....[51]....
        /*a744*/ 	.word	0x00054e10


	//   ....[52]....
        /*a748*/ 	.word	0x00054f50


	//   ....[53]....
        /*a74c*/ 	.word	0x00054ff0


	//   ....[54]....
        /*a750*/ 	.word	0x00055010


	//   ....[55]....
        /*a754*/ 	.word	0x00055050


	//   ....[56]....
        /*a758*/ 	.word	0x00055090


	//   ....[57]....
        /*a75c*/ 	.word	0x000550b0


	//   ....[58]....
        /*a760*/ 	.word	0x000550f0


	//   ....[59]....
        /*a764*/ 	.word	0x00055110


	//   ....[60]....
        /*a768*/ 	.word	0x00055130


	//   ....[61]....
        /*a76c*/ 	.word	0x00055150


	//   ....[62]....
        /*a770*/ 	.word	0x000551f0


	//   ....[63]....
        /*a774*/ 	.word	0x00055210


	//   ....[64]....
        /*a778*/ 	.word	0x00055230


	//   ....[65]....
        /*a77c*/ 	.word	0x00055250


	//   ....[66]....
        /*a780*/ 	.word	0x000552d0


	//   ....[67]....
        /*a784*/ 	.word	0x00055320


	//   ....[68]....
        /*a788*/ 	.word	0x000553a0


	//   ....[69]....
        /*a78c*/ 	.word	0x000553c0


	//   ....[70]....
        /*a790*/ 	.word	0x00055400


	//   ....[71]....
        /*a794*/ 	.word	0x00055420


	//   ....[72]....
        /*a798*/ 	.word	0x00055460


	//   ....[73]....
        /*a79c*/ 	.word	0x00055480


	//   ....[74]....
        /*a7a0*/ 	.word	0x000554c0


	//   ....[75]....
        /*a7a4*/ 	.word	0x000554e0


	//   ....[76]....
        /*a7a8*/ 	.word	0x00055560


	//   ....[77]....
        /*a7ac*/ 	.word	0x00055580


	//   ....[78]....
        /*a7b0*/ 	.word	0x000556c0


	//   ....[79]....
        /*a7b4*/ 	.word	0x000556e0


	//   ....[80]....
        /*a7b8*/ 	.word	0x00055760


	//   ....[81]....
        /*a7bc*/ 	.word	0x00055780


	//   ....[82]....
        /*a7c0*/ 	.word	0x00055800


	//   ....[83]....
        /*a7c4*/ 	.word	0x00055820


	//   ....[84]....
        /*a7c8*/ 	.word	0x00055880


	//   ....[85]....
        /*a7cc*/ 	.word	0x000558a0


	//   ....[86]....
        /*a7d0*/ 	.word	0x000558c0


	//   ....[87]....
        /*a7d4*/ 	.word	0x000558e0


	//   ....[88]....
        /*a7d8*/ 	.word	0x00055900


	//   ....[89]....
        /*a7dc*/ 	.word	0x00055920


	//   ....[90]....
        /*a7e0*/ 	.word	0x000559c0


	//   ....[91]....
        /*a7e4*/ 	.word	0x000559e0


	//   ....[92]....
        /*a7e8*/ 	.word	0x00055a60


	//   ....[93]....
        /*a7ec*/ 	.word	0x00055a80


	//   ....[94]....
        /*a7f0*/ 	.word	0x00055bc0


	//   ....[95]....
        /*a7f4*/ 	.word	0x00055be0


	//   ....[96]....
        /*a7f8*/ 	.word	0x00055c60


	//   ....[97]....
        /*a7fc*/ 	.word	0x00055c80


	//   ....[98]....
        /*a800*/ 	.word	0x00055d00


	//   ....[99]....
        /*a804*/ 	.word	0x00055d20


	//   ....[100]....
        /*a808*/ 	.word	0x00055d80


	//   ....[101]....
        /*a80c*/ 	.word	0x00055da0


	//   ....[102]....
        /*a810*/ 	.word	0x00055dc0


	//   ....[103]....
        /*a814*/ 	.word	0x00055de0


	//   ....[104]....
        /*a818*/ 	.word	0x00055e00


	//   ....[105]....
        /*a81c*/ 	.word	0x00055e20


	//   ....[106]....
        /*a820*/ 	.word	0x00055f00


	//   ....[107]....
        /*a824*/ 	.word	0x00055f20


	//   ....[108]....
        /*a828*/ 	.word	0x00055f40


	//   ....[109]....
        /*a82c*/ 	.word	0x00055f60


	//   ....[110]....
        /*a830*/ 	.word	0x000560c0


	//   ....[111]....
        /*a834*/ 	.word	0x000560e0


	//   ....[112]....
        /*a838*/ 	.word	0x00056140


	//   ....[113]....
        /*a83c*/ 	.word	0x00056160


	//   ....[114]....
        /*a840*/ 	.word	0x00056200


	//   ....[115]....
        /*a844*/ 	.word	0x00056220


	//   ....[116]....
        /*a848*/ 	.word	0x00056240


	//   ....[117]....
        /*a84c*/ 	.word	0x00056260


	//   ....[118]....
        /*a850*/ 	.word	0x00056280


	//   ....[119]....
        /*a854*/ 	.word	0x000562a0


	//   ....[120]....
        /*a858*/ 	.word	0x000562c0


	//   ....[121]....
        /*a85c*/ 	.word	0x000562e0


	//   ....[122]....
        /*a860*/ 	.word	0x00056300


	//   ....[123]....
        /*a864*/ 	.word	0x00056320


	//   ....[124]....
        /*a868*/ 	.word	0x00056380


	//   ....[125]....
        /*a86c*/ 	.word	0x000563a0


	//   ....[126]....
        /*a870*/ 	.word	0x000564e0


	//----- nvinfo : EIATTR_EXIT_INSTR_OFFSETS
	.align		4
.L_41:
        /*a874*/ 	.byte	0x04, 0x1c
        /*a876*/ 	.short	(.L_43 - .L_42)


	//   ....[0]....
.L_42:
        /*a878*/ 	.word	0x00062860


	//   ....[1]....
        /*a87c*/ 	.word	0x00062890


	//----- nvinfo : EIATTR_REQNTID
	.align		4
.L_43:
        /*a880*/ 	.byte	0x04, 0x10
        /*a882*/ 	.short	(.L_45 - .L_44)
.L_44:
        /*a884*/ 	.word	0x00000020
        /*a888*/ 	.word	0x00000001
        /*a88c*/ 	.word	0x00000001


	//----- nvinfo : EIATTR_CBANK_PARAM_SIZE
	.align		4
.L_45:
        /*a890*/ 	.byte	0x03, 0x19
        /*a892*/ 	.short	0x0050


	//----- nvinfo : EIATTR_PARAM_CBANK
	.align		4
        /*a894*/ 	.byte	0x04, 0x0a
        /*a896*/ 	.short	(.L_47 - .L_46)
	.align		4
.L_46:
        /*a898*/ 	.word	index@(.nv.constant0.matmul_kernel)
        /*a89c*/ 	.short	0x0210
        /*a89e*/ 	.short	0x0050


	//----- nvinfo : EIATTR_SW_WAR
	.align		4
.L_47:
        /*a8a0*/ 	.byte	0x04, 0x36
        /*a8a2*/ 	.short	(.L_49 - .L_48)
.L_48:
        /*a8a4*/ 	.word	0x00000008
.L_49:


//--------------------- .nv.callgraph             --------------------------
	.section	.nv.callgraph,"",@"SHT_CUDA_CALLGRAPH"
	.align	4
	.sectionentsize	8
	.align		4
        /*0000*/ 	.word	0x00000000
	.align		4
        /*0004*/ 	.word	0xffffffff
	.align		4
        /*0008*/ 	.word	0x00000000
	.align		4
        /*000c*/ 	.word	0xfffffffe
	.align		4
        /*0010*/ 	.word	0x00000000
	.align		4
        /*0014*/ 	.word	0xfffffffd
	.align		4
        /*0018*/ 	.word	0x00000000
	.align		4
        /*001c*/ 	.word	0xfffffffc


//--------------------- .text.matmul_kernel       --------------------------
	.section	.text.matmul_kernel,"ax",@progbits
	.align	128
        .global         matmul_kernel
        .type           matmul_kernel,@function
        .size           matmul_kernel,(.L_x_3 - matmul_kernel)
        .other          matmul_kernel,@"STO_CUDA_ENTRY STV_DEFAULT"
matmul_kernel:
.text.matmul_kernel:
[----:B------:R-:W0:Y:S08]  /*0000*/  LDC R1, c[0x0][0x28] ;  /* 0x00000a00ff017b82 */ /* 0x000e300000000800 */
[----:B------:R-:W1:Y:S01]  /*0010*/  LDC.64 R2, c[0x0][0x228] ;  /* 0x00008a00ff027b82 */ /* 0x000e620000000a00 */
[----:B------:R-:W2:Y:S01]  /*0020*/  S2R R7, SR_CTAID.X ;  /* 0x0000000000077919 */ /* 0x000ea20000002500 */
[----:B0-----:R-:W-:Y:S01]  /*0030*/  VIADD R1, R1, 0xffffc718 ;  /* 0xffffc71801017836 */ /* 0x001fe20000000000 */
[----:B------:R-:W-:Y:S01]  /*0040*/  UMOV UR4, 0x400 ;  /* 0x0000040000047882 */ /* 0x000fe20000000000 */
[----:B------:R-:W-:-:S02]  /*0050*/  CS2R R14, SRZ ;  /* 0x00000000000e7805 */ /* 0x000fc4000001ff00 */
[----:B------:R-:W-:Y:S02]  /*0060*/  CS2R R16, SRZ ;  /* 0x0000000000107805 */ /* 0x000fe4000001ff00 */
[----:B------:R-:W-:Y:S02]  /*0070*/  CS2R R18, SRZ ;  /* 0x0000000000127805 */ /* 0x000fe4000001ff00 */
[----:B------:R-:W-:Y:S01]  /*0080*/  CS2R R20, SRZ ;  /* 0x0000000000147805 */ /* 0x000fe2000001ff00 */
[----:B------:R-:W0:Y:S01]  /*0090*/  S2UR UR5, SR_CgaCtaId ;  /* 0x00000000000579c3 */ /* 0x000e220000008800 */
[----:B------:R-:W-:Y:S02]  /*00a0*/  CS2R R22, SRZ ;  /* 0x0000000000167805 */ /* 0x000fe4000001ff00 */
[----:B------:R-:W-:Y:S02]  /*00b0*/  CS2R R24, SRZ ;  /* 0x0000000000187805 */ /* 0x000fe4000001ff00 */
[----:B------:R-:W-:-:S02]  /*00c0*/  CS2R R26, SRZ ;  /* 0x00000000001a7805 */ /* 0x000fc4000001ff00 */
[----:B------:R-:W-:Y:S02]  /*00d0*/  CS2R R28, SRZ ;  /* 0x00000000001c7805 */ /* 0x000fe4000001ff00 */
[----:B------:R-:W-:Y:S02]  /*00e0*/  CS2R R30, SRZ ;  /* 0x00000000001e7805 */ /* 0x000fe4000001ff00 */
[----:B------:R-:W-:Y:S02]  /*00f0*/  CS2R R32, SRZ ;  /* 0x0000000000207805 */ /* 0x000fe4000001ff00 */
        /* <DEDUP_REMOVED lines=8> */
[----:B------:R-:W-:Y:S01]  /*0180*/  CS2R R50, SRZ ;  /* 0x0000000000327805 */ /* 0x000fe2000001ff00 */
[----:B-1----:R-:W-:Y:S01]  /*0190*/  VIADD R0, R3, 0x7f ;  /* 0x0000007f03007836 */ /* 0x002fe20000000000 */
[----:B------:R-:W-:Y:S01]  /*01a0*/  STL [R1+0x1d48], R3 ;  /* 0x001d480301007387 */ /* 0x000fe20000100800 */
[----:B------:R-:W-:-:S02]  /*01b0*/  CS2R R52, SRZ ;  /* 0x0000000000347805 */ /* 0x000fc4000001ff00 */
[----:B------:R-:W-:Y:S02]  /*01c0*/  CS2R R54, SRZ ;  /* 0x0000000000367805 */ /* 0x000fe4000001ff00 */
[----:B------:R-:W-:Y:S02]  /*01d0*/  CS2R R56, SRZ ;  /* 0x0000000000387805 */ /* 0x000fe4000001ff00 */
[----:B------:R-:W-:Y:S01]  /*01e0*/  SHF.R.S32.HI R5, RZ, 0x1f, R0 ;  /* 0x0000001fff057819 */ /* 0x000fe20000011400 */
[----:B------:R1:W-:Y:S01]  /*01f0*/  STL [R1+0x1d4c], R2 ;  /* 0x001d4c0201007387 */ /* 0x0003e20000100800 */
[----:B------:R-:W-:Y:S01]  /*0200*/  ULDC.64 UR6, c[0x0][0x208] ;  /* 0x0000820000067ab9 */ /* 0x000fe20000000a00 */
[----:B0-----:R-:W-:Y:S01]  /*0210*/  ULEA UR4, UR5, UR4, 0x18 ;  /* 0x0000000405047291 */ /* 0x001fe2000f8ec03f */
[----:B------:R-:W-:Y:S01]  /*0220*/  LEA.HI R5, R5, R0, RZ, 0x7 ;  /* 0x0000000005057211 */ /* 0x000fe200078f38ff */
[----:B------:R-:W-:Y:S01]  /*0230*/  STL [R1+0x80], RZ ;  /* 0x000080ff01007387 */ /* 0x000fe20000100800 */
[----:B--2---:R-:W-:-:S02]  /*0240*/  IABS R10, R7 ;  /* 0x00000007000a7213 */ /* 0x004fc40000000000 */
[----:B------:R-:W-:Y:S02]  /*0250*/  CS2R R58, SRZ ;  /* 0x00000000003a7805 */ /* 0x000fe4000001ff00 */
[----:B------:R-:W-:Y:S01]  /*0260*/  SHF.R.S32.HI R5, RZ, 0x7, R5 ;  /* 0x00000007ff057819 */ /* 0x000fe20000011405 */
[----:B------:R-:W-:Y:S04]  /*0270*/  STL [R1+0x84], RZ ;  /* 0x000084ff01007387 */ /* 0x000fe80000100800 */
[----:B------:R-:W-:Y:S01]  /*0280*/  IMAD.SHL.U32 R6, R5, 0x8, RZ ;  /* 0x0000000805067824 */ /* 0x000fe200078e00ff */
[----:B------:R-:W-:Y:S04]  /*0290*/  STL [R1+0x88], RZ ;  /* 0x000088ff01007387 */ /* 0x000fe80000100800 */
[-C--:B------:R-:W-:Y:S01]  /*02a0*/  IABS R9, R6.reuse ;  /* 0x0000000600097213 */ /* 0x080fe20000000000 */
[----:B------:R-:W-:Y:S01]  /*02b0*/  STL [R1+0x8c], RZ ;  /* 0x00008cff01007387 */ /* 0x000fe20000100800 */
[----:B------:R-:W-:-:S02]  /*02c0*/  IABS R12, R6 ;  /* 0x00000006000c7213 */ /* 0x000fc40000000000 */
[----:B------:R-:W0:Y:S01]  /*02d0*/  I2F.RP R0, R9 ;  /* 0x0000000900007306 */ /* 0x000e220000209400 */
[----:B------:R-:W-:Y:S04]  /*02e0*/  STL [R1+0x70], RZ ;  /* 0x000070ff01007387 */ /* 0x000fe80000100800 */
[----:B------:R-:W-:Y:S04]  /*02f0*/  STL [R1+0x74], RZ ;  /* 0x000074ff01007387 */ /* 0x000fe80000100800 */
[----:B------:R-:W-:Y:S04]  /*0300*/  STL [R1+0x78], RZ ;  /* 0x000078ff01007387 */ /* 0x000fe80000100800 */
[----:B------:R-:W-:Y:S01]  /*0310*/  STL [R1+0x7c], RZ ;  /* 0x00007cff01007387 */ /* 0x000fe20000100800 */
[----:B0-----:R-:W0:Y:S03]  /*0320*/  MUFU.RCP R0, R0 ;  /* 0x0000000000007308 */ /* 0x001e260000001000 */
[----:B------:R-:W-:Y:S04]  /*0330*/  STL [R1+0x60], RZ ;  /* 0x000060ff01007387 */ /* 0x000fe80000100800 */
[----:B------:R-:W-:Y:S04]  /*0340*/  STL [R1+0x64], RZ ;  /* 0x000064ff01007387 */ /* 0x000fe80000100800 */
[----:B------:R-:W-:Y:S04]  /*0350*/  STL [R1+0x68], RZ ;  /* 0x000068ff01007387 */ /* 0x000fe80000100800 */
[----:B------:R-:W-:Y:S01]  /*0360*/  STL [R1+0x6c], RZ ;  /* 0x00006cff01007387 */ /* 0x000fe20000100800 */
[----:B0-----:R-:W-:-:S03]  /*0370*/  VIADD R4, R0, 0xffffffe ;  /* 0x0ffffffe00047836 */ /* 0x001fc60000000000 */
[----:B------:R-:W-:Y:S01]  /*0380*/  STL [R1+0x50], RZ ;  /* 0x000050ff01007387 */ /* 0x000fe20000100800 */
[----:B------:R-:W-:Y:S01]  /*0390*/  IMAD.MOV R0, RZ, RZ, -R12 ;  /* 0x000000ffff007224 */ /* 0x000fe200078e0a0c */
[----:B------:R0:W2:Y:S02]  /*03a0*/  F2I.FTZ.U32.TRUNC.NTZ R5, R4 ;  /* 0x0000000400057305 */ /* 0x0000a4000021f000 */
[----:B------:R-:W-:Y:S04]  /*03b0*/  STL [R1+0x54], RZ ;  /* 0x000054ff01007387 */ /* 0x000fe80000100800 */
[----:B------:R-:W-:Y:S01]  /*03c0*/  STL [R1+0x58], RZ ;  /* 0x000058ff01007387 */ /* 0x000fe20000100800 */
[----:B0-----:R-:W-:-:S03]  /*03d0*/  IMAD.MOV.U32 R4, RZ, RZ, RZ ;  /* 0x000000ffff047224 */ /* 0x001fc600078e00ff */
[----:B------:R-:W-:Y:S04]  /*03e0*/  STL [R1+0x5c], RZ ;  /* 0x00005cff01007387 */ /* 0x000fe80000100800 */
[----:B------:R-:W-:Y:S01]  /*03f0*/  STL [R1+0x40], RZ ;  /* 0x000040ff01007387 */ /* 0x000fe20000100800 */
[----:B--2---:R-:W-:-:S03]  /*0400*/  IMAD.MOV R8, RZ, RZ, -R5 ;  /* 0x000000ffff087224 */ /* 0x004fc600078e0a05 */
[----:B------:R-:W-:Y:S01]  /*0410*/  STL [R1+0x44], RZ ;  /* 0x000044ff01007387 */ /* 0x000fe20000100800 */
[----:B------:R-:W-:Y:S02]  /*0420*/  IMAD R11, R8, R9, RZ ;  /* 0x00000009080b7224 */ /* 0x000fe400078e02ff */
[----:B------:R-:W-:Y:S01]  /*0430*/  IMAD.MOV.U32 R8, RZ, RZ, R10 ;  /* 0x000000ffff087224 */ /* 0x000fe200078e000a */
[----:B------:R-:W-:Y:S01]  /*0440*/  STL [R1+0x48], RZ ;  /* 0x000048ff01007387 */ /* 0x000fe20000100800 */
[----:B------:R-:W-:-:S03]  /*0450*/  IMAD.HI.U32 R5, R5, R11, R4 ;  /* 0x0000000b05057227 */ /* 0x000fc600078e0004 */
[----:B------:R-:W-:Y:S03]  /*0460*/  STL [R1+0x4c], RZ ;  /* 0x00004cff01007387 */ /* 0x000fe60000100800 */
[----:B------:R-:W-:Y:S01]  /*0470*/  IMAD.HI.U32 R5, R5, R8, RZ ;  /* 0x0000000805057227 */ /* 0x000fe200078e00ff */
[----:B------:R-:W-:Y:S03]  /*0480*/  STL [R1+0x30], RZ ;  /* 0x000030ff01007387 */ /* 0x000fe60000100800 */
[----:B------:R-:W-:Y:S01]  /*0490*/  IMAD R0, R5, R0, R8 ;  /* 0x0000000005007224 */ /* 0x000fe200078e0208 */
[----:B------:R-:W-:Y:S04]  /*04a0*/  STL [R1+0x34], RZ ;  /* 0x000034ff01007387 */ /* 0x000fe80000100800 */
[----:B------:R-:W-:Y:S01]  /*04b0*/  ISETP.GT.U32.AND P1, PT, R9, R0, PT ;  /* 0x000000000900720c */ /* 0x000fe20003f24070 */
[----:B------:R-:W-:Y:S04]  /*04c0*/  STL [R1+0x38], RZ ;  /* 0x000038ff01007387 */ /* 0x000fe80000100800 */
[----:B------:R-:W-:Y:S04]  /*04d0*/  STL [R1+0x3c], RZ ;  /* 0x00003cff01007387 */ /* 0x000fe80000100800 */
[----:B------:R-:W-:Y:S04]  /*04e0*/  STL [R1+0x20], RZ ;  /* 0x000020ff01007387 */ /* 0x000fe80000100800 */
[----:B------:R-:W-:Y:S01]  /*04f0*/  @!P1 IMAD.IADD R0, R0, 0x1, -R9 ;  /* 0x0000000100009824 */ /* 0x000fe200078e0a09 */
[----:B------:R-:W-:Y:S01]  /*0500*/  STL [R1+0x24], RZ ;  /* 0x000024ff01007387 */ /* 0x000fe20000100800 */
[----:B------:R-:W-:Y:S01]  /*0510*/  @!P1 VIADD R5, R5, 0x1 ;  /* 0x0000000105059836 */ /* 0x000fe20000000000 */
[----:B------:R-:W-:-:S02]  /*0520*/  ISETP.NE.AND P1, PT, R6, RZ, PT ;  /* 0x000000ff0600720c */ /* 0x000fc40003f25270 */
[----:B------:R-:W-:Y:S01]  /*0530*/  ISETP.GE.U32.AND P0, PT, R0, R9, PT ;  /* 0x000000090000720c */ /* 0x000fe20003f06070 */
[----:B------:R-:W-:Y:S01]  /*0540*/  STL [R1+0x28], RZ ;  /* 0x000028ff01007387 */ /* 0x000fe20000100800 */
[----:B------:R-:W-:-:S03]  /*0550*/  LOP3.LUT R0, R7, R6, RZ, 0x3c, !PT ;  /* 0x0000000607007212 */ /* 0x000fc600078e3cff */
[----:B------:R-:W-:Y:S01]  /*0560*/  STL [R1+0x2c], RZ ;  /* 0x00002cff01007387 */ /* 0x000fe20000100800 */
[----:B------:R-:W-:Y:S01]  /*0570*/  ISETP.GE.AND P2, PT, R0, RZ, PT ;  /* 0x000000ff0000720c */ /* 0x000fe20003f46270 */
[----:B------:R-:W-:Y:S02]  /*0580*/  VIADD R0, R2, 0x7f ;  /* 0x0000007f02007836 */ /* 0x000fe40000000000 */
[----:B------:R-:W-:Y:S04]  /*0590*/  STL [R1+0x10], RZ ;  /* 0x000010ff01007387 */ /* 0x000fe80000100800 */
[----:B------:R-:W-:Y:S01]  /*05a0*/  @P0 VIADD R5, R5, 0x1 ;  /* 0x0000000105050836 */ /* 0x000fe20000000000 */
[----:B------:R-:W-:Y:S03]  /*05b0*/  STL [R1+0x14], RZ ;  /* 0x000014ff01007387 */ /* 0x000fe60000100800 */
[----:B------:R-:W-:Y:S01]  /*05c0*/  IMAD.MOV.U32 R4, RZ, RZ, R5 ;  /* 0x000000ffff047224 */ /* 0x000fe200078e0005 */
[----:B------:R-:W-:Y:S01]  /*05d0*/  SHF.R.S32.HI R5, RZ, 0x1f, R0 ;  /* 0x0000001fff057819 */ /* 0x000fe20000011400 */
[----:B------:R-:W-:Y:S02]  /*05e0*/  STL [R1+0x18], RZ ;  /* 0x000018ff01007387 */ /* 0x000fe40000100800 */
[----:B------:R-:W-:Y:S01]  /*05f0*/  @!P2 IMAD.MOV R4, RZ, RZ, -R4 ;  /* 0x000000ffff04a224 */ /* 0x000fe200078e0a04 */
[----:B------:R-:W-:Y:S01]  /*0600*/  @!P1 LOP3.LUT R4, RZ, R6, RZ, 0x33, !PT ;  /* 0x00000006ff049212 */ /* 0x000fe200078e33ff */
[----:B------:R-:W-:Y:S01]  /*0610*/  STL [R1+0x1c], RZ ;  /* 0x00001cff01007387 */ /* 0x000fe20000100800 */
[----:B------:R-:W-:-:S03]  /*0620*/  LEA.HI R5, R5, R0, RZ, 0x7 ;  /* 0x0000000005057211 */ /* 0x000fc600078f38ff */
[----:B------:R-:W-:Y:S01]  /*0630*/  IMAD.SHL.U32 R8, R4, 0x8, RZ ;  /* 0x0000000804087824 */ /* 0x000fe200078e00ff */
[----:B------:R-:W-:Y:S01]  /*0640*/  STL [R1], RZ ;  /* 0x000000ff01007387 */ /* 0x000fe20000100800 */
[----:B------:R-:W-:-:S03]  /*0650*/  IMAD.MOV R4, RZ, RZ, -R4 ;  /* 0x000000ffff047224 */ /* 0x000fc600078e0a04 */
[----:B------:R-:W-:Y:S01]  /*0660*/  LEA.HI.SX32 R5, R5, -R8, 0x19 ;  /* 0x8000000805057211 */ /* 0x000fe200078fcaff */
[----:B------:R-:W-:Y:S01]  /*0670*/  STL [R1+0x4], RZ ;  /* 0x000004ff01007387 */ /* 0x000fe20000100800 */
[----:B------:R-:W-:Y:S02]  /*0680*/  IMAD R6, R6, R4, R7 ;  /* 0x0000000406067224 */ /* 0x000fe400078e0207 */
[----:B------:R-:W-:Y:S01]  /*0690*/  VIMNMX R13, R5, 0x8, PT ;  /* 0x00000008050d7848 */ /* 0x000fe20003fe0100 */
[----:B------:R-:W-:Y:S02]  /*06a0*/  STL [R1+0x8], RZ ;  /* 0x000008ff01007387 */ /* 0x000fe40000100800 */
[----:B------:R-:W-:Y:S02]  /*06b0*/  IABS R11, R6 ;  /* 0x00000006000b7213 */ /* 0x000fe40000000000 */
[----:B------:R-:W-:Y:S01]  /*06c0*/  STL [R1+0xc], RZ ;  /* 0x00000cff01007387 */ /* 0x000fe20000100800 */
[----:B------:R-:W-:-:S03]  /*06d0*/  IABS R9, R13 ;  /* 0x0000000d00097213 */ /* 0x000fc60000000000 */
[----:B------:R-:W-:Y:S01]  /*06e0*/  STL [R1+0x160], RZ ;  /* 0x000160ff01007387 */ /* 0x000fe20000100800 */
[----:B------:R-:W0:Y:S03]  /*06f0*/  I2F.RP R0, R9 ;  /* 0x0000000900007306 */ /* 0x000e260000209400 */
        /* <DEDUP_REMOVED lines=10> */
[----:B------:R-:W-:Y:S04]  /*07a0*/  STL [R1+0x144], RZ ;  /* 0x000144ff01007387 */ /* 0x000fe80000100800 */
[----:B------:R-:W-:Y:S01]  /*07b0*/  STL [R1+0x148], RZ ;  /* 0x000148ff01007387 */ /* 0x000fe20000100800 */
[----:B------:R-:W0:Y:S03]  /*07c0*/  F2I.FTZ.U32.TRUNC.NTZ R5, R5 ;  /* 0x0000000500057305 */ /* 0x000e26000021f000 */
[----:B------:R-:W-:Y:S04]  /*07d0*/  STL [R1+0x14c], RZ ;  /* 0x00014cff01007387 */ /* 0x000fe80000100800 */
[----:B------:R-:W-:Y:S04]  /*07e0*/  STL [R1+0x130], RZ ;  /* 0x000130ff01007387 */ /* 0x000fe80000100800 */
[----:B------:R-:W-:Y:S04]  /*07f0*/  STL [R1+0x134], RZ ;  /* 0x000134ff01007387 */ /* 0x000fe80000100800 */
[----:B------:R-:W-:Y:S01]  /*0800*/  STL [R1+0x138], RZ ;  /* 0x000138ff01007387 */ /* 0x000fe20000100800 */
[----:B0-----:R-:W-:-:S03]  /*0810*/  IMAD.MOV R10, RZ, RZ, -R5 ;  /* 0x000000ffff0a7224 */ /* 0x001fc600078e0a05 */
[----:B------:R-:W-:Y:S01]  /*0820*/  STL [R1+0x13c], RZ ;  /* 0x00013cff01007387 */ /* 0x000fe20000100800 */
[----:B------:R-:W-:Y:S01]  /*0830*/  IMAD.MOV.U32 R4, RZ, RZ, R10 ;  /* 0x000000ffff047224 */ /* 0x000fe200078e000a */
[----:B------:R-:W-:Y:S02]  /*0840*/  IABS R10, R13 ;  /* 0x0000000d000a7213 */ /* 0x000fe40000000000 */
[----:B------:R-:W-:Y:S01]  /*0850*/  STL [R1+0x120], RZ ;  /* 0x000120ff01007387 */ /* 0x000fe20000100800 */
[----:B------:R-:W-:Y:S02]  /*0860*/  IMAD R7, R4, R9, RZ ;  /* 0x0000000904077224 */ /* 0x000fe400078e02ff */
[----:B------:R-:W-:Y:S01]  /*0870*/  IMAD.MOV.U32 R4, RZ, RZ, RZ ;  /* 0x000000ffff047224 */ /* 0x000fe200078e00ff */
[----:B------:R-:W-:Y:S03]  /*0880*/  STL [R1+0x124], RZ ;  /* 0x000124ff01007387 */ /* 0x000fe60000100800 */
[----:B------:R-:W-:Y:S01]  /*0890*/  IMAD.HI.U32 R4, R5, R7, R4 ;  /* 0x0000000705047227 */ /* 0x000fe200078e0004 */
[----:B------:R-:W-:Y:S03]  /*08a0*/  STL [R1+0x128], RZ ;  /* 0x000128ff01007387 */ /* 0x000fe60000100800 */
[----:B------:R-:W-:Y:S01]  /*08b0*/  IMAD.MOV R5, RZ, RZ, -R10 ;  /* 0x000000ffff057224 */ /* 0x000fe200078e0a0a */
[----:B------:R-:W-:Y:S01]  /*08c0*/  STL [R1+0x12c], RZ ;  /* 0x00012cff01007387 */ /* 0x000fe20000100800 */
[----:B------:R-:W-:-:S03]  /*08d0*/  IMAD.HI.U32 R0, R4, R11, RZ ;  /* 0x0000000b04007227 */ /* 0x000fc600078e00ff */
[----:B------:R-:W-:Y:S01]  /*08e0*/  STL [R1+0x110], RZ ;  /* 0x000110ff01007387 */ /* 0x000fe20000100800 */
[----:B------:R-:W-:Y:S01]  /*08f0*/  IMAD R4, R0, R5, R11 ;  /* 0x0000000500047224 */ /* 0x000fe200078e020b */
[----:B------:R-:W-:Y:S02]  /*0900*/  CS2R R10, SRZ ;  /* 0x00000000000a7805 */ /* 0x000fe4000001ff00 */
[----:B------:R-:W-:Y:S02]  /*0910*/  STL [R1+0x114], RZ ;  /* 0x000114ff01007387 */ /* 0x000fe40000100800 */
[----:B------:R-:W-:Y:S02]  /*0920*/  ISETP.GT.U32.AND P1, PT, R9, R4, PT ;  /* 0x000000040900720c */ /* 0x000fe40003f24070 */
[----:B------:R-:W-:Y:S04]  /*0930*/  STL [R1+0x118], RZ ;  /* 0x000118ff01007387 */ /* 0x000fe80000100800 */
[----:B------:R-:W-:Y:S04]  /*0940*/  STL [R1+0x11c], RZ ;  /* 0x00011cff01007387 */ /* 0x000fe80000100800 */
[----:B------:R-:W-:Y:S03]  /*0950*/  STL [R1+0x100], RZ ;  /* 0x000100ff01007387 */ /* 0x000fe60000100800 */
[----:B------:R-:W-:Y:S01]  /*0960*/  @!P1 IMAD.IADD R4, R4, 0x1, -R9 ;  /* 0x0000000104049824 */ /* 0x000fe200078e0a09 */
[----:B------:R-:W-:Y:S01]  /*0970*/  STL [R1+0x104], RZ ;  /* 0x000104ff01007387 */ /* 0x000fe20000100800 */
[----:B------:R-:W-:Y:S01]  /*0980*/  @!P1 VIADD R0, R0, 0x1 ;  /* 0x0000000100009836 */ /* 0x000fe20000000000 */
[----:B------:R-:W-:-:S02]  /*0990*/  ISETP.NE.AND P1, PT, R13, RZ, PT ;  /* 0x000000ff0d00720c */ /* 0x000fc40003f25270 */
[----:B------:R-:W-:Y:S01]  /*09a0*/  STL [R1+0x108], RZ ;  /* 0x000108ff01007387 */ /* 0x000fe20000100800 */
[----:B------:R-:W-:Y:S02]  /*09b0*/  ISETP.GE.U32.AND P0, PT, R4, R9, PT ;  /* 0x000000090400720c */ /* 0x000fe40003f06070 */
[----:B------:R-:W-:Y:S01]  /*09c0*/  LOP3.LUT R4, R6, R13, RZ, 0x3c, !PT ;  /* 0x0000000d06047212 */ /* 0x000fe200078e3cff */
[----:B------:R-:W-:Y:S03]  /*09d0*/  STL [R1+0x10c], RZ ;  /* 0x00010cff01007387 */ /* 0x000fe60000100800 */
[----:B------:R-:W-:Y:S01]  /*09e0*/  ISETP.GE.AND P2, PT, R4, RZ, PT ;  /* 0x000000ff0400720c */ /* 0x000fe20003f46270 */
[----:B------:R-:W-:Y:S01]  /*09f0*/  STL [R1+0xf0], RZ ;  /* 0x0000f0ff01007387 */ /* 0x000fe20000100800 */
[----:B------:R-:W-:-:S03]  /*0a00*/  CS2R R4, SRZ ;  /* 0x0000000000047805 */ /* 0x000fc6000001ff00 */
[----:B------:R-:W-:Y:S02]  /*0a10*/  STL [R1+0xf4], RZ ;  /* 0x0000f4ff01007387 */ /* 0x000fe40000100800 */
[----:B------:R-:W-:Y:S02]  /*0a20*/  @P0 VIADD R0, R0, 0x1 ;  /* 0x0000000100000836 */ /* 0x000fe40000000000 */
[----:B------:R-:W-:Y:S04]  /*0a30*/  STL [R1+0xf8], RZ ;  /* 0x0000f8ff01007387 */ /* 0x000fe80000100800 */
[----:B------:R-:W-:Y:S01]  /*0a40*/  STL [R1+0xfc], RZ ;  /* 0x0000fcff01007387 */ /* 0x000fe20000100800 */
[----:B------:R-:W-:Y:S02]  /*0a50*/  @!P2 IADD3 R0, -R0, RZ, RZ ;  /* 0x000000ff0000a210 */ /* 0x000fe40007ffe1ff */
[----:B------:R-:W-:Y:S01]  /*0a60*/  @!P1 LOP3.LUT R0, RZ, R13, RZ, 0x33, !PT ;  /* 0x0000000dff009212 */ /* 0x000fe200078e33ff */
[----:B------:R-:W-:Y:S04]  /*0a70*/  STL [R1+0xe0], RZ ;  /* 0x0000e0ff01007387 */ /* 0x000fe80000100800 */
[----:B------:R-:W-:Y:S01]  /*0a80*/  STL [R1+0xe4], RZ ;  /* 0x0000e4ff01007387 */ /* 0x000fe20000100800 */
[----:B------:R-:W-:-:S02]  /*0a90*/  IMAD.MOV R60, RZ, RZ, -R0 ;  /* 0x000000ffff3c7224 */ /* 0x000fc400078e0a00 */
[----:B-1----:R-:W-:Y:S01]  /*0aa0*/  IMAD.SHL.U32 R2, R0, 0x80, RZ ;  /* 0x0000008000027824 */ /* 0x002fe200078e00ff */
[----:B------:R-:W-:Y:S01]  /*0ab0*/  STL [R1+0xe8], RZ ;  /* 0x0000e8ff01007387 */ /* 0x000fe20000100800 */
[----:B------:R-:W0:Y:S01]  /*0ac0*/  LDC R0, c[0x0][0x230] ;  /* 0x00008c00ff007b82 */ /* 0x000e220000000800 */
[----:B------:R-:W-:Y:S01]  /*0ad0*/  IMAD R60, R13, R60, R6 ;  /* 0x0000003c0d3c7224 */ /* 0x000fe200078e0206 */
[----:B------:R-:W-:Y:S01]  /*0ae0*/  CS2R R6, SRZ ;  /* 0x0000000000067805 */ /* 0x000fe2000001ff00 */
[----:B------:R-:W-:Y:S01]  /*0af0*/  STL [R1+0xec], RZ ;  /* 0x0000ecff01007387 */ /* 0x000fe20000100800 */
[----:B------:R-:W-:Y:S01]  /*0b00*/  CS2R R12, SRZ ;  /* 0x00000000000c7805 */ /* 0x000fe2000001ff00 */
[----:B------:R-:W-:Y:S01]  /*0b10*/  IMAD.IADD R60, R8, 0x1, R60 ;  /* 0x00000001083c7824 */ /* 0x000fe200078e023c */
[----:B------:R-:W-:Y:S01]  /*0b20*/  CS2R R8, SRZ ;  /* 0x0000000000087805 */ /* 0x000fe2000001ff00 */
[----:B------:R-:W-:Y:S04]  /*0b30*/  STL [R1+0xd0], RZ ;  /* 0x0000d0ff01007387 */ /* 0x000fe80000100800 */
[----:B------:R-:W-:Y:S04]  /*0b40*/  STL [R1+0xd4], RZ ;  /* 0x0000d4ff01007387 */ /* 0x000fe80000100800 */
[----:B------:R-:W-:Y:S04]  /*0b50*/  STL [R1+0xd8], RZ ;  /* 0x0000d8ff01007387 */ /* 0x000fe80000100800 */
[----:B------:R-:W-:Y:S04]  /*0b60*/  STL [R1+0xdc], RZ ;  /* 0x0000dcff01007387 */ /* 0x000fe80000100800 */
[----:B------:R-:W-:Y:S01]  /*0b70*/  STL [R1+0xc0], RZ ;  /* 0x0000c0ff01007387 */ /* 0x000fe20000100800 */
[----:B0-----:R-:W-:-:S03]  /*0b80*/  VIADD R0, R0, 0x3f ;  /* 0x0000003f00007836 */ /* 0x001fc60000000000 */
[----:B------:R-:W-:Y:S02]  /*0b90*/  STL [R1+0xc4], RZ ;  /* 0x0000c4ff01007387 */ /* 0x000fe40000100800 */
[----:B------:R-:W-:Y:S01]  /*0ba0*/  ISETP.GE.AND P0, PT, R0, 0x40, PT ;  /* 0x000000400000780c */ /* 0x000fe20003f06270 */
[C---:B------:R-:W-:Y:S01]  /*0bb0*/  VIADD R0, R2.reuse, 0x1 ;  /* 0x0000000102007836 */ /* 0x040fe20000000000 */
[----:B------:R-:W-:Y:S04]  /*0bc0*/  STL [R1+0xc8], RZ ;  /* 0x0000c8ff01007387 */ /* 0x000fe80000100800 */
        /* <DEDUP_REMOVED lines=121> */
[----:B------:R-:W-:Y:S04]  /*1360*/  STL [R1+0xbc0], R2 ;  /* 0x000bc00201007387 */ /* 0x000fe80000100800 */
[----:B------:R0:W-:Y:S01]  /*1370*/  STL [R1+0x50c], R0 ;  /* 0x00050c0001007387 */ /* 0x0001e20000100800 */
[----:B------:R-:W1:Y:S01]  /*1380*/  S2R R3, SR_TID.X ;  /* 0x0000000000037919 */ /* 0x000e620000002100 */
[----:B0-----:R-:W-:-:S05]  /*1390*/  VIADD R0, R2, 0x2 ;  /* 0x0000000202007836 */ /* 0x001fca0000000000 */
[----:B------:R0:W-:Y:S02]  /*13a0*/  STL [R1+0x508], R0 ;  /* 0x0005080001007387 */ /* 0x0001e40000100800 */
[----:B0-----:R-:W-:-:S05]  /*13b0*/  VIADD R0, R2, 0x3 ;  /* 0x0000000302007836 */ /* 0x001fca0000000000 */
[----:B------:R0:W-:Y:S01]  /*13c0*/  STL [R1+0x504], R0 ;  /* 0x0005040001007387 */ /* 0x0001e20000100800 */
[----:B-1----:R-:W-:Y:S01]  /*13d0*/  LOP3.LUT R61, R3, 0x1f, RZ, 0xc0, !PT ;  /* 0x0000001f033d7812 */ /* 0x002fe200078ec0ff */
[----:B0-----:R-:W-:-:S05]  /*13e0*/  VIADD R0, R2, 0x4 ;  /* 0x0000000402007836 */ /* 0x001fca0000000000 */
[----:B------:R0:W-:Y:S02]  /*13f0*/  STL [R1+0x500], R0 ;  /* 0x0005000001007387 */ /* 0x0001e40000100800 */
        /* <DEDUP_REMOVED lines=32> */
[----:B0-----:R-:W-:-:S05]  /*1600*/  IADD3 R0, R2, 0x15, RZ ;  /* 0x0000001502007810 */ /* 0x001fca0007ffe0ff */
        /* <DEDUP_REMOVED lines=159> */
[----:B0-----:R-:W-:Y:S02]  /*2000*/  IMAD.SHL.U32 R0, R60, 0x80, RZ ;  /* 0x000000803c007824 */ /* 0x001fe400078e00ff */
[----:B------:R-:W-:-:S03]  /*2010*/  VIADD R60, R2, 0x65 ;  /* 0x00000065023c7836 */ /* 0x000fc60000000000 */
[C---:B------:R-:W-:Y:S02]  /*2020*/  LOP3.LUT R61, R0.reuse, 0x20, R61, 0xfe, !PT ;  /* 0x00000020003d7812 */ /* 0x040fe400078efe3d */
[----:B------:R0:W-:Y:S01]  /*2030*/  STL [R1+0x35c], R60 ;  /* 0x00035c3c01007387 */ /* 0x0001e20000100800 */
[----:B------:R-:W-:Y:S01]  /*2040*/  LOP3.LUT R3, R0, 0x1f, R3, 0xf8, !PT ;  /* 0x0000001f00037812 */ /* 0x000fe200078ef803 */
[C---:B------:R-:W-:Y:S02]  /*2050*/  VIADD R0, R2.reuse, 0x68 ;  /* 0x0000006802007836 */ /* 0x040fe40000000000 */
[----:B0-----:R-:W-:-:S05]  /*2060*/  VIADD R60, R2, 0x66 ;  /* 0x00000066023c7836 */ /* 0x001fca0000000000 */
[----:B------:R0:W-:Y:S02]  /*2070*/  STL [R1+0x358], R60 ;  /* 0x0003583c01007387 */ /* 0x0001e40000100800 */
[----:B0-----:R-:W-:-:S05]  /*2080*/  VIADD R60, R2, 0x67 ;  /* 0x00000067023c7836 */ /* 0x001fca0000000000 */
[----:B------:R0:W-:Y:S04]  /*2090*/  STL [R1+0x354], R60 ;  /* 0x0003543c01007387 */ /* 0x0001e80000100800 */
[----:B------:R1:W-:Y:S04]  /*20a0*/  STL [R1+0xbe8], R61 ;  /* 0x000be83d01007387 */ /* 0x0003e80000100800 */
[----:B------:R-:W-:Y:S01]  /*20b0*/  STL [R1+0xbc4], R3 ;  /* 0x000bc40301007387 */ /* 0x000fe20000100800 */
[----:B0-----:R-:W-:-:S03]  /*20c0*/  VIADD R60, R2, 0x69 ;  /* 0x00000069023c7836 */ /* 0x001fc60000000000 */
[----:B------:R0:W-:Y:S01]  /*20d0*/  STL [R1+0x350], R0 ;  /* 0x0003500001007387 */ /* 0x0001e20000100800 */
[----:B-1----:R-:W-:-:S03]  /*20e0*/  VIADD R61, R2, 0x6b ;  /* 0x0000006b023d7836 */ /* 0x002fc60000000000 */
[----:B------:R1:W-:Y:S01]  /*20f0*/  STL [R1+0x34c], R60 ;  /* 0x00034c3c01007387 */ /* 0x0003e20000100800 */
[C---:B0-----:R-:W-:Y:S02]  /*2100*/  VIADD R0, R2.reuse, 0x6a ;  /* 0x0000006a02007836 */ /* 0x041fe40000000000 */
[----:B-1----:R-:W-:-:S03]  /*2110*/  VIADD R60, R2, 0x6c ;  /* 0x0000006c023c7836 */ /* 0x002fc60000000000 */
[----:B------:R0:W-:Y:S04]  /*2120*/  STL [R1+0x348], R0 ;  /* 0x0003480001007387 */ /* 0x0001e80000100800 */
[----:B------:R1:W-:Y:S04]  /*2130*/  STL [R1+0x344], R61 ;  /* 0x0003443d01007387 */ /* 0x0003e80000100800 */
[----:B------:R2:W-:Y:S01]  /*2140*/  STL [R1+0x340], R60 ;  /* 0x0003403c01007387 */ /* 0x0005e20000100800 */
[C---:B0-----:R-:W-:Y:S02]  /*2150*/  VIADD R0, R2.reuse, 0x6d ;  /* 0x0000006d02007836 */ /* 0x041fe40000000000 */
[----:B-1----:R-:W-:-:S03]  /*2160*/  VIADD R61, R2, 0x6e ;  /* 0x0000006e023d7836 */ /* 0x002fc60000000000 */
[----:B------:R0:W-:Y:S01]  /*2170*/  STL [R1+0x33c], R0 ;  /* 0x00033c0001007387 */ /* 0x0001e20000100800 */
[----:B--2---:R-:W-:-:S03]  /*2180*/  VIADD R60, R2, 0x6f ;  /* 0x0000006f023c7836 */ /* 0x004fc60000000000 */
        /* <DEDUP_REMOVED lines=17> */
[----:B--2---:R-:W-:-:S03]  /*22a0*/  IADD3 R60, R2, 0x78, RZ ;  /* 0x00000078023c7810 */ /* 0x004fc60007ffe0ff */
        /* <DEDUP_REMOVED lines=11> */
[C---:B--2---:R-:W-:Y:S02]  /*2360*/  VIADD R60, R2.reuse, 0x7e ;  /* 0x0000007e023c7836 */ /* 0x044fe40000000000 */
[----:B0-----:R-:W-:Y:S01]  /*2370*/  VIADD R0, R2, 0x7f ;  /* 0x0000007f02007836 */ /* 0x001fe20000000000 */
[C---:B------:R-:W-:Y:S02]  /*2380*/  LOP3.LUT R2, R3.reuse, 0x40, RZ, 0xfc, !PT ;  /* 0x0000004003027812 */ /* 0x040fe400078efcff */
[----:B------:R-:W-:-:S03]  /*2390*/  LOP3.LUT R3, R3, 0x60, RZ, 0xfc, !PT ;  /* 0x0000006003037812 */ /* 0x000fc600078efcff */
[----:B------:R0:W-:Y:S04]  /*23a0*/  STL [R1+0xd40], R2 ;  /* 0x000d400201007387 */ /* 0x0001e80000100800 */
[----:B0-----:R0:W5:Y:S04]  /*23b0*/  LDL.LU R2, [R1+0x1d4c] ;  /* 0x001d4c0001027983 */ /* 0x0011680000300800 */
[----:B------:R1:W-:Y:S04]  /*23c0*/  STL [R1+0xbec], R3 ;  /* 0x000bec0301007387 */ /* 0x0003e80000100800 */
[----:B-1----:R0:W5:Y:S01]  /*23d0*/  LDL.LU R3, [R1+0x1d48] ;  /* 0x001d480001037983 */ /* 0x0021620000300800 */
[----:B------:R-:W-:Y:S05]  /*23e0*/  @!P0 BRA `(.L_x_0) ;  /* 0x0000051800308947 */ /* 0x000fea0003800000 */
[----:B------:R-:W2:Y:S04]  /*23f0*/  LDL R23, [R1+0xbe8] ;  /* 0x000be80001177983 */ /* 0x000ea80000100800 */
[----:B------:R-:W3:Y:S04]  /*2400*/  LDL R24, [R1+0xd40] ;  /* 0x000d400001187983 */ /* 0x000ee80000100800 */
[----:B------:R-:W4:Y:S01]  /*2410*/  LDL R25, [R1+0xbec] ;  /* 0x000bec0001197983 */ /* 0x000f220000100800 */
[----:B-----5:R-:W-:Y:S02]  /*2420*/  IABS R10, R2 ;  /* 0x00000002000a7213 */ /* 0x020fe40000000000 */
[----:B------:R-:W-:Y:S01]  /*2430*/  IABS R5, R3 ;  /* 0x0000000300057213 */ /* 0x000fe20000000000 */
[----:B------:R-:W4:Y:S01]  /*2440*/  LDL.LU R33, [R1+0x1e4] ;  /* 0x0001e40001217983 */ /* 0x000f220000300800 */
[----:B------:R-:W-:Y:S01]  /*2450*/  IMAD.MOV.U32 R6, RZ, RZ, RZ ;  /* 0x000000ffff067224 */ /* 0x000fe200078e00ff */
[----:B------:R-:W-:Y:S01]  /*2460*/  ISETP.GE.AND P0, PT, R0, RZ, PT ;  /* 0x000000ff0000720c */ /* 0x000fe20003f06270 */
[----:B------:R-:W-:Y:S01]  /*2470*/  ULDC.64 UR8, c[0x0][0x218] ;  /* 0x0000860000087ab9 */ /* 0x000fe20000000a00 */
[----:B------:R-:W4:Y:S01]  /*2480*/  LDL.LU R27, [R1+0x1e0] ;  /* 0x0001e000011b7983 */ /* 0x000f220000300800 */
[----:B------:R-:W-:-:S03]  /*2490*/  ULDC UR5, c[0x0][0x240] ;  /* 0x0000900000057ab9 */ /* 0x000fc60000000800 */
[----:B------:R-:W4:Y:S04]  /*24a0*/  LDL R26, [R1+0xbc0] ;  /* 0x000bc000011a7983 */ /* 0x000f280000100800 */
[----:B------:R-:W4:Y:S04]  /*24b0*/  LDL.LU R59, [R1+0x1f4] ;  /* 0x0001f400013b7983 */ /* 0x000f280000300800 */
        /* <DEDUP_REMOVED lines=29> */
[----:B------:R-:W4:Y:S01]  /*2690*/  LDL.LU R29, [R1+0x1e8] ;  /* 0x0001e800011d7983 */ /* 0x000f220000300800 */
[----:B------:R-:W1:Y:S03]  /*26a0*/  I2F.RP R4, R10 ;  /* 0x0000000a00047306 */ /* 0x000e660000209400 */
[----:B------:R0:W-:Y:S05]  /*26b0*/  STL [R1+0x1edc], R3 ;  /* 0x001edc0301007387 */ /* 0x0001ea0000100800 */
[----:B------:R-:W0:Y:S08]  /*26c0*/  I2F.RP R8, R5 ;  /* 0x0000000500087306 */ /* 0x000e300000209400 */
[----:B-1----:R-:W1:Y:S08]  /*26d0*/  MUFU.RCP R4, R4 ;  /* 0x0000000400047308 */ /* 0x002e700000001000 */
[----:B0-----:R-:W0:Y:S01]  /*26e0*/  MUFU.RCP R8, R8 ;  /* 0x0000000800087308 */ /* 0x001e220000001000 */
[----:B-1----:R-:W-:-:S07]  /*26f0*/  VIADD R4, R4, 0xffffffe ;  /* 0x0ffffffe04047836 */ /* 0x002fce0000000000 */
[----:B------:R-:W1:Y:S01]  /*2700*/  F2I.FTZ.U32.TRUNC.NTZ R7, R4 ;  /* 0x0000000400077305 */ /* 0x000e62000021f000 */
[----:B0-----:R-:W-:-:S07]  /*2710*/  VIADD R8, R8, 0xffffffe ;  /* 0x0ffffffe08087836 */ /* 0x001fce0000000000 */
[----:B------:R0:W0:Y:S01]  /*2720*/  F2I.FTZ.U32.TRUNC.NTZ R9, R8 ;  /* 0x0000000800097305 */ /* 0x000022000021f000 */
[----:B-1----:R-:W-:Y:S02]  /*2730*/  IMAD.MOV R4, RZ, RZ, -R7 ;  /* 0x000000ffff047224 */ /* 0x002fe400078e0a07 */
[----:B0-----:R-:W-:Y:S02]  /*2740*/  IMAD.MOV.U32 R8, RZ, RZ, RZ ;  /* 0x000000ffff087224 */ /* 0x001fe400078e00ff */
[----:B------:R-:W-:-:S04]  /*2750*/  IMAD R11, R4, R10, RZ ;  /* 0x0000000a040b7224 */ /* 0x000fc800078e02ff */
[----:B------:R-:W-:-:S04]  /*2760*/  IMAD.HI.U32 R11, R7, R11, R6 ;  /* 0x0000000b070b7227 */ /* 0x000fc800078e0006 */
[----:B------:R-:W-:-:S04]  /*2770*/  IMAD.MOV R4, RZ, RZ, -R9 ;  /* 0x000000ffff047224 */ /* 0x000fc800078e0a09 */
[----:B------:R-:W-:-:S04]  /*2780*/  IMAD R4, R4, R5, RZ ;  /* 0x0000000504047224 */ /* 0x000fc800078e02ff */
[----:B------:R-:W-:Y:S01]  /*2790*/  IMAD.HI.U32 R4, R9, R4, R8 ;  /* 0x0000000409047227 */ /* 0x000fe200078e0008 */
[----:B--2---:R-:W-:Y:S02]  /*27a0*/  IABS R13, R23 ;  /* 0x00000017000d7213 */ /* 0x004fe40000000000 */
[----:B---3--:R-:W-:-:S03]  /*27b0*/  IABS R7, R24 ;  /* 0x0000001800077213 */ /* 0x008fc60000000000 */
[----:B------:R-:W-:Y:S01]  /*27c0*/  IMAD.HI.U32 R14, R11, R13, RZ ;  /* 0x0000000d0b0e7227 */ /* 0x000fe200078e00ff */
[----:B----4-:R-:W-:-:S03]  /*27d0*/  IABS R6, R25 ;  /* 0x0000001900067213 */ /* 0x010fc60000000000 */
[----:B------:R-:W-:-:S04]  /*27e0*/  IMAD.HI.U32 R12, R11, R7, RZ ;  /* 0x000000070b0c7227 */ /* 0x000fc800078e00ff */
[----:B------:R-:W-:Y:S02]  /*27f0*/  IMAD.MOV R12, RZ, RZ, -R12 ;  /* 0x000000ffff0c7224 */ /* 0x000fe400078e0a0c */
[----:B------:R-:W-:Y:S02]  /*2800*/  IMAD.MOV R14, RZ, RZ, -R14 ;  /* 0x000000ffff0e7224 */ /* 0x000fe400078e0a0e */
[C---:B------:R-:W-:Y:S01]  /*2810*/  IMAD R7, R10.reuse, R12, R7 ;  /* 0x0000000c0a077224 */ /* 0x040fe200078e0207 */
[----:B------:R-:W-:Y:S01]  /*2820*/  IABS R12, R0 ;  /* 0x00000000000c7213 */ /* 0x000fe20000000000 */
[C---:B------:R-:W-:Y:S01]  /*2830*/  IMAD R8, R10.reuse, R14, R13 ;  /* 0x0000000e0a087224 */ /* 0x040fe200078e020d */
[----:B------:R-:W-:Y:S02]  /*2840*/  IABS R14, R26 ;  /* 0x0000001a000e7213 */ /* 0x000fe40000000000 */
[----:B------:R-:W-:Y:S01]  /*2850*/  ISETP.GT.U32.AND P3, PT, R10, R7, PT ;  /* 0x000000070a00720c */ /* 0x000fe20003f64070 */
[----:B------:R-:W-:Y:S01]  /*2860*/  IMAD.HI.U32 R17, R4, R12, RZ ;  /* 0x0000000c04117227 */ /* 0x000fe200078e00ff */
[----:B------:R-:W-:-:S02]  /*2870*/  ISETP.GT.U32.AND P2, PT, R10, R8, PT ;  /* 0x000000080a00720c */ /* 0x000fc40003f44070 */
[----:B------:R-:W-:Y:S01]  /*2880*/  IABS R13, R60 ;  /* 0x0000003c000d7213 */ /* 0x000fe20000000000 */
[----:B------:R-:W-:-:S08]  /*2890*/  IMAD.MOV R17, RZ, RZ, -R17 ;  /* 0x000000ffff117224 */ /* 0x000fd000078e0a11 */
[--C-:B------:R-:W-:Y:S01]  /*28a0*/  @!P3 IMAD.IADD R7, R7, 0x1, -R10.reuse ;  /* 0x000000010707b824 */ /* 0x100fe200078e0a0a */
[----:B------:R-:W-:Y:S01]  /*28b0*/  ISETP.GE.AND P3, PT, R60, RZ, PT ;  /* 0x000000ff3c00720c */ /* 0x000fe20003f66270 */
[----:B------:R-:W-:-:S05]  /*28c0*/  @!P2 IMAD.IADD R8, R8, 0x1, -R10 ;  /* 0x000000010808a824 */ /* 0x000fca00078e0a0a */
[----:B------:R-:W-:Y:S02]  /*28d0*/  ISETP.GT.U32.AND P2, PT, R10, R8, PT ;  /* 0x000000080a00720c */ /* 0x000fe40003f44070 */
[----:B------:R-:W-:Y:S02]  /*28e0*/  IABS R15, R28 ;  /* 0x0000001c000f7213 */ /* 0x000fe40000000000 */
[----:B------:R-:W-:-:S03]  /*28f0*/  ISETP.GE.AND P6, PT, R28, RZ, PT ;  /* 0x000000ff1c00720c */ /* 0x000fc60003fc6270 */
[----:B------:R-:W-:-:S04]  /*2900*/  IMAD.HI.U32 R16, R11, R15, RZ ;  /* 0x0000000f0b107227 */ /* 0x000fc800078e00ff */
[----:B------:R-:W-:-:S04]  /*2910*/  IMAD.HI.U32 R11, R11, R6, RZ ;  /* 0x000000060b0b7227 */ /* 0x000fc800078e00ff */
[----:B------:R-:W-:Y:S02]  /*2920*/  IMAD.MOV R11, RZ, RZ, -R11 ;  /* 0x000000ffff0b7224 */ /* 0x000fe400078e0a0b */
[----:B------:R-:W-:Y:S02]  /*2930*/  IMAD.MOV R16, RZ, RZ, -R16 ;  /* 0x000000ffff107224 */ /* 0x000fe400078e0a10 */
[C---:B------:R-:W-:Y:S01]  /*2940*/  IMAD R6, R10.reuse, R11, R6 ;  /* 0x0000000b0a067224 */ /* 0x040fe200078e0206 */
[----:B------:R-:W-:Y:S01]  /*2950*/  IABS R11, R61 ;  /* 0x0000003d000b7213 */ /* 0x000fe20000000000 */
[----:B------:R-:W-:Y:S02]  /*2960*/  IMAD R9, R10, R16, R15 ;  /* 0x000000100a097224 */ /* 0x000fe400078e020f */
[----:B------:R-:W-:Y:S01]  /*2970*/  IMAD.HI.U32 R15, R4, R14, RZ ;  /* 0x0000000e040f7227 */ /* 0x000fe200078e00ff */
[C---:B------:R-:W-:Y:S02]  /*2980*/  ISETP.GT.U32.AND P4, PT, R10.reuse, R6, PT ;  /* 0x000000060a00720c */ /* 0x040fe40003f84070 */
[----:B------:R-:W-:Y:S01]  /*2990*/  ISETP.GT.U32.AND P1, PT, R10, R9, PT ;  /* 0x000000090a00720c */ /* 0x000fe20003f24070 */
[----:B------:R-:W-:-:S02]  /*29a0*/  IMAD.MOV R15, RZ, RZ, -R15 ;  /* 0x000000ffff0f7224 */ /* 0x000fc400078e0a0f */
[----:B------:R-:W-:-:S04]  /*29b0*/  IMAD.HI.U32 R16, R4, R13, RZ ;  /* 0x0000000d04107227 */ /* 0x000fc800078e00ff */
[----:B------:R-:W-:Y:S02]  /*29c0*/  IMAD R14, R5, R15, R14 ;  /* 0x0000000f050e7224 */ /* 0x000fe400078e020e */
[----:B------:R-:W-:Y:S02]  /*29d0*/  IMAD.MOV R16, RZ, RZ, -R16 ;  /* 0x000000ffff107224 */ /* 0x000fe400078e0a10 */
[--C-:B------:R-:W-:Y:S01]  /*29e0*/  @!P4 IMAD.IADD R6, R6, 0x1, -R10.reuse ;  /* 0x000000010606c824 */ /* 0x100fe200078e0a0a */
[----:B------:R-:W-:Y:S01]  /*29f0*/  ISETP.GT.U32.AND P4, PT, R10, R7, PT ;  /* 0x000000070a00720c */ /* 0x000fe20003f84070 */
[--C-:B------:R-:W-:Y:S02]  /*2a00*/  @!P1 IMAD.IADD R9, R9, 0x1, -R10.reuse ;  /* 0x0000000109099824 */ /* 0x100fe400078e0a0a */
[----:B------:R-:W-:Y:S01]  /*2a10*/  @!P2 IMAD.IADD R8, R8, 0x1, -R10 ;  /* 0x000000010808a824 */ /* 0x000fe200078e0a0a */
[----:B------:R-:W-:Y:S01]  /*2a20*/  ISETP.GT.U32.AND P5, PT, R10, R6, PT ;  /* 0x000000060a00720c */ /* 0x000fe20003fa4070 */
[----:B------:R-:W-:Y:S01]  /*2a30*/  IMAD.HI.U32 R0, R4, R11, RZ ;  /* 0x0000000b04007227 */ /* 0x000fe200078e00ff */
[----:B------:R-:W-:-:S03]  /*2a40*/  ISETP.GT.U32.AND P1, PT, R10, R9, PT ;  /* 0x000000090a00720c */ /* 0x000fc60003f24070 */
[----:B------:R-:W-:-:S04]  /*2a50*/  IMAD.MOV.U32 R28, RZ, RZ, R29 ;  /* 0x000000ffff1c7224 */ /* 0x000fc800078e001d */
[----:B------:R-:W-:Y:S01]  /*2a60*/  @!P4 IMAD.IADD R7, R7, 0x1, -R10 ;  /* 0x000000010707c824 */ /* 0x000fe200078e0a0a */
[----:B------:R-:W-:Y:S01]  /*2a70*/  ISETP.GE.AND P2, PT, R25, RZ, PT ;  /* 0x000000ff1900720c */ /* 0x000fe20003f46270 */
[----:B------:R-:W-:Y:S01]  /*2a80*/  IMAD.MOV.U32 R29, RZ, RZ, R30 ;  /* 0x000000ffff1d7224 */ /* 0x000fe200078e001e */
[----:B------:R-:W-:Y:S01]  /*2a90*/  IADD3 R0, -R0, RZ, RZ ;  /* 0x000000ff00007210 */ /* 0x000fe20007ffe1ff */
[----:B------:R-:W-:Y:S02]  /*2aa0*/  IMAD.MOV.U32 R30, RZ, RZ, R31 ;  /* 0x000000ffff1e7224 */ /* 0x000fe400078e001f */
[----:B------:R-:W-:Y:S02]  /*2ab0*/  IMAD.MOV.U32 R31, RZ, RZ, R59 ;  /* 0x000000ffff1f7224 */ /* 0x000fe400078e003b */
[----:B------:R-:W2:Y:S01]  /*2ac0*/  LDL.LU R59, [R1+0x34c] ;  /* 0x00034c00013b7983 */ /* 0x000ea20000300800 */
[--C-:B------:R-:W-:Y:S01]  /*2ad0*/  @!P5 IMAD.IADD R6, R6, 0x1, -R10.reuse ;  /* 0x000000010606d824 */ /* 0x100fe200078e0a0a */
[----:B------:R-:W-:Y:S01]  /*2ae0*/  ISETP.GE.AND P5, PT, R24, RZ, PT ;  /* 0x000000ff1800720c */ /* 0x000fe20003fa6270 */
[----:B------:R-:W-:Y:S01]  /*2af0*/  @!P1 IMAD.IADD R9, R9, 0x1, -R10 ;  /* 0x0000000109099824 */ /* 0x000fe200078e0a0a */
[----:B------:R-:W-:Y:S01]  /*2b00*/  ISETP.GE.AND P4, PT, R23, RZ, PT ;  /* 0x000000ff1700720c */ /* 0x000fe20003f86270 */
[C---:B------:R-:W-:Y:S01]  /*2b10*/  IMAD R13, R5.reuse, R16, R13 ;  /* 0x00000010050d7224 */ /* 0x040fe200078e020d */
[C---:B------:R-:W-:Y:S01]  /*2b20*/  ISETP.GT.U32.AND P1, PT, R5.reuse, R14, PT ;  /* 0x0000000e0500720c */ /* 0x040fe20003f24070 */
[----:B------:R-:W-:Y:S01]  /*2b30*/  @!P6 IMAD.MOV R9, RZ, RZ, -R9 ;  /* 0x000000ffff09e224 */ /* 0x000fe200078e0a09 */
[----:B------:R-:W-:Y:S01]  /*2b40*/  ISETP.NE.AND P6, PT, R2, RZ, PT ;  /* 0x000000ff0200720c */ /* 0x000fe20003fc5270 */
[----:B------:R-:W-:Y:S01]  /*2b50*/  @!P2 IMAD.MOV R6, RZ, RZ, -R6 ;  /* 0x000000ffff06a224 */ /* 0x000fe200078e0a06 */
[----:B------:R-:W-:Y:S01]  /*2b60*/  LOP3.LUT R2, RZ, R2, RZ, 0x33, !PT ;  /* 0x00000002ff027212 */ /* 0x000fe200078e33ff */
[C---:B------:R-:W-:Y:S01]  /*2b70*/  IMAD R0, R5.reuse, R0, R11 ;  /* 0x0000000005007224 */ /* 0x040fe200078e020b */
[----:B------:R-:W-:Y:S01]  /*2b80*/  IABS R10, R27 ;  /* 0x0000001b000a7213 */ /* 0x000fe20000000000 */
[C---:B------:R-:W-:Y:S01]  /*2b90*/  IMAD R12, R5.reuse, R17, R12 ;  /* 0x00000011050c7224 */ /* 0x040fe200078e020c */
[----:B------:R-:W-:Y:S01]  /*2ba0*/  SEL R3, R2, R9, !P6 ;  /* 0x0000000902037207 */ /* 0x000fe20007000000 */
[----:B------:R-:W-:Y:S01]  /*2bb0*/  @!P5 IMAD.MOV R7, RZ, RZ, -R7 ;  /* 0x000000ffff07d224 */ /* 0x000fe200078e0a07 */
[----:B------:R-:W-:Y:S01]  /*2bc0*/  ISETP.GT.U32.AND P5, PT, R5, R13, PT ;  /* 0x0000000d0500720c */ /* 0x000fe20003fa4070 */
[----:B------:R-:W-:Y:S01]  /*2bd0*/  @!P4 IMAD.MOV R8, RZ, RZ, -R8 ;  /* 0x000000ffff08c224 */ /* 0x000fe200078e0a08 */
[----:B------:R-:W-:Y:S01]  /*2be0*/  IABS R11, R33 ;  /* 0x00000021000b7213 */ /* 0x000fe20000000000 */
[----:B------:R-:W-:Y:S01]  /*2bf0*/  @!P1 IMAD.IADD R14, R14, 0x1, -R5 ;  /* 0x000000010e0e9824 */ /* 0x000fe200078e0a05 */
[----:B------:R0:W-:Y:S01]  /*2c00*/  STL [R1+0x71c], R3 ;  /* 0x00071c0301007387 */ /* 0x0001e20000100800 */
[----:B------:R-:W-:-:S02]  /*2c10*/  ISETP.GE.AND P2, PT, R26, RZ, PT ;  /* 0x000000ff1a00720c */ /* 0x000fc40003f46270 */
[C---:B------:R-:W-:Y:S02]  /*2c20*/  ISETP.GT.U32.AND P4, PT, R5.reuse, R12, PT ;  /* 0x0000000c0500720c */ /* 0x040fe40003f84070 */
[----:B------:R-:W-:Y:S02]  /*2c30*/  ISETP.GT.U32.AND P1, PT, R5, R14, PT ;  /* 0x0000000e0500720c */ /* 0x000fe40003f24070 */
[----:B------:R-:W-:Y:S02]  /*2c40*/  IABS R60, R29 ;  /* 0x0000001d003c7213 */ /* 0x000fe40000000000 */
[----:B------:R-:W-:Y:S01]  /*2c50*/  @!P5 IMAD.IADD R13, R13, 0x1, -R5 ;  /* 0x000000010d0dd824 */ /* 0x000fe200078e0a05 */
[----:B0-----:R-:W-:Y:S02]  /*2c60*/  SEL R3, R2, R8, !P6 ;  /* 0x0000000802037207 */ /* 0x001fe40007000000 */
[----:B------:R-:W-:Y:S01]  /*2c70*/  IMAD.HI.U32 R8, R4, R60, RZ ;  /* 0x0000003c04087227 */ /* 0x000fe200078e00ff */
[----:B------:R-:W-:-:S02]  /*2c80*/  IABS R17, R37 ;  /* 0x0000002500117213 */ /* 0x000fc40000000000 */
[----:B------:R0:W-:Y:S01]  /*2c90*/  STL [R1+0x718], R3 ;  /* 0x0007180301007387 */ /* 0x0001e20000100800 */
[--C-:B------:R-:W-:Y:S01]  /*2ca0*/  @!P4 IMAD.IADD R12, R12, 0x1, -R5.reuse ;  /* 0x000000010c0cc824 */ /* 0x100fe200078e0a05 */
[----:B------:R-:W-:Y:S01]  /*2cb0*/  ISETP.GE.AND P4, PT, R61, RZ, PT ;  /* 0x000000ff3d00720c */ /* 0x000fe20003f86270 */
[----:B------:R-:W-:Y:S01]  /*2cc0*/  @!P1 IMAD.IADD R14, R14, 0x1, -R5 ;  /* 0x000000010e0e9824 */ /* 0x000fe200078e0a05 */
[C---:B------:R-:W-:Y:S01]  /*2cd0*/  ISETP.GT.U32.AND P1, PT, R5.reuse, R0, PT ;  /* 0x000000000500720c */ /* 0x040fe20003f24070 */
[----:B------:R-:W-:Y:S01]  /*2ce0*/  IMAD.MOV R8, RZ, RZ, -R8 ;  /* 0x000000ffff087224 */ /* 0x000fe200078e0a08 */
[C---:B------:R-:W-:Y:S02]  /*2cf0*/  ISETP.GT.U32.AND P5, PT, R5.reuse, R12, PT ;  /* 0x0000000c0500720c */ /* 0x040fe40003fa4070 */
[----:B------:R-:W-:Y:S01]  /*2d00*/  IABS R25, R40 ;  /* 0x0000002800197213 */ /* 0x000fe20000000000 */
[----:B------:R-:W-:Y:S01]  /*2d10*/  IMAD R60, R5, R8, R60 ;  /* 0x00000008053c7224 */ /* 0x000fe200078e023c */
[----:B0-----:R-:W-:Y:S01]  /*2d20*/  SEL R3, R2, R7, !P6 ;  /* 0x0000000702037207 */ /* 0x001fe20007000000 */
[----:B------:R-:W-:Y:S01]  /*2d30*/  IMAD.HI.U32 R7, R4, R10, RZ ;  /* 0x0000000a04077227 */ /* 0x000fe200078e00ff */
[----:B------:R-:W-:-:S02]  /*2d40*/  SEL R2, R2, R6, !P6 ;  /* 0x0000000602027207 */ /* 0x000fc40007000000 */
[C---:B------:R-:W-:Y:S01]  /*2d50*/  ISETP.GT.U32.AND P6, PT, R5.reuse, R13, PT ;  /* 0x0000000d0500720c */ /* 0x040fe20003fc4070 */
[----:B------:R0:W-:Y:S01]  /*2d60*/  STL [R1+0x714], R3 ;  /* 0x0007140301007387 */ /* 0x0001e20000100800 */
[----:B------:R-:W-:Y:S01]  /*2d70*/  IMAD.MOV R7, RZ, RZ, -R7 ;  /* 0x000000ffff077224 */ /* 0x000fe200078e0a07 */
[----:B------:R-:W-:Y:S01]  /*2d80*/  IABS R6, R28 ;  /* 0x0000001c00067213 */ /* 0x000fe20000000000 */
[--C-:B------:R-:W-:Y:S01]  /*2d90*/  @!P1 IMAD.IADD R0, R0, 0x1, -R5.reuse ;  /* 0x0000000100009824 */ /* 0x100fe200078e0a05 */
[----:B------:R1:W-:Y:S01]  /*2da0*/  STL [R1+0x710], R2 ;  /* 0x0007100201007387 */ /* 0x0003e20000100800 */
[----:B------:R-:W-:Y:S01]  /*2db0*/  IMAD R10, R5, R7, R10 ;  /* 0x00000007050a7224 */ /* 0x000fe200078e020a */
[----:B------:R-:W-:Y:S01]  /*2dc0*/  ISETP.GE.AND P1, PT, R33, RZ, PT ;  /* 0x000000ff2100720c */ /* 0x000fe20003f26270 */
[--C-:B------:R-:W-:Y:S01]  /*2dd0*/  @!P5 IMAD.IADD R12, R12, 0x1, -R5.reuse ;  /* 0x000000010c0cd824 */ /* 0x100fe200078e0a05 */
[----:B------:R-:W-:Y:S01]  /*2de0*/  MOV R33, R35 ;  /* 0x0000002300217202 */ /* 0x000fe20000000f00 */
[----:B------:R-:W-:Y:S01]  /*2df0*/  IMAD.MOV.U32 R35, RZ, RZ, R36 ;  /* 0x000000ffff237224 */ /* 0x000fe200078e0024 */
[----:B------:R-:W-:Y:S01]  /*2e00*/  ISETP.GE.AND P5, PT, R27, RZ, PT ;  /* 0x000000ff1b00720c */ /* 0x000fe20003fa6270 */
[----:B0-----:R-:W-:Y:S01]  /*2e10*/  IMAD.MOV.U32 R3, RZ, RZ, R14 ;  /* 0x000000ffff037224 */ /* 0x001fe200078e000e */
[----:B------:R-:W-:Y:S01]  /*2e20*/  IABS R27, R42 ;  /* 0x0000002a001b7213 */ /* 0x000fe20000000000 */
[----:B------:R-:W-:Y:S01]  /*2e30*/  @!P6 IMAD.IADD R13, R13, 0x1, -R5 ;  /* 0x000000010d0de824 */ /* 0x000fe200078e0a05 */
[----:B------:R-:W-:Y:S01]  /*2e40*/  IABS R14, R35 ;  /* 0x00000023000e7213 */ /* 0x000fe20000000000 */
[----:B-1----:R-:W-:-:S04]  /*2e50*/  IMAD.HI.U32 R2, R4, R11, RZ ;  /* 0x0000000b04027227 */ /* 0x002fc800078e00ff */
[----:B------:R-:W-:Y:S02]  /*2e60*/  IMAD.MOV R2, RZ, RZ, -R2 ;  /* 0x000000ffff027224 */ /* 0x000fe400078e0a02 */
[----:B------:R-:W-:Y:S01]  /*2e70*/  @!P2 IMAD.MOV R3, RZ, RZ, -R3 ;  /* 0x000000ffff03a224 */ /* 0x000fe200078e0a03 */
[C---:B------:R-:W-:Y:S01]  /*2e80*/  ISETP.GT.U32.AND P2, PT, R5.reuse, R10, PT ;  /* 0x0000000a0500720c */ /* 0x040fe20003f44070 */
[C---:B------:R-:W-:Y:S02]  /*2e90*/  IMAD R2, R5.reuse, R2, R11 ;  /* 0x0000000205027224 */ /* 0x040fe400078e020b */
[----:B------:R-:W-:Y:S01]  /*2ea0*/  IMAD.MOV.U32 R36, RZ, RZ, R38 ;  /* 0x000000ffff247224 */ /* 0x000fe200078e0026 */
[----:B------:R0:W-:Y:S01]  /*2eb0*/  STL [R1+0x90], R3 ;  /* 0x0000900301007387 */ /* 0x0001e20000100800 */
[----:B------:R-:W-:Y:S01]  /*2ec0*/  IMAD.MOV.U32 R38, RZ, RZ, R44 ;  /* 0x000000ffff267224 */ /* 0x000fe200078e002c */
[----:B------:R-:W-:Y:S01]  /*2ed0*/  ISETP.GT.U32.AND P6, PT, R5, R2, PT ;  /* 0x000000020500720c */ /* 0x000fe20003fc4070 */
[----:B------:R-:W-:-:S02]  /*2ee0*/  IMAD.MOV.U32 R44, RZ, RZ, R48 ;  /* 0x000000ffff2c7224 */ /* 0x000fc400078e0030 */
[----:B------:R-:W-:Y:S01]  /*2ef0*/  IMAD.HI.U32 R7, R4, R6, RZ ;  /* 0x0000000604077227 */ /* 0x000fe200078e00ff */
[----:B------:R-:W-:-:S03]  /*2f00*/  IABS R19, R38 ;  /* 0x0000002600137213 */ /* 0x000fc60000000000 */
[----:B------:R-:W-:Y:S01]  /*2f10*/  @!P2 IMAD.IADD R10, R10, 0x1, -R5 ;  /* 0x000000010a0aa824 */ /* 0x000fe200078e0a05 */
[C---:B------:R-:W-:Y:S01]  /*2f20*/  ISETP.GT.U32.AND P2, PT, R5.reuse, R0, PT ;  /* 0x000000000500720c */ /* 0x040fe20003f44070 */
[----:B0-----:R-:W-:Y:S01]  /*2f30*/  IMAD.MOV.U32 R3, RZ, RZ, R12 ;  /* 0x000000ffff037224 */ /* 0x001fe200078e000c */
[----:B------:R-:W-:Y:S01]  /*2f40*/  IABS R12, R34 ;  /* 0x00000022000c7213 */ /* 0x000fe20000000000 */
[----:B------:R-:W-:Y:S02]  /*2f50*/  IMAD.MOV R7, RZ, RZ, -R7 ;  /* 0x000000ffff077224 */ /* 0x000fe400078e0a07 */
[----:B------:R-:W-:Y:S01]  /*2f60*/  @!P6 IMAD.IADD R2, R2, 0x1, -R5 ;  /* 0x000000010202e824 */ /* 0x000fe200078e0a05 */
[C---:B------:R-:W-:Y:S01]  /*2f70*/  ISETP.GT.U32.AND P6, PT, R5.reuse, R10, PT ;  /* 0x0000000a0500720c */ /* 0x040fe20003fc4070 */
[----:B------:R-:W-:Y:S02]  /*2f80*/  @!P0 IMAD.MOV R3, RZ, RZ, -R3 ;  /* 0x000000ffff038224 */ /* 0x000fe400078e0a03 */
[C---:B------:R-:W-:Y:S01]  /*2f90*/  IMAD R61, R5.reuse, R7, R6 ;  /* 0x00000007053d7224 */ /* 0x040fe200078e0206 */
[----:B------:R-:W-:-:S02]  /*2fa0*/  ISETP.GT.U32.AND P0, PT, R5, R2, PT ;  /* 0x000000020500720c */ /* 0x000fc40003f04070 */
[----:B------:R0:W-:Y:S01]  /*2fb0*/  STL [R1+0x88], R3 ;  /* 0x0000880301007387 */ /* 0x0001e20000100800 */
[--C-:B------:R-:W-:Y:S01]  /*2fc0*/  @!P2 IMAD.IADD R0, R0, 0x1, -R5.reuse ;  /* 0x000000010000a824 */ /* 0x100fe200078e0a05 */
[----:B------:R-:W-:Y:S02]  /*2fd0*/  IABS R7, R32 ;  /* 0x0000002000077213 */ /* 0x000fe40000000000 */
[----:B------:R-:W-:Y:S01]  /*2fe0*/  IABS R6, R31 ;  /* 0x0000001f00067213 */ /* 0x000fe20000000000 */
[----:B------:R-:W-:Y:S01]  /*2ff0*/  @!P4 IMAD.MOV R0, RZ, RZ, -R0 ;  /* 0x000000ffff00c224 */ /* 0x000fe200078e0a00 */
[----:B------:R-:W-:Y:S01]  /*3000*/  ISETP.GE.AND P2, PT, R28, RZ, PT ;  /* 0x000000ff1c00720c */ /* 0x000fe20003f46270 */
[----:B------:R-:W-:Y:S01]  /*3010*/  @!P6 IMAD.IADD R10, R10, 0x1, -R5 ;  /* 0x000000010a0ae824 */ /* 0x000fe200078e0a05 */
[----:B------:R-:W-:Y:S01]  /*3020*/  ISETP.GT.U32.AND P6, PT, R5, R60, PT ;  /* 0x0000003c0500720c */ /* 0x000fe20003fc4070 */
[----:B------:R-:W-:-:S04]  /*3030*/  IMAD.HI.U32 R8, R4, R7, RZ ;  /* 0x0000000704087227 */ /* 0x000fc800078e00ff */
[----:B0-----:R-:W-:Y:S02]  /*3040*/  IMAD.MOV.U32 R3, RZ, RZ, R13 ;  /* 0x000000ffff037224 */ /* 0x001fe400078e000d */
[----:B------:R-:W-:Y:S01]  /*3050*/  @!P0 IMAD.IADD R2, R2, 0x1, -R5 ;  /* 0x0000000102028824 */ /* 0x000fe200078e0a05 */
[----:B------:R-:W-:Y:S01]  /*3060*/  ISETP.GE.AND P0, PT, R29, RZ, PT ;  /* 0x000000ff1d00720c */ /* 0x000fe20003f06270 */
[----:B------:R-:W-:Y:S01]  /*3070*/  @!P3 IMAD.MOV R3, RZ, RZ, -R3 ;  /* 0x000000ffff03b224 */ /* 0x000fe200078e0a03 */
[----:B------:R-:W-:Y:S01]  /*3080*/  ISETP.GT.U32.AND P3, PT, R5, R61, PT ;  /* 0x0000003d0500720c */ /* 0x000fe20003f64070 */
[----:B------:R-:W-:Y:S02]  /*3090*/  @!P1 IMAD.MOV R2, RZ, RZ, -R2 ;  /* 0x000000ffff029224 */ /* 0x000fe400078e0a02 */
[----:B------:R-:W-:Y:S01]  /*30a0*/  @!P6 IMAD.IADD R60, R60, 0x1, -R5 ;  /* 0x000000013c3ce824 */ /* 0x000fe200078e0a05 */
[----:B------:R0:W-:Y:S01]  /*30b0*/  STL [R1+0x84], R3 ;  /* 0x0000840301007387 */ /* 0x0001e20000100800 */
[----:B------:R-:W-:-:S02]  /*30c0*/  IMAD.MOV R8, RZ, RZ, -R8 ;  /* 0x000000ffff087224 */ /* 0x000fc400078e0a08 */
[----:B------:R-:W-:Y:S01]  /*30d0*/  IMAD.HI.U32 R9, R4, R6, RZ ;  /* 0x0000000604097227 */ /* 0x000fe200078e00ff */
[----:B------:R1:W-:Y:S03]  /*30e0*/  STL [R1+0x1c], R0 ;  /* 0x00001c0001007387 */ /* 0x0003e60000100800 */
[----:B------:R-:W-:Y:S02]  /*30f0*/  IMAD.MOV R9, RZ, RZ, -R9 ;  /* 0x000000ffff097224 */ /* 0x000fe400078e0a09 */
[----:B------:R-:W-:Y:S01]  /*3100*/  @!P3 IMAD.IADD R61, R61, 0x1, -R5 ;  /* 0x000000013d3db824 */ /* 0x000fe200078e0a05 */
[----:B------:R-:W-:Y:S01]  /*3110*/  ISETP.GE.AND P3, PT, R30, RZ, PT ;  /* 0x000000ff1e00720c */ /* 0x000fe20003f66270 */
[----:B0-----:R-:W-:Y:S01]  /*3120*/  IMAD.MOV.U32 R3, RZ, RZ, R10 ;  /* 0x000000ffff037224 */ /* 0x001fe200078e000a */
[----:B------:R-:W-:Y:S01]  /*3130*/  IABS R10, R33 ;  /* 0x00000021000a7213 */ /* 0x000fe20000000000 */
[C---:B------:R-:W-:Y:S01]  /*3140*/  IMAD R6, R5.reuse, R9, R6 ;  /* 0x0000000905067224 */ /* 0x040fe200078e0206 */
[C---:B------:R-:W-:Y:S01]  /*3150*/  ISETP.GT.U32.AND P4, PT, R5.reuse, R61, PT ;  /* 0x0000003d0500720c */ /* 0x040fe20003f84070 */
[----:B------:R-:W-:Y:S01]  /*3160*/  @!P5 IMAD.MOV R3, RZ, RZ, -R3 ;  /* 0x000000ffff03d224 */ /* 0x000fe200078e0a03 */
[C---:B------:R-:W-:Y:S01]  /*3170*/  ISETP.GT.U32.AND P5, PT, R5.reuse, R60, PT ;  /* 0x0000003c0500720c */ /* 0x040fe20003fa4070 */
[C---:B-1----:R-:W-:Y:S01]  /*3180*/  IMAD R0, R5.reuse, R8, R7 ;  /* 0x0000000805007224 */ /* 0x042fe200078e0207 */
[C---:B------:R-:W-:Y:S01]  /*3190*/  ISETP.GT.U32.AND P1, PT, R5.reuse, R6, PT ;  /* 0x000000060500720c */ /* 0x040fe20003f24070 */
[C---:B------:R-:W-:Y:S01]  /*31a0*/  IMAD.HI.U32 R7, R4.reuse, R12, RZ ;  /* 0x0000000c04077227 */ /* 0x040fe200078e00ff */
[----:B------:R-:W-:Y:S03]  /*31b0*/  STL [R1+0x4], R3 ;  /* 0x0000040301007387 */ /* 0x000fe60000100800 */
[----:B------:R-:W-:Y:S01]  /*31c0*/  IMAD.MOV R7, RZ, RZ, -R7 ;  /* 0x000000ffff077224 */ /* 0x000fe200078e0a07 */
[----:B------:R0:W-:Y:S03]  /*31d0*/  STL [R1], R2 ;  /* 0x0000000201007387 */ /* 0x0001e60000100800 */
[----:B------:R-:W-:Y:S01]  /*31e0*/  IMAD R12, R5, R7, R12 ;  /* 0x00000007050c7224 */ /* 0x000fe200078e020c */
[----:B------:R-:W-:Y:S01]  /*31f0*/  @!P4 IADD3 R61, R61, -R5, RZ ;  /* 0x800000053d3dc210 */ /* 0x000fe20007ffe0ff */
[----:B------:R-:W-:Y:S01]  /*3200*/  IMAD.HI.U32 R7, R4, R14, RZ ;  /* 0x0000000e04077227 */ /* 0x000fe200078e00ff */
[----:B------:R-:W-:-:S03]  /*3210*/  ISETP.GT.U32.AND P4, PT, R5, R0, PT ;  /* 0x000000000500720c */ /* 0x000fc60003f84070 */
[----:B------:R-:W-:Y:S02]  /*3220*/  IMAD.MOV R7, RZ, RZ, -R7 ;  /* 0x000000ffff077224 */ /* 0x000fe400078e0a07 */
[----:B0-----:R-:W-:-:S04]  /*3230*/  IMAD.HI.U32 R2, R4, R10, RZ ;  /* 0x0000000a04027227 */ /* 0x001fc800078e00ff */
[----:B------:R-:W-:Y:S02]  /*3240*/  IMAD.MOV R2, RZ, RZ, -R2 ;  /* 0x000000ffff027224 */ /* 0x000fe400078e0a02 */
[C---:B------:R-:W-:Y:S02]  /*3250*/  IMAD R14, R5.reuse, R7, R14 ;  /* 0x00000007050e7224 */ /* 0x040fe400078e020e */
[C---:B------:R-:W-:Y:S01]  /*3260*/  IMAD R10, R5.reuse, R2, R10 ;  /* 0x00000002050a7224 */ /* 0x040fe200078e020a */
[----:B------:R-:W-:Y:S01]  /*3270*/  IABS R2, R36 ;  /* 0x0000002400027213 */ /* 0x000fe20000000000 */
[--C-:B------:R-:W-:Y:S02]  /*3280*/  @!P1 IMAD.IADD R6, R6, 0x1, -R5.reuse ;  /* 0x0000000106069824 */ /* 0x100fe400078e0a05 */
[----:B------:R-:W-:Y:S01]  /*3290*/  @!P4 IMAD.IADD R0, R0, 0x1, -R5 ;  /* 0x000000010000c824 */ /* 0x000fe200078e0a05 */
[----:B------:R-:W-:Y:S01]  /*32a0*/  ISETP.GE.AND P4, PT, R32, RZ, PT ;  /* 0x000000ff2000720c */ /* 0x000fe20003f86270 */
[----:B------:R-:W-:Y:S01]  /*32b0*/  IMAD.HI.U32 R8, R4, R2, RZ ;  /* 0x0000000204087227 */ /* 0x000fe200078e00ff */
[----:B------:R-:W-:-:S03]  /*32c0*/  ISETP.GT.U32.AND P1, PT, R5, R6, PT ;  /* 0x000000060500720c */ /* 0x000fc60003f24070 */
[----:B------:R-:W-:Y:S02]  /*32d0*/  IMAD.MOV R8, RZ, RZ, -R8 ;  /* 0x000000ffff087224 */ /* 0x000fe400078e0a08 */
[----:B------:R-:W-:Y:S01]  /*32e0*/  @!P2 IMAD.MOV R61, RZ, RZ, -R61 ;  /* 0x000000ffff3da224 */ /* 0x000fe200078e0a3d */
[C---:B------:R-:W-:Y:S01]  /*32f0*/  ISETP.GT.U32.AND P2, PT, R5.reuse, R0, PT ;  /* 0x000000000500720c */ /* 0x040fe20003f44070 */
[----:B------:R-:W-:Y:S02]  /*3300*/  IMAD R2, R5, R8, R2 ;  /* 0x0000000805027224 */ /* 0x000fe400078e0202 */
[----:B------:R-:W-:Y:S01]  /*3310*/  IMAD.HI.U32 R8, R4, R19, RZ ;  /* 0x0000001304087227 */ /* 0x000fe200078e00ff */
[----:B------:R-:W-:Y:S03]  /*3320*/  STL [R1+0x1ecc], R61 ;  /* 0x001ecc3d01007387 */ /* 0x000fe60000100800 */
[----:B------:R-:W-:Y:S01]  /*3330*/  @!P5 IMAD.IADD R60, R60, 0x1, -R5 ;  /* 0x000000013c3cd824 */ /* 0x000fe200078e0a05 */
[----:B------:R-:W-:Y:S01]  /*3340*/  ISETP.GE.AND P5, PT, R31, RZ, PT ;  /* 0x000000ff1f00720c */ /* 0x000fe20003fa6270 */
[----:B------:R-:W-:Y:S01]  /*3350*/  IMAD.MOV R8, RZ, RZ, -R8 ;  /* 0x000000ffff087224 */ /* 0x000fe200078e0a08 */
[----:B------:R-:W-:Y:S01]  /*3360*/  IABS R31, R43 ;  /* 0x0000002b001f7213 */ /* 0x000fe20000000000 */
[----:B------:R-:W-:-:S04]  /*3370*/  IMAD.HI.U32 R7, R4, R17, RZ ;  /* 0x0000001104077227 */ /* 0x000fc800078e00ff */
[C---:B------:R-:W-:Y:S02]  /*3380*/  IMAD R19, R5.reuse, R8, R19 ;  /* 0x0000000805137224 */ /* 0x040fe400078e0213 */
[--C-:B------:R-:W-:Y:S01]  /*3390*/  @!P1 IMAD.IADD R6, R6, 0x1, -R5.reuse ;  /* 0x0000000106069824 */ /* 0x100fe200078e0a05 */
[----:B------:R-:W-:Y:S01]  /*33a0*/  ISETP.GT.U32.AND P1, PT, R5, R12, PT ;  /* 0x0000000c0500720c */ /* 0x000fe20003f24070 */
[----:B------:R-:W-:Y:S01]  /*33b0*/  @!P2 IMAD.IADD R0, R0, 0x1, -R5 ;  /* 0x000000010000a824 */ /* 0x000fe200078e0a05 */
[----:B------:R-:W-:Y:S01]  /*33c0*/  ISETP.GE.AND P2, PT, R33, RZ, PT ;  /* 0x000000ff2100720c */ /* 0x000fe20003f46270 */
[----:B------:R-:W-:Y:S02]  /*33d0*/  IMAD.MOV R7, RZ, RZ, -R7 ;  /* 0x000000ffff077224 */ /* 0x000fe400078e0a07 */
[----:B------:R-:W-:Y:S02]  /*33e0*/  @!P0 IMAD.MOV R60, RZ, RZ, -R60 ;  /* 0x000000ffff3c8224 */ /* 0x000fe400078e0a3c */
[----:B------:R-:W-:Y:S01]  /*33f0*/  @!P5 IMAD.MOV R6, RZ, RZ, -R6 ;  /* 0x000000ffff06d224 */ /* 0x000fe200078e0a06 */
[C---:B------:R-:W-:Y:S01]  /*3400*/  ISETP.GT.U32.AND P5, PT, R5.reuse, R2, PT ;  /* 0x000000020500720c */ /* 0x040fe20003fa4070 */
[----:B------:R-:W-:Y:S01]  /*3410*/  IMAD R17, R5, R7, R17 ;  /* 0x0000000705117224 */ /* 0x000fe200078e0211 */
[----:B------:R-:W-:Y:S01]  /*3420*/  IABS R7, R39 ;  /* 0x0000002700077213 */ /* 0x000fe20000000000 */
[----:B------:R-:W-:Y:S01]  /*3430*/  @!P4 IMAD.MOV R0, RZ, RZ, -R0 ;  /* 0x000000ffff00c224 */ /* 0x000fe200078e0a00 */
[----:B------:R-:W-:Y:S01]  /*3440*/  STL [R1+0x1ed0], R60 ;  /* 0x001ed03c01007387 */ /* 0x000fe20000100800 */
[----:B------:R-:W-:Y:S01]  /*3450*/  @!P1 IMAD.IADD R12, R12, 0x1, -R5 ;  /* 0x000000010c0c9824 */ /* 0x000fe200078e0a05 */
[----:B------:R-:W-:-:S02]  /*3460*/  ISETP.GE.AND P1, PT, R34, RZ, PT ;  /* 0x000000ff2200720c */ /* 0x000fc40003f26270 */
[----:B------:R-:W-:Y:S02]  /*3470*/  ISETP.GE.AND P4, PT, R35, RZ, PT ;  /* 0x000000ff2300720c */ /* 0x000fe40003f86270 */
[----:B------:R-:W-:-:S03]  /*3480*/  IABS R34, R44 ;  /* 0x0000002c00227213 */ /* 0x000fc60000000000 */
[----:B------:R-:W-:Y:S02]  /*3490*/  @!P5 IADD3 R2, R2, -R5, RZ ;  /* 0x800000050202d210 */ /* 0x000fe40007ffe0ff */
[----:B------:R-:W-:Y:S02]  /*34a0*/  ISETP.GE.AND P5, PT, R37, RZ, PT ;  /* 0x000000ff2500720c */ /* 0x000fe40003fa6270 */
[----:B------:R-:W-:Y:S01]  /*34b0*/  IABS R37, R46 ;  /* 0x0000002e00257213 */ /* 0x000fe20000000000 */
[----:B--2---:R-:W-:Y:S01]  /*34c0*/  IMAD.MOV.U32 R48, RZ, RZ, R59 ;  /* 0x000000ffff307224 */ /* 0x004fe200078e003b */
[----:B------:R-:W-:-:S04]  /*34d0*/  IABS R59, R30 ;  /* 0x0000001e003b7213 */ /* 0x000fc80000000000 */
[----:B------:R-:W-:Y:S01]  /*34e0*/  IABS R35, R48 ;  /* 0x0000003000237213 */ /* 0x000fe20000000000 */
[----:B------:R-:W-:-:S04]  /*34f0*/  IMAD.HI.U32 R11, R4, R59, RZ ;  /* 0x0000003b040b7227 */ /* 0x000fc800078e00ff */
[----:B------:R-:W-:-:S04]  /*3500*/  IMAD.MOV R11, RZ, RZ, -R11 ;  /* 0x000000ffff0b7224 */ /* 0x000fc800078e0a0b */
[----:B------:R-:W-:-:S05]  /*3510*/  IMAD R59, R5, R11, R59 ;  /* 0x0000000b053b7224 */ /* 0x000fca00078e023b */
[----:B------:R-:W-:-:S13]  /*3520*/  ISETP.GT.U32.AND P6, PT, R5, R59, PT ;  /* 0x0000003b0500720c */ /* 0x000fda0003fc4070 */
[----:B------:R-:W-:-:S05]  /*3530*/  @!P6 IMAD.IADD R59, R59, 0x1, -R5 ;  /* 0x000000013b3be824 */ /* 0x000fca00078e0a05 */
[----:B------:R-:W-:-:S13]  /*3540*/  ISETP.GT.U32.AND P6, PT, R5, R59, PT ;  /* 0x0000003b0500720c */ /* 0x000fda0003fc4070 */
[----:B------:R-:W-:Y:S01]  /*3550*/  @!P6 IMAD.IADD R59, R59, 0x1, -R5 ;  /* 0x000000013b3be824 */ /* 0x000fe200078e0a05 */
[----:B------:R-:W-:-:S03]  /*3560*/  ISETP.GT.U32.AND P6, PT, R5, R10, PT ;  /* 0x0000000a0500720c */ /* 0x000fc60003fc4070 */
[----:B------:R-:W-:Y:S01]  /*3570*/  @!P3 IMAD.MOV R59, RZ, RZ, -R59 ;  /* 0x000000ffff3bb224 */ /* 0x000fe200078e0a3b */
[----:B------:R-:W-:-:S04]  /*3580*/  ISETP.GT.U32.AND P3, PT, R5, R12, PT ;  /* 0x0000000c0500720c */ /* 0x000fc80003f64070 */
[----:B------:R-:W-:Y:S04]  /*3590*/  STL [R1+0x1ed4], R59 ;  /* 0x001ed43b01007387 */ /* 0x000fe80000100800 */
[----:B------:R-:W-:Y:S01]  /*35a0*/  STL [R1+0x1ed8], R6 ;  /* 0x001ed80601007387 */ /* 0x000fe20000100800 */
[--C-:B------:R-:W-:Y:S01]  /*35b0*/  @!P6 IMAD.IADD R10, R10, 0x1, -R5.reuse ;  /* 0x000000010a0ae824 */ /* 0x100fe200078e0a05 */
[C---:B------:R-:W-:Y:S02]  /*35c0*/  ISETP.GT.U32.AND P6, PT, R5.reuse, R14, PT ;  /* 0x0000000e0500720c */ /* 0x040fe40003fc4070 */
[----:B------:R0:W-:Y:S01]  /*35d0*/  STL [R1+0x80], R0 ;  /* 0x0000800001007387 */ /* 0x0001e20000100800 */
[----:B------:R-:W-:Y:S01]  /*35e0*/  @!P3 IMAD.IADD R12, R12, 0x1, -R5 ;  /* 0x000000010c0cb824 */ /* 0x000fe200078e0a05 */
[----:B------:R-:W-:-:S02]  /*35f0*/  ISETP.GT.U32.AND P0, PT, R5, R10, PT ;  /* 0x0000000a0500720c */ /* 0x000fc40003f04070 */
[----:B------:R-:W-:Y:S01]  /*3600*/  ISETP.GE.AND P3, PT, R36, RZ, PT ;  /* 0x000000ff2400720c */ /* 0x000fe20003f66270 */
[----:B------:R-:W-:Y:S01]  /*3610*/  @!P1 IMAD.MOV R12, RZ, RZ, -R12 ;  /* 0x000000ffff0c9224 */ /* 0x000fe200078e0a0c */
[----:B------:R-:W-:Y:S01]  /*3620*/  IABS R36, R45 ;  /* 0x0000002d00247213 */ /* 0x000fe20000000000 */
[----:B0-----:R-:W-:-:S04]  /*3630*/  IMAD.HI.U32 R0, R4, R7, RZ ;  /* 0x0000000704007227 */ /* 0x001fc800078e00ff */
[--C-:B------:R-:W-:Y:S02]  /*3640*/  @!P6 IMAD.IADD R14, R14, 0x1, -R5.reuse ;  /* 0x000000010e0ee824 */ /* 0x100fe400078e0a05 */
[----:B------:R-:W-:Y:S01]  /*3650*/  IMAD.MOV R22, RZ, RZ, -R0 ;  /* 0x000000ffff167224 */ /* 0x000fe200078e0a00 */
[----:B------:R-:W-:Y:S01]  /*3660*/  IABS R0, R41 ;  /* 0x0000002900007213 */ /* 0x000fe20000000000 */
[----:B------:R-:W-:Y:S01]  /*3670*/  @!P0 IMAD.IADD R10, R10, 0x1, -R5 ;  /* 0x000000010a0a8824 */ /* 0x000fe200078e0a05 */
[C---:B------:R-:W-:Y:S01]  /*3680*/  ISETP.GT.U32.AND P6, PT, R5.reuse, R14, PT ;  /* 0x0000000e0500720c */ /* 0x040fe20003fc4070 */
[C---:B------:R-:W-:Y:S01]  /*3690*/  IMAD R22, R5.reuse, R22, R7 ;  /* 0x0000001605167224 */ /* 0x040fe200078e0207 */
[----:B------:R-:W-:Y:S01]  /*36a0*/  ISETP.GT.U32.AND P0, PT, R5, R17, PT ;  /* 0x000000110500720c */ /* 0x000fe20003f04070 */
[----:B------:R-:W-:-:S04]  /*36b0*/  IMAD.HI.U32 R7, R4, R25, RZ ;  /* 0x0000001904077227 */ /* 0x000fc800078e00ff */
[----:B------:R-:W-:Y:S01]  /*36c0*/  @!P2 IMAD.MOV R10, RZ, RZ, -R10 ;  /* 0x000000ffff0aa224 */ /* 0x000fe200078e0a0a */
[----:B------:R-:W-:Y:S01]  /*36d0*/  ISETP.GT.U32.AND P2, PT, R5, R2, PT ;  /* 0x000000020500720c */ /* 0x000fe20003f44070 */
[----:B------:R-:W-:-:S03]  /*36e0*/  IMAD.MOV R7, RZ, RZ, -R7 ;  /* 0x000000ffff077224 */ /* 0x000fc600078e0a07 */
[----:B------:R-:W-:Y:S01]  /*36f0*/  STL [R1+0x1ee0], R10 ;  /* 0x001ee00a01007387 */ /* 0x000fe20000100800 */
[----:B------:R-:W-:Y:S01]  /*3700*/  @!P6 IMAD.IADD R14, R14, 0x1, -R5 ;  /* 0x000000010e0ee824 */ /* 0x000fe200078e0a05 */
[C---:B------:R-:W-:Y:S01]  /*3710*/  ISETP.GT.U32.AND P6, PT, R5.reuse, R19, PT ;  /* 0x000000130500720c */ /* 0x040fe20003fc4070 */
[----:B------:R-:W-:Y:S01]  /*3720*/  IMAD R25, R5, R7, R25 ;  /* 0x0000000705197224 */ /* 0x000fe200078e0219 */
[----:B------:R-:W-:Y:S01]  /*3730*/  STL [R1+0x1ee4], R12 ;  /* 0x001ee40c01007387 */ /* 0x000fe20000100800 */
[--C-:B------:R-:W-:Y:S01]  /*3740*/  @!P0 IMAD.IADD R17, R17, 0x1, -R5.reuse ;  /* 0x0000000111118824 */ /* 0x100fe200078e0a05 */
[----:B------:R-:W-:Y:S01]  /*3750*/  ISETP.GE.AND P0, PT, R38, RZ, PT ;  /* 0x000000ff2600720c */ /* 0x000fe20003f06270 */
[----:B------:R-:W-:Y:S01]  /*3760*/  @!P4 IMAD.MOV R14, RZ, RZ, -R14 ;  /* 0x000000ffff0ec224 */ /* 0x000fe200078e0a0e */
[----:B------:R-:W-:Y:S01]  /*3770*/  ISETP.GE.AND P4, PT, R39, RZ, PT ;  /* 0x000000ff2700720c */ /* 0x000fe20003f86270 */
[----:B------:R-:W-:Y:S01]  /*3780*/  @!P2 IMAD.IADD R2, R2, 0x1, -R5 ;  /* 0x000000010202a824 */ /* 0x000fe200078e0a05 */
[----:B------:R-:W-:-:S02]  /*3790*/  ISETP.GT.U32.AND P1, PT, R5, R17, PT ;  /* 0x000000110500720c */ /* 0x000fc40003f24070 */
[----:B------:R-:W-:Y:S01]  /*37a0*/  ISETP.GT.U32.AND P2, PT, R5, R22, PT ;  /* 0x000000160500720c */ /* 0x000fe20003f44070 */
[----:B------:R-:W-:Y:S01]  /*37b0*/  IMAD.MOV.U32 R3, RZ, RZ, R2 ;  /* 0x000000ffff037224 */ /* 0x000fe200078e0002 */
[----:B------:R-:W-:Y:S01]  /*37c0*/  STL [R1+0x1ee8], R14 ;  /* 0x001ee80e01007387 */ /* 0x000fe20000100800 */
[----:B------:R-:W-:Y:S02]  /*37d0*/  @!P6 IMAD.IADD R19, R19, 0x1, -R5 ;  /* 0x000000011313e824 */ /* 0x000fe400078e0a05 */
[----:B------:R-:W-:-:S03]  /*37e0*/  IMAD.HI.U32 R2, R4, R0, RZ ;  /* 0x0000000004027227 */ /* 0x000fc600078e00ff */
[----:B------:R-:W-:Y:S01]  /*37f0*/  ISETP.GT.U32.AND P6, PT, R5, R19, PT ;  /* 0x000000130500720c */ /* 0x000fe20003fc4070 */
[----:B------:R-:W-:Y:S02]  /*3800*/  IMAD.MOV R2, RZ, RZ, -R2 ;  /* 0x000000ffff027224 */ /* 0x000fe400078e0a02 */
[----:B------:R-:W-:Y:S01]  /*3810*/  @!P1 IMAD.IADD R17, R17, 0x1, -R5 ;  /* 0x0000000111119824 */ /* 0x000fe200078e0a05 */
[----:B------:R-:W-:Y:S01]  /*3820*/  ISETP.GE.AND P1, PT, R41, RZ, PT ;  /* 0x000000ff2900720c */ /* 0x000fe20003f26270 */
[----:B------:R-:W-:Y:S02]  /*3830*/  IMAD R26, R5, R2, R0 ;  /* 0x00000002051a7224 */ /* 0x000fe400078e0200 */
[----:B------:R-:W-:-:S04]  /*3840*/  IMAD.HI.U32 R0, R4, R31, RZ ;  /* 0x0000001f04007227 */ /* 0x000fc800078e00ff */
[----:B------:R-:W-:Y:S02]  /*3850*/  IMAD.MOV R0, RZ, RZ, -R0 ;  /* 0x000000ffff007224 */ /* 0x000fe400078e0a00 */
[----:B------:R-:W-:Y:S01]  /*3860*/  @!P6 IMAD.IADD R19, R19, 0x1, -R5 ;  /* 0x000000011313e824 */ /* 0x000fe200078e0a05 */
[----:B------:R-:W-:Y:S01]  /*3870*/  ISETP.GT.U32.AND P6, PT, R5, R25, PT ;  /* 0x000000190500720c */ /* 0x000fe20003fc4070 */
[----:B------:R-:W-:-:S04]  /*3880*/  IMAD.HI.U32 R2, R4, R27, RZ ;  /* 0x0000001b04027227 */ /* 0x000fc800078e00ff */
[----:B------:R-:W-:Y:S01]  /*3890*/  @!P2 IMAD.IADD R22, R22, 0x1, -R5 ;  /* 0x000000011616a824 */ /* 0x000fe200078e0a05 */
[----:B------:R-:W-:Y:S01]  /*38a0*/  ISETP.GE.AND P2, PT, R42, RZ, PT ;  /* 0x000000ff2a00720c */ /* 0x000fe20003f46270 */
[C---:B------:R-:W-:Y:S02]  /*38b0*/  IMAD R31, R5.reuse, R0, R31 ;  /* 0x00000000051f7224 */ /* 0x040fe400078e021f */
[----:B------:R-:W-:Y:S02]  /*38c0*/  IMAD.MOV R2, RZ, RZ, -R2 ;  /* 0x000000ffff027224 */ /* 0x000fe400078e0a02 */
[----:B------:R-:W-:Y:S01]  /*38d0*/  @!P5 IMAD.MOV R17, RZ, RZ, -R17 ;  /* 0x000000ffff11d224 */ /* 0x000fe200078e0a11 */
[----:B------:R-:W-:Y:S01]  /*38e0*/  ISETP.GT.U32.AND P5, PT, R5, R22, PT ;  /* 0x000000160500720c */ /* 0x000fe20003fa4070 */
[----:B------:R-:W-:Y:S02]  /*38f0*/  @!P6 IMAD.IADD R25, R25, 0x1, -R5 ;  /* 0x000000011919e824 */ /* 0x000fe400078e0a05 */
[----:B------:R-:W-:Y:S01]  /*3900*/  @!P3 IMAD.MOV R3, RZ, RZ, -R3 ;  /* 0x000000ffff03b224 */ /* 0x000fe200078e0a03 */
[----:B------:R-:W-:Y:S01]  /*3910*/  ISETP.GE.AND P3, PT, R40, RZ, PT ;  /* 0x000000ff2800720c */ /* 0x000fe20003f66270 */
[C---:B------:R-:W-:Y:S01]  /*3920*/  IMAD R27, R5.reuse, R2, R27 ;  /* 0x00000002051b7224 */ /* 0x040fe200078e021b */
[----:B------:R-:W-:Y:S01]  /*3930*/  ISETP.GT.U32.AND P6, PT, R5, R25, PT ;  /* 0x000000190500720c */ /* 0x000fe20003fc4070 */
[----:B------:R-:W-:Y:S01]  /*3940*/  IMAD.HI.U32 R2, R4, R34, RZ ;  /* 0x0000002204027227 */ /* 0x000fe200078e00ff */
[----:B------:R0:W-:Y:S01]  /*3950*/  STL [R1+0x7c], R3 ;  /* 0x00007c0301007387 */ /* 0x0001e20000100800 */
[----:B------:R-:W-:-:S02]  /*3960*/  IABS R40, R47 ;  /* 0x0000002f00287213 */ /* 0x000fc40000000000 */
[----:B------:R-:W-:-:S04]  /*3970*/  IMAD.HI.U32 R0, R4, R35, RZ ;  /* 0x0000002304007227 */ /* 0x000fc800078e00ff */
[----:B------:R-:W-:Y:S02]  /*3980*/  IMAD.MOV R2, RZ, RZ, -R2 ;  /* 0x000000ffff027224 */ /* 0x000fe400078e0a02 */
[----:B------:R-:W-:Y:S01]  /*3990*/  @!P0 IMAD.MOV R19, RZ, RZ, -R19 ;  /* 0x000000ffff138224 */ /* 0x000fe200078e0a13 */
[----:B------:R-:W-:Y:S01]  /*39a0*/  ISETP.GT.U32.AND P0, PT, R5, R26, PT ;  /* 0x0000001a0500720c */ /* 0x000fe20003f04070 */
[--C-:B------:R-:W-:Y:S01]  /*39b0*/  @!P6 IMAD.IADD R25, R25, 0x1, -R5.reuse ;  /* 0x000000011919e824 */ /* 0x100fe200078e0a05 */
[C---:B------:R-:W-:Y:S01]  /*39c0*/  ISETP.GT.U32.AND P6, PT, R5.reuse, R31, PT ;  /* 0x0000001f0500720c */ /* 0x040fe20003fc4070 */
[----:B------:R-:W-:Y:S02]  /*39d0*/  IMAD.MOV R0, RZ, RZ, -R0 ;  /* 0x000000ffff007224 */ /* 0x000fe400078e0a00 */
[C---:B------:R-:W-:Y:S02]  /*39e0*/  IMAD R34, R5.reuse, R2, R34 ;  /* 0x0000000205227224 */ /* 0x040fe400078e0222 */
[----:B------:R-:W-:Y:S01]  /*39f0*/  @!P5 IMAD.IADD R22, R22, 0x1, -R5 ;  /* 0x000000011616d824 */ /* 0x000fe200078e0a05 */
[C---:B------:R-:W-:Y:S01]  /*3a00*/  ISETP.GT.U32.AND P5, PT, R5.reuse, R27, PT ;  /* 0x0000001b0500720c */ /* 0x040fe20003fa4070 */
[----:B------:R-:W-:-:S02]  /*3a10*/  IMAD R35, R5, R0, R35 ;  /* 0x0000000005237224 */ /* 0x000fc400078e0223 */
[----:B------:R-:W-:-:S04]  /*3a20*/  IMAD.HI.U32 R0, R4, R36, RZ ;  /* 0x0000002404007227 */ /* 0x000fc800078e00ff */
[----:B------:R-:W-:Y:S02]  /*3a30*/  @!P6 IMAD.IADD R31, R31, 0x1, -R5 ;  /* 0x000000011f1fe824 */ /* 0x000fe400078e0a05 */
[----:B------:R-:W-:Y:S01]  /*3a40*/  @!P3 IMAD.MOV R25, RZ, RZ, -R25 ;  /* 0x000000ffff19b224 */ /* 0x000fe200078e0a19 */
[C---:B------:R-:W-:Y:S01]  /*3a50*/  ISETP.GT.U32.AND P3, PT, R5.reuse, R34, PT ;  /* 0x000000220500720c */ /* 0x040fe20003f64070 */
[----:B------:R-:W-:Y:S01]  /*3a60*/  @!P4 IMAD.MOV R22, RZ, RZ, -R22 ;  /* 0x000000ffff16c224 */ /* 0x000fe200078e0a16 */
[----:B------:R-:W-:Y:S01]  /*3a70*/  ISETP.GT.U32.AND P4, PT, R5, R31, PT ;  /* 0x0000001f0500720c */ /* 0x000fe20003f84070 */
[----:B------:R-:W-:Y:S01]  /*3a80*/  IMAD.MOV R0, RZ, RZ, -R0 ;  /* 0x000000ffff007224 */ /* 0x000fe200078e0a00 */
[----:B------:R-:W-:Y:S01]  /*3a90*/  @!P5 IADD3 R27, R27, -R5, RZ ;  /* 0x800000051b1bd210 */ /* 0x000fe20007ffe0ff */
[----:B------:R-:W-:Y:S01]  /*3aa0*/  @!P0 IMAD.IADD R26, R26, 0x1, -R5 ;  /* 0x000000011a1a8824 */ /* 0x000fe200078e0a05 */
[----:B------:R-:W-:Y:S01]  /*3ab0*/  ISETP.GE.AND P0, PT, R43, RZ, PT ;  /* 0x000000ff2b00720c */ /* 0x000fe20003f06270 */
[C---:B------:R-:W-:Y:S01]  /*3ac0*/  IMAD R36, R5.reuse, R0, R36 ;  /* 0x0000000005247224 */ /* 0x040fe200078e0224 */
[C---:B------:R-:W-:Y:S01]  /*3ad0*/  ISETP.GT.U32.AND P6, PT, R5.reuse, R27, PT ;  /* 0x0000001b0500720c */ /* 0x040fe20003fc4070 */
[----:B------:R-:W-:Y:S01]  /*3ae0*/  IMAD.HI.U32 R0, R4, R37, RZ ;  /* 0x0000002504007227 */ /* 0x000fe200078e00ff */
[----:B------:R-:W-:-:S03]  /*3af0*/  ISETP.GT.U32.AND P5, PT, R5, R26, PT ;  /* 0x0000001a0500720c */ /* 0x000fc60003fa4070 */
[----:B------:R-:W-:Y:S02]  /*3b00*/  IMAD.MOV R0, RZ, RZ, -R0 ;  /* 0x000000ffff007224 */ /* 0x000fe400078e0a00 */
[--C-:B------:R-:W-:Y:S01]  /*3b10*/  @!P3 IMAD.IADD R34, R34, 0x1, -R5.reuse ;  /* 0x000000012222b824 */ /* 0x100fe200078e0a05 */
[----:B------:R-:W-:Y:S01]  /*3b20*/  ISETP.GE.AND P3, PT, R48, RZ, PT ;  /* 0x000000ff3000720c */ /* 0x000fe20003f66270 */
[----:B------:R-:W-:Y:S01]  /*3b30*/  @!P4 IMAD.IADD R31, R31, 0x1, -R5 ;  /* 0x000000011f1fc824 */ /* 0x000fe200078e0a05 */
[----:B------:R-:W2:Y:S01]  /*3b40*/  LDL.LU R48, [R1+0x368] ;  /* 0x0003680001307983 */ /* 0x000ea20000300800 */
[C---:B------:R-:W-:Y:S01]  /*3b50*/  IMAD R37, R5.reuse, R0, R37 ;  /* 0x0000000005257224 */ /* 0x040fe200078e0225 */
[----:B------:R-:W-:Y:S01]  /*3b60*/  ISETP.GE.AND P4, PT, R44, RZ, PT ;  /* 0x000000ff2c00720c */ /* 0x000fe20003f86270 */
[----:B------:R-:W-:Y:S02]  /*3b70*/  @!P0 IMAD.MOV R31, RZ, RZ, -R31 ;  /* 0x000000ffff1f8224 */ /* 0x000fe400078e0a1f */
[--C-:B------:R-:W-:Y:S01]  /*3b80*/  @!P5 IMAD.IADD R26, R26, 0x1, -R5.reuse ;  /* 0x000000011a1ad824 */ /* 0x100fe200078e0a05 */
[----:B------:R-:W-:Y:S01]  /*3b90*/  ISETP.GT.U32.AND P0, PT, R5, R37, PT ;  /* 0x000000250500720c */ /* 0x000fe20003f04070 */
[----:B------:R-:W-:Y:S01]  /*3ba0*/  @!P6 IMAD.IADD R27, R27, 0x1, -R5 ;  /* 0x000000011b1be824 */ /* 0x000fe200078e0a05 */
[----:B------:R-:W-:Y:S01]  /*3bb0*/  IABS R0, R49 ;  /* 0x0000003100007213 */ /* 0x000fe20000000000 */
[----:B------:R-:W-:Y:S01]  /*3bc0*/  IMAD.HI.U32 R2, R4, R40, RZ ;  /* 0x0000002804027227 */ /* 0x000fe200078e00ff */
[----:B------:R-:W-:-:S02]  /*3bd0*/  ISETP.GT.U32.AND P5, PT, R5, R35, PT ;  /* 0x000000230500720c */ /* 0x000fc40003fa4070 */
[----:B------:R-:W-:-:S07]  /*3be0*/  ISETP.GT.U32.AND P6, PT, R5, R36, PT ;  /* 0x000000240500720c */ /* 0x000fce0003fc4070 */
[----:B------:R-:W-:Y:S01]  /*3bf0*/  @!P0 IMAD.IADD R37, R37, 0x1, -R5 ;  /* 0x0000000125258824 */ /* 0x000fe200078e0a05 */
[----:B------:R-:W-:Y:S01]  /*3c00*/  ISETP.GE.AND P0, PT, R49, RZ, PT ;  /* 0x000000ff3100720c */ /* 0x000fe20003f06270 */
[----:B------:R-:W-:Y:S02]  /*3c10*/  IMAD.MOV.U32 R49, RZ, RZ, R53 ;  /* 0x000000ffff317224 */ /* 0x000fe400078e0035 */
[----:B------:R-:W-:Y:S02]  /*3c20*/  IMAD.MOV.U32 R53, RZ, RZ, R54 ;  /* 0x000000ffff357224 */ /* 0x000fe400078e0036 */
[----:B------:R-:W3:Y:S01]  /*3c30*/  LDL.LU R54, [R1+0x370] ;  /* 0x0003700001367983 */ /* 0x000ee20000300800 */
[--C-:B------:R-:W-:Y:S02]  /*3c40*/  @!P5 IMAD.IADD R35, R35, 0x1, -R5.reuse ;  /* 0x000000012323d824 */ /* 0x100fe400078e0a05 */
[----:B------:R-:W-:-:S03]  /*3c50*/  @!P6 IMAD.IADD R36, R36, 0x1, -R5 ;  /* 0x000000012424e824 */ /* 0x000fc600078e0a05 */
[----:B------:R-:W-:Y:S01]  /*3c60*/  ISETP.GT.U32.AND P6, PT, R5, R35, PT ;  /* 0x000000230500720c */ /* 0x000fe20003fc4070 */
[----:B------:R-:W-:-:S04]  /*3c70*/  IMAD.MOV R2, RZ, RZ, -R2 ;  /* 0x000000ffff027224 */ /* 0x000fc800078e0a02 */
[----:B------:R-:W-:Y:S02]  /*3c80*/  IMAD R40, R5, R2, R40 ;  /* 0x0000000205287224 */ /* 0x000fe400078e0228 */
[----:B------:R-:W-:-:S06]  /*3c90*/  IMAD.HI.U32 R41, R4, R0, RZ ;  /* 0x0000000004297227 */ /* 0x000fcc00078e00ff */
[----:B------:R-:W-:Y:S01]  /*3ca0*/  @!P6 IMAD.IADD R35, R35, 0x1, -R5 ;  /* 0x000000012323e824 */ /* 0x000fe200078e0a05 */
[----:B------:R-:W-:Y:S01]  /*3cb0*/  ISETP.GT.U32.AND P6, PT, R5, R40, PT ;  /* 0x000000280500720c */ /* 0x000fe20003fc4070 */
[----:B------:R-:W-:Y:S02]  /*3cc0*/  IMAD.MOV R41, RZ, RZ, -R41 ;  /* 0x000000ffff297224 */ /* 0x000fe400078e0a29 */
[----:B------:R-:W-:Y:S01]  /*3cd0*/  @!P2 IMAD.MOV R27, RZ, RZ, -R27 ;  /* 0x000000ffff1ba224 */ /* 0x000fe200078e0a1b */
[----:B------:R-:W-:Y:S01]  /*3ce0*/  ISETP.GE.AND P2, PT, R45, RZ, PT ;  /* 0x000000ff2d00720c */ /* 0x000fe20003f46270 */
[C---:B------:R-:W-:Y:S01]  /*3cf0*/  IMAD R41, R5.reuse, R41, R0 ;  /* 0x0000002905297224 */ /* 0x040fe200078e0200 */
[----:B------:R-:W-:Y:S02]  /*3d00*/  ISETP.GT.U32.AND P5, PT, R5, R34, PT ;  /* 0x000000220500720c */ /* 0x000fe40003fa4070 */
[----:B------:R-:W-:-:S05]  /*3d10*/  IABS R45, R51 ;  /* 0x00000033002d7213 */ /* 0x000fca0000000000 */
[----:B------:R-:W-:Y:S01]  /*3d20*/  @!P6 IMAD.IADD R40, R40, 0x1, -R5 ;  /* 0x000000012828e824 */ /* 0x000fe200078e0a05 */
[----:B------:R-:W-:Y:S01]  /*3d30*/  ISETP.GT.U32.AND P6, PT, R5, R41, PT ;  /* 0x000000290500720c */ /* 0x000fe20003fc4070 */
[----:B------:R-:W-:Y:S01]  /*3d40*/  IMAD.HI.U32 R0, R4, R45, RZ ;  /* 0x0000002d04007227 */ /* 0x000fe200078e00ff */
[----:B------:R-:W-:-:S03]  /*3d50*/  IABS R42, R50 ;  /* 0x00000032002a7213 */ /* 0x000fc60000000000 */
[----:B------:R-:W-:Y:S02]  /*3d60*/  IMAD.MOV R0, RZ, RZ, -R0 ;  /* 0x000000ffff007224 */ /* 0x000fe400078e0a00 */
[----:B------:R-:W-:Y:S01]  /*3d70*/  @!P1 IMAD.MOV R26, RZ, RZ, -R26 ;  /* 0x000000ffff1a9224 */ /* 0x000fe200078e0a1a */
[C---:B------:R-:W-:Y:S01]  /*3d80*/  ISETP.GT.U32.AND P1, PT, R5.reuse, R36, PT ;  /* 0x000000240500720c */ /* 0x040fe20003f24070 */
[----:B------:R-:W-:Y:S02]  /*3d90*/  @!P5 IMAD.IADD R34, R34, 0x1, -R5 ;  /* 0x000000012222d824 */ /* 0x000fe400078e0a05 */
[----:B------:R-:W-:Y:S02]  /*3da0*/  IMAD R45, R5, R0, R45 ;  /* 0x00000000052d7224 */ /* 0x000fe400078e022d */
[----:B------:R-:W-:-:S04]  /*3db0*/  IMAD.HI.U32 R2, R4, R42, RZ ;  /* 0x0000002a04027227 */ /* 0x000fc800078e00ff */
[----:B------:R-:W-:Y:S01]  /*3dc0*/  @!P4 IMAD.MOV R34, RZ, RZ, -R34 ;  /* 0x000000ffff22c224 */ /* 0x000fe200078e0a22 */
[----:B------:R-:W-:Y:S01]  /*3dd0*/  ISETP.GT.U32.AND P4, PT, R5, R37, PT ;  /* 0x000000250500720c */ /* 0x000fe20003f84070 */
[----:B------:R-:W-:Y:S01]  /*3de0*/  @!P6 IMAD.IADD R41, R41, 0x1, -R5 ;  /* 0x000000012929e824 */ /* 0x000fe200078e0a05 */
[C---:B------:R-:W-:Y:S02]  /*3df0*/  ISETP.GT.U32.AND P6, PT, R5.reuse, R45, PT ;  /* 0x0000002d0500720c */ /* 0x040fe40003fc4070 */
[----:B------:R-:W-:Y:S02]  /*3e00*/  ISETP.GE.AND P5, PT, R46, RZ, PT ;  /* 0x000000ff2e00720c */ /* 0x000fe40003fa6270 */
[----:B------:R-:W-:Y:S01]  /*3e10*/  IADD3 R2, -R2, RZ, RZ ;  /* 0x000000ff02027210 */ /* 0x000fe20007ffe1ff */
[----:B------:R-:W-:Y:S01]  /*3e20*/  @!P3 IMAD.MOV R35, RZ, RZ, -R35 ;  /* 0x000000ffff23b224 */ /* 0x000fe200078e0a23 */
[----:B------:R-:W-:Y:S01]  /*3e30*/  ISETP.GT.U32.AND P3, PT, R5, R40, PT ;  /* 0x000000280500720c */ /* 0x000fe20003f64070 */
[----:B------:R-:W-:Y:S01]  /*3e40*/  @!P1 IMAD.IADD R36, R36, 0x1, -R5 ;  /* 0x0000000124249824 */ /* 0x000fe200078e0a05 */
[----:B------:R-:W-:Y:S01]  /*3e50*/  ISETP.GE.AND P1, PT, R47, RZ, PT ;  /* 0x000000ff2f00720c */ /* 0x000fe20003f26270 */
[----:B------:R-:W-:-:S02]  /*3e60*/  IMAD R42, R5, R2, R42 ;  /* 0x00000002052a7224 */ /* 0x000fc400078e022a */
[--C-:B------:R-:W-:Y:S02]  /*3e70*/  @!P4 IMAD.IADD R37, R37, 0x1, -R5.reuse ;  /* 0x000000012525c824 */ /* 0x100fe400078e0a05 */
[----:B------:R-:W-:Y:S01]  /*3e80*/  @!P6 IMAD.IADD R45, R45, 0x1, -R5 ;  /* 0x000000012d2de824 */ /* 0x000fe200078e0a05 */
[----:B------:R-:W-:Y:S01]  /*3e90*/  ISETP.GT.U32.AND P4, PT, R5, R42, PT ;  /* 0x0000002a0500720c */ /* 0x000fe20003f84070 */
[----:B------:R-:W-:-:S03]  /*3ea0*/  @!P5 IMAD.MOV R37, RZ, RZ, -R37 ;  /* 0x000000ffff25d224 */ /* 0x000fc600078e0a25 */
[----:B------:R-:W-:Y:S01]  /*3eb0*/  ISETP.GT.U32.AND P5, PT, R5, R45, PT ;  /* 0x0000002d0500720c */ /* 0x000fe20003fa4070 */
[----:B------:R-:W-:Y:S01]  /*3ec0*/  @!P3 IMAD.IADD R40, R40, 0x1, -R5 ;  /* 0x000000012828b824 */ /* 0x000fe200078e0a05 */
[----:B------:R-:W-:-:S03]  /*3ed0*/  ISETP.GE.AND P3, PT, R51, RZ, PT ;  /* 0x000000ff3300720c */ /* 0x000fc60003f66270 */
[----:B------:R-:W-:-:S04]  /*3ee0*/  @!P1 IMAD.MOV R40, RZ, RZ, -R40 ;  /* 0x000000ffff289224 */ /* 0x000fc800078e0a28 */
[----:B------:R-:W-:Y:S01]  /*3ef0*/  @!P4 IMAD.IADD R42, R42, 0x1, -R5 ;  /* 0x000000012a2ac824 */ /* 0x000fe200078e0a05 */
[----:B------:R-:W-:-:S03]  /*3f00*/  ISETP.GT.U32.AND P4, PT, R5, R41, PT ;  /* 0x000000290500720c */ /* 0x000fc60003f84070 */
[----:B------:R-:W-:-:S04]  /*3f10*/  @!P5 IMAD.IADD R45, R45, 0x1, -R5 ;  /* 0x000000012d2dd824 */ /* 0x000fc800078e0a05 */
[----:B------:R-:W-:Y:S01]  /*3f20*/  @!P3 IMAD.MOV R45, RZ, RZ, -R45 ;  /* 0x000000ffff2db224 */ /* 0x000fe200078e0a2d */
[----:B------:R-:W-:-:S05]  /*3f30*/  ISETP.GE.AND P3, PT, R56, RZ, PT ;  /* 0x000000ff3800720c */ /* 0x000fca0003f66270 */
[----:B------:R-:W-:Y:S01]  /*3f40*/  @!P4 IMAD.IADD R41, R41, 0x1, -R5 ;  /* 0x000000012929c824 */ /* 0x000fe200078e0a05 */
[----:B------:R-:W-:Y:S02]  /*3f50*/  IABS R9, R58 ;  /* 0x0000003a00097213 */ /* 0x000fe40000000000 */
[----:B--2---:R-:W-:-:S05]  /*3f60*/  IABS R47, R48 ;  /* 0x00000030002f7213 */ /* 0x004fca0000000000 */
[----:B------:R-:W-:-:S04]  /*3f70*/  IMAD.HI.U32 R2, R4, R47, RZ ;  /* 0x0000002f04027227 */ /* 0x000fc800078e00ff */
[----:B------:R-:W-:-:S04]  /*3f80*/  IMAD.MOV R2, RZ, RZ, -R2 ;  /* 0x000000ffff027224 */ /* 0x000fc800078e0a02 */
[----:B------:R-:W-:-:S05]  /*3f90*/  IMAD R47, R5, R2, R47 ;  /* 0x00000002052f7224 */ /* 0x000fca00078e022f */
[----:B------:R-:W-:Y:S02]  /*3fa0*/  ISETP.GT.U32.AND P1, PT, R5, R47, PT ;  /* 0x0000002f0500720c */ /* 0x000fe40003f24070 */
[----:B------:R-:W-:Y:S02]  /*3fb0*/  IABS R2, R56 ;  /* 0x0000003800027213 */ /* 0x000fe40000000000 */
[----:B------:R-:W2:Y:S01]  /*3fc0*/  LDL.LU R56, [R1+0x38c] ;  /* 0x00038c0001387983 */ /* 0x000ea20000300800 */
[----:B---3--:R-:W-:-:S03]  /*3fd0*/  IABS R51, R54 ;  /* 0x0000003600337213 */ /* 0x008fc60000000000 */
[----:B------:R-:W3:Y:S02]  /*3fe0*/  LDL.LU R44, [R1+0x390] ;  /* 0x00039000012c7983 */ /* 0x000ee40000300800 */
[----:B------:R-:W-:Y:S01]  /*3ff0*/  IMAD.HI.U32 R7, R4, R51, RZ ;  /* 0x0000003304077227 */ /* 0x000fe200078e00ff */
[----:B------:R-:W-:Y:S02]  /*4000*/  ISETP.GE.AND P4, PT, R48, RZ, PT ;  /* 0x000000ff3000720c */ /* 0x000fe40003f86270 */
[----:B------:R-:W4:Y:S01]  /*4010*/  LDL.LU R48, [R1+0x394] ;  /* 0x0003940001307983 */ /* 0x000f220000300800 */
[----:B------:R-:W-:Y:S02]  /*4020*/  @!P1 IMAD.IADD R47, R47, 0x1, -R5 ;  /* 0x000000012f2f9824 */ /* 0x000fe400078e0a05 */
[----:B------:R-:W-:-:S03]  /*4030*/  IMAD.MOV R7, RZ, RZ, -R7 ;  /* 0x000000ffff077224 */ /* 0x000fc600078e0a07 */
[C---:B------:R-:W-:Y:S01]  /*4040*/  ISETP.GT.U32.AND P1, PT, R5.reuse, R47, PT ;  /* 0x0000002f0500720c */ /* 0x040fe20003f24070 */
[----:B------:R-:W-:Y:S02]  /*4050*/  IMAD R51, R5, R7, R51 ;  /* 0x0000000705337224 */ /* 0x000fe400078e0233 */
[----:B------:R-:W-:-:S04]  /*4060*/  IMAD.HI.U32 R7, R4, R2, RZ ;  /* 0x0000000204077227 */ /* 0x000fc800078e00ff */
[----:B------:R-:W-:-:S04]  /*4070*/  IMAD.MOV R11, RZ, RZ, -R7 ;  /* 0x000000ffff0b7224 */ /* 0x000fc800078e0a07 */
[----:B------:R-:W-:Y:S02]  /*4080*/  IMAD R2, R5, R11, R2 ;  /* 0x0000000b05027224 */ /* 0x000fe400078e0202 */
[----:B------:R-:W-:-:S03]  /*4090*/  @!P1 IMAD.IADD R47, R47, 0x1, -R5 ;  /* 0x000000012f2f9824 */ /* 0x000fc600078e0a05 */
[----:B------:R-:W-:-:S13]  /*40a0*/  ISETP.GT.U32.AND P1, PT, R5, R2, PT ;  /* 0x000000020500720c */ /* 0x000fda0003f24070 */
[----:B------:R-:W-:Y:S01]  /*40b0*/  @!P1 IMAD.IADD R2, R2, 0x1, -R5 ;  /* 0x0000000102029824 */ /* 0x000fe200078e0a05 */
[----:B------:R-:W-:Y:S02]  /*40c0*/  ISETP.GE.AND P1, PT, R58, RZ, PT ;  /* 0x000000ff3a00720c */ /* 0x000fe40003f26270 */
[----:B------:R-:W4:Y:S01]  /*40d0*/  LDL.LU R58, [R1+0x398] ;  /* 0x00039800013a7983 */ /* 0x000f220000300800 */
[----:B------:R-:W-:Y:S01]  /*40e0*/  @!P2 IMAD.MOV R36, RZ, RZ, -R36 ;  /* 0x000000ffff24a224 */ /* 0x000fe200078e0a24 */
[----:B------:R-:W-:Y:S02]  /*40f0*/  ISETP.GE.AND P2, PT, R50, RZ, PT ;  /* 0x000000ff3200720c */ /* 0x000fe40003f46270 */
[----:B------:R-:W-:Y:S02]  /*4100*/  IABS R50, R49 ;  /* 0x0000003100327213 */ /* 0x000fe40000000000 */
[----:B------:R-:W-:-:S03]  /*4110*/  ISETP.GT.U32.AND P6, PT, R5, R42, PT ;  /* 0x0000002a0500720c */ /* 0x000fc60003fc4070 */
[----:B------:R-:W-:-:S04]  /*4120*/  IMAD.HI.U32 R8, R4, R50, RZ ;  /* 0x0000003204087227 */ /* 0x000fc800078e00ff */
[----:B------:R-:W-:-:S04]  /*4130*/  IMAD.MOV R8, RZ, RZ, -R8 ;  /* 0x000000ffff087224 */ /* 0x000fc800078e0a08 */
[----:B------:R-:W-:Y:S02]  /*4140*/  IMAD R50, R5, R8, R50 ;  /* 0x0000000805327224 */ /* 0x000fe400078e0232 */
[----:B------:R-:W-:-:S03]  /*4150*/  @!P6 IMAD.IADD R42, R42, 0x1, -R5 ;  /* 0x000000012a2ae824 */ /* 0x000fc600078e0a05 */
[C---:B------:R-:W-:Y:S02]  /*4160*/  ISETP.GT.U32.AND P6, PT, R5.reuse, R50, PT ;  /* 0x000000320500720c */ /* 0x040fe40003fc4070 */
[----:B------:R-:W-:Y:S02]  /*4170*/  ISETP.GT.U32.AND P5, PT, R5, R51, PT ;  /* 0x000000330500720c */ /* 0x000fe40003fa4070 */
[----:B------:R-:W-:-:S05]  /*4180*/  IABS R0, R57 ;  /* 0x0000003900007213 */ /* 0x000fca0000000000 */
[----:B------:R-:W-:-:S04]  /*4190*/  IMAD.HI.U32 R8, R4, R0, RZ ;  /* 0x0000000004087227 */ /* 0x000fc800078e00ff */
[----:B------:R-:W-:Y:S02]  /*41a0*/  @!P6 IMAD.IADD R50, R50, 0x1, -R5 ;  /* 0x000000013232e824 */ /* 0x000fe400078e0a05 */
[----:B------:R-:W-:Y:S02]  /*41b0*/  IMAD.MOV R8, RZ, RZ, -R8 ;  /* 0x000000ffff087224 */ /* 0x000fe400078e0a08 */
[----:B------:R-:W-:Y:S02]  /*41c0*/  IMAD.MOV.U32 R7, RZ, RZ, R9 ;  /* 0x000000ffff077224 */ /* 0x000fe400078e0009 */
[----:B------:R-:W-:Y:S01]  /*41d0*/  @!P5 IMAD.IADD R51, R51, 0x1, -R5 ;  /* 0x000000013333d824 */ /* 0x000fe200078e0a05 */
[C---:B------:R-:W-:Y:S01]  /*41e0*/  ISETP.GT.U32.AND P5, PT, R5.reuse, R50, PT ;  /* 0x000000320500720c */ /* 0x040fe20003fa4070 */
[----:B------:R-:W-:Y:S02]  /*41f0*/  IMAD R0, R5, R8, R0 ;  /* 0x0000000805007224 */ /* 0x000fe400078e0200 */
[----:B------:R-:W-:Y:S01]  /*4200*/  IMAD.HI.U32 R8, R4, R7, RZ ;  /* 0x0000000704087227 */ /* 0x000fe200078e00ff */
[----:B------:R-:W-:-:S03]  /*4210*/  @!P2 IADD3 R42, -R42, RZ, RZ ;  /* 0x000000ff2a2aa210 */ /* 0x000fc60007ffe1ff */
[----:B------:R-:W-:Y:S01]  /*4220*/  @!P4 IMAD.MOV R47, RZ, RZ, -R47 ;  /* 0x000000ffff2fc224 */ /* 0x000fe200078e0a2f */
[C---:B------:R-:W-:Y:S01]  /*4230*/  ISETP.GT.U32.AND P4, PT, R5.reuse, R0, PT ;  /* 0x000000000500720c */ /* 0x040fe20003f84070 */
[----:B------:R-:W-:Y:S01]  /*4240*/  IMAD.MOV R8, RZ, RZ, -R8 ;  /* 0x000000ffff087224 */ /* 0x000fe200078e0a08 */
[----:B------:R-:W-:-:S03]  /*4250*/  ISETP.GT.U32.AND P2, PT, R5, R51, PT ;  /* 0x000000330500720c */ /* 0x000fc60003f44070 */
[----:B------:R-:W-:Y:S02]  /*4260*/  IMAD R7, R5, R8, R7 ;  /* 0x0000000805077224 */ /* 0x000fe400078e0207 */
[----:B------:R-:W-:-:S03]  /*4270*/  @!P5 IMAD.IADD R50, R50, 0x1, -R5 ;  /* 0x000000013232d824 */ /* 0x000fc600078e0a05 */
[----:B------:R-:W-:Y:S01]  /*4280*/  ISETP.GT.U32.AND P5, PT, R5, R7, PT ;  /* 0x000000070500720c */ /* 0x000fe20003fa4070 */
[----:B------:R-:W-:Y:S01]  /*4290*/  @!P0 IMAD.MOV R41, RZ, RZ, -R41 ;  /* 0x000000ffff298224 */ /* 0x000fe200078e0a29 */
[----:B------:R-:W-:Y:S01]  /*42a0*/  ISETP.GE.AND P0, PT, R49, RZ, PT ;  /* 0x000000ff3100720c */ /* 0x000fe20003f06270 */
[--C-:B------:R-:W-:Y:S01]  /*42b0*/  @!P4 IMAD.IADD R0, R0, 0x1, -R5.reuse ;  /* 0x000000010000c824 */ /* 0x100fe200078e0a05 */
[----:B------:R-:W-:Y:S01]  /*42c0*/  ISETP.GT.U32.AND P4, PT, R5, R2, PT ;  /* 0x000000020500720c */ /* 0x000fe20003f84070 */
[----:B------:R-:W-:Y:S01]  /*42d0*/  @!P2 IMAD.IADD R51, R51, 0x1, -R5 ;  /* 0x000000013333a824 */ /* 0x000fe200078e0a05 */
[----:B------:R-:W-:Y:S01]  /*42e0*/  ISETP.GE.AND P6, PT, R54, RZ, PT ;  /* 0x000000ff3600720c */ /* 0x000fe20003fc6270 */
[----:B------:R-:W4:Y:S01]  /*42f0*/  LDL.LU R49, [R1+0x39c] ;  /* 0x00039c0001317983 */ /* 0x000f220000300800 */
[----:B------:R-:W-:Y:S02]  /*4300*/  ISETP.GE.AND P2, PT, R57, RZ, PT ;  /* 0x000000ff3900720c */ /* 0x000fe40003f46270 */
[----:B------:R-:W-:-:S03]  /*4310*/  IABS R57, R53 ;  /* 0x0000003500397213 */ /* 0x000fc60000000000 */
[----:B------:R-:W-:Y:S01]  /*4320*/  @!P5 IMAD.IADD R7, R7, 0x1, -R5 ;  /* 0x000000010707d824 */ /* 0x000fe200078e0a05 */
[----:B------:R-:W4:Y:S01]  /*4330*/  LDL.LU R38, [R1+0x3a0] ;  /* 0x0003a00001267983 */ /* 0x000f220000300800 */
[----:B------:R-:W-:-:S04]  /*4340*/  IMAD.HI.U32 R11, R4, R57, RZ ;  /* 0x00000039040b7227 */ /* 0x000fc800078e00ff */
[----:B------:R-:W-:Y:S01]  /*4350*/  @!P0 IMAD.MOV R50, RZ, RZ, -R50 ;  /* 0x000000ffff328224 */ /* 0x000fe200078e0a32 */
[C---:B------:R-:W-:Y:S01]  /*4360*/  ISETP.GT.U32.AND P0, PT, R5.reuse, R7, PT ;  /* 0x000000070500720c */ /* 0x040fe20003f04070 */
[----:B------:R-:W-:Y:S02]  /*4370*/  @!P4 IMAD.IADD R2, R2, 0x1, -R5 ;  /* 0x000000010202c824 */ /* 0x000fe400078e0a05 */
[----:B------:R-:W-:Y:S02]  /*4380*/  IMAD.MOV.U32 R54, RZ, RZ, R55 ;  /* 0x000000ffff367224 */ /* 0x000fe400078e0037 */
[----:B------:R-:W-:Y:S01]  /*4390*/  @!P6 IMAD.MOV R51, RZ, RZ, -R51 ;  /* 0x000000ffff33e224 */ /* 0x000fe200078e0a33 */
[C---:B------:R-:W-:Y:S01]  /*43a0*/  ISETP.GT.U32.AND P5, PT, R5.reuse, R0, PT ;  /* 0x000000000500720c */ /* 0x040fe20003fa4070 */
[----:B------:R-:W-:Y:S01]  /*43b0*/  IMAD.MOV R11, RZ, RZ, -R11 ;  /* 0x000000ffff0b7224 */ /* 0x000fe200078e0a0b */
[----:B------:R-:W-:Y:S01]  /*43c0*/  IABS R55, R52 ;  /* 0x0000003400377213 */ /* 0x000fe20000000000 */
[----:B------:R-:W4:Y:S01]  /*43d0*/  LDL.LU R43, [R1+0x3a4] ;  /* 0x0003a400012b7983 */ /* 0x000f220000300800 */
[----:B------:R-:W-:Y:S01]  /*43e0*/  ISETP.GE.AND P6, PT, R52, RZ, PT ;  /* 0x000000ff3400720c */ /* 0x000fe20003fc6270 */
[----:B------:R-:W-:-:S02]  /*43f0*/  IMAD R57, R5, R11, R57 ;  /* 0x0000000b05397224 */ /* 0x000fc400078e0239 */
[----:B------:R-:W-:-:S04]  /*4400*/  IMAD.MOV.U32 R52, RZ, RZ, R2 ;  /* 0x000000ffff347224 */ /* 0x000fc800078e0002 */
[----:B------:R-:W-:Y:S01]  /*4410*/  @!P3 IMAD.MOV R52, RZ, RZ, -R52 ;  /* 0x000000ffff34b224 */ /* 0x000fe200078e0a34 */
[----:B------:R-:W-:Y:S01]  /*4420*/  ISETP.GT.U32.AND P3, PT, R5, R57, PT ;  /* 0x000000390500720c */ /* 0x000fe20003f64070 */
[----:B------:R-:W-:Y:S01]  /*4430*/  @!P0 IMAD.IADD R7, R7, 0x1, -R5 ;  /* 0x0000000107078824 */ /* 0x000fe200078e0a05 */
[----:B------:R-:W-:Y:S02]  /*4440*/  IABS R9, R54 ;  /* 0x0000003600097213 */ /* 0x000fe40000000000 */
[----:B------:R-:W-:Y:S01]  /*4450*/  ISETP.GE.AND P0, PT, R54, RZ, PT ;  /* 0x000000ff3600720c */ /* 0x000fe20003f06270 */
[----:B------:R-:W-:Y:S02]  /*4460*/  IMAD.MOV.U32 R54, RZ, RZ, R7 ;  /* 0x000000ffff367224 */ /* 0x000fe400078e0007 */
[----:B------:R-:W-:-:S03]  /*4470*/  @!P5 IMAD.IADD R0, R0, 0x1, -R5 ;  /* 0x000000010000d824 */ /* 0x000fc600078e0a05 */
[----:B------:R-:W-:-:S03]  /*4480*/  @!P1 IADD3 R54, -R54, RZ, RZ ;  /* 0x000000ff36369210 */ /* 0x000fc60007ffe1ff */
[----:B------:R-:W-:Y:S01]  /*4490*/  @!P3 IMAD.IADD R57, R57, 0x1, -R5 ;  /* 0x000000013939b824 */ /* 0x000fe200078e0a05 */
[----:B------:R-:W-:Y:S01]  /*44a0*/  ISETP.GE.AND P4, PT, R53, RZ, PT ;  /* 0x000000ff3500720c */ /* 0x000fe20003f86270 */
[----:B------:R-:W-:-:S03]  /*44b0*/  IMAD.MOV.U32 R53, RZ, RZ, R0 ;  /* 0x000000ffff357224 */ /* 0x000fc600078e0000 */
[----:B------:R-:W-:Y:S01]  /*44c0*/  ISETP.GT.U32.AND P3, PT, R5, R57, PT ;  /* 0x000000390500720c */ /* 0x000fe20003f64070 */
[----:B------:R-:W-:-:S04]  /*44d0*/  IMAD.HI.U32 R8, R4, R55, RZ ;  /* 0x0000003704087227 */ /* 0x000fc800078e00ff */
[----:B------:R-:W-:-:S08]  /*44e0*/  IMAD.HI.U32 R13, R4, R9, RZ ;  /* 0x00000009040d7227 */ /* 0x000fd000078e00ff */
[----:B------:R-:W-:Y:S02]  /*44f0*/  @!P3 IMAD.IADD R57, R57, 0x1, -R5 ;  /* 0x000000013939b824 */ /* 0x000fe400078e0a05 */
[----:B------:R-:W-:Y:S02]  /*4500*/  IMAD.MOV R8, RZ, RZ, -R8 ;  /* 0x000000ffff087224 */ /* 0x000fe400078e0a08 */
[----:B------:R-:W-:Y:S02]  /*4510*/  IMAD.MOV R13, RZ, RZ, -R13 ;  /* 0x000000ffff0d7224 */ /* 0x000fe400078e0a0d */
[C---:B------:R-:W-:Y:S02]  /*4520*/  IMAD R55, R5.reuse, R8, R55 ;  /* 0x0000000805377224 */ /* 0x040fe400078e0237 */
[----:B------:R-:W-:Y:S01]  /*4530*/  IMAD R8, R5, R13, R9 ;  /* 0x0000000d05087224 */ /* 0x000fe200078e0209 */
[----:B---3--:R-:W-:Y:S02]  /*4540*/  IABS R15, R44 ;  /* 0x0000002c000f7213 */ /* 0x008fe40000000000 */
[----:B--2---:R-:W-:-:S02]  /*4550*/  IABS R11, R56 ;  /* 0x00000038000b7213 */ /* 0x004fc40000000000 */
[----:B------:R-:W-:Y:S01]  /*4560*/  ISETP.GE.AND P1, PT, R56, RZ, PT ;  /* 0x000000ff3800720c */ /* 0x000fe20003f26270 */
[----:B------:R-:W-:Y:S01]  /*4570*/  IMAD.HI.U32 R2, R4, R15, RZ ;  /* 0x0000000f04027227 */ /* 0x000fe200078e00ff */
[----:B------:R-:W2:Y:S01]  /*4580*/  LDL.LU R56, [R1+0x3a8] ;  /* 0x0003a80001387983 */ /* 0x000ea20000300800 */
[----:B----4-:R-:W-:Y:S02]  /*4590*/  IABS R24, R48 ;  /* 0x0000003000187213 */ /* 0x010fe40000000000 */
[----:B------:R-:W-:-:S03]  /*45a0*/  IMAD.MOV R0, RZ, RZ, -R2 ;  /* 0x000000ffff007224 */ /* 0x000fc600078e0a02 */
[----:B------:R-:W-:-:S04]  /*45b0*/  IMAD.HI.U32 R2, R4, R24, RZ ;  /* 0x0000001804027227 */ /* 0x000fc800078e00ff */
[----:B------:R-:W-:-:S04]  /*45c0*/  IMAD.MOV R2, RZ, RZ, -R2 ;  /* 0x000000ffff027224 */ /* 0x000fc800078e0a02 */
[----:B------:R-:W-:-:S05]  /*45d0*/  IMAD R24, R5, R2, R24 ;  /* 0x0000000205187224 */ /* 0x000fca00078e0218 */
[----:B------:R-:W-:-:S13]  /*45e0*/  ISETP.GT.U32.AND P3, PT, R5, R24, PT ;  /* 0x000000180500720c */ /* 0x000fda0003f64070 */
[----:B------:R-:W-:Y:S01]  /*45f0*/  @!P3 IMAD.IADD R24, R24, 0x1, -R5 ;  /* 0x000000011818b824 */ /* 0x000fe200078e0a05 */
[----:B------:R-:W-:Y:S02]  /*4600*/  IABS R9, R58 ;  /* 0x0000003a00097213 */ /* 0x000fe40000000000 */
[----:B------:R-:W-:Y:S02]  /*4610*/  ISETP.GE.AND P3, PT, R58, RZ, PT ;  /* 0x000000ff3a00720c */ /* 0x000fe40003f66270 */
[----:B------:R-:W3:Y:S01]  /*4620*/  LDL.LU R58, [R1+0x3ac] ;  /* 0x0003ac00013a7983 */ /* 0x000ee20000300800 */
[----:B------:R-:W-:Y:S01]  /*4630*/  ISETP.GT.U32.AND P5, PT, R5, R55, PT ;  /* 0x000000370500720c */ /* 0x000fe20003fa4070 */
[----:B------:R-:W-:-:S12]  /*4640*/  IMAD.HI.U32 R13, R4, R11, RZ ;  /* 0x0000000b040d7227 */ /* 0x000fd800078e00ff */
[----:B------:R-:W-:-:S05]  /*4650*/  @!P5 IMAD.IADD R55, R55, 0x1, -R5 ;  /* 0x000000013737d824 */ /* 0x000fca00078e0a05 */
[----:B------:R-:W-:Y:S01]  /*4660*/  ISETP.GT.U32.AND P5, PT, R5, R55, PT ;  /* 0x000000370500720c */ /* 0x000fe20003fa4070 */
[----:B------:R-:W-:-:S04]  /*4670*/  IMAD.MOV R13, RZ, RZ, -R13 ;  /* 0x000000ffff0d7224 */ /* 0x000fc800078e0a0d */
[----:B------:R-:W-:-:S08]  /*4680*/  IMAD R7, R5, R13, R11 ;  /* 0x0000000d05077224 */ /* 0x000fd000078e020b */
[----:B------:R-:W-:Y:S01]  /*4690*/  @!P5 IMAD.IADD R55, R55, 0x1, -R5 ;  /* 0x000000013737d824 */ /* 0x000fe200078e0a05 */
[C---:B------:R-:W-:Y:S01]  /*46a0*/  ISETP.GT.U32.AND P5, PT, R5.reuse, R7, PT ;  /* 0x000000070500720c */ /* 0x040fe20003fa4070 */
[----:B------:R-:W-:Y:S02]  /*46b0*/  IMAD R15, R5, R0, R15 ;  /* 0x00000000050f7224 */ /* 0x000fe400078e020f */
[----:B------:R-:W-:-:S03]  /*46c0*/  @!P6 IMAD.MOV R55, RZ, RZ, -R55 ;  /* 0x000000ffff37e224 */ /* 0x000fc600078e0a37 */
[----:B------:R-:W-:-:S07]  /*46d0*/  ISETP.GT.U32.AND P6, PT, R5, R15, PT ;  /* 0x0000000f0500720c */ /* 0x000fce0003fc4070 */
[----:B------:R-:W-:-:S05]  /*46e0*/  @!P5 IMAD.IADD R7, R7, 0x1, -R5 ;  /* 0x000000010707d824 */ /* 0x000fca00078e0a05 */
[C---:B------:R-:W-:Y:S01]  /*46f0*/  ISETP.GT.U32.AND P5, PT, R5.reuse, R7, PT ;  /* 0x000000070500720c */ /* 0x040fe20003fa4070 */
[----:B------:R-:W-:Y:S01]  /*4700*/  @!P2 IMAD.MOV R53, RZ, RZ, -R53 ;  /* 0x000000ffff35a224 */ /* 0x000fe200078e0a35 */
[----:B------:R-:W-:Y:S01]  /*4710*/  ISETP.GT.U32.AND P2, PT, R5, R8, PT ;  /* 0x000000080500720c */ /* 0x000fe20003f44070 */
[----:B------:R-:W-:-:S04]  /*4720*/  IMAD.HI.U32 R0, R4, R9, RZ ;  /* 0x0000000904007227 */ /* 0x000fc800078e00ff */
[----:B------:R-:W-:Y:S02]  /*4730*/  @!P6 IMAD.IADD R15, R15, 0x1, -R5 ;  /* 0x000000010f0fe824 */ /* 0x000fe400078e0a05 */
[----:B------:R-:W-:-:S04]  /*4740*/  IMAD.MOV R0, RZ, RZ, -R0 ;  /* 0x000000ffff007224 */ /* 0x000fc800078e0a00 */
[----:B------:R-:W-:Y:S01]  /*4750*/  @!P5 IMAD.IADD R7, R7, 0x1, -R5 ;  /* 0x000000010707d824 */ /* 0x000fe200078e0a05 */
[----:B------:R-:W-:Y:S02]  /*4760*/  ISETP.GE.AND P5, PT, R48, RZ, PT ;  /* 0x000000ff3000720c */ /* 0x000fe40003fa6270 */
[----:B------:R-:W-:Y:S01]  /*4770*/  IABS R39, R49 ;  /* 0x0000003100277213 */ /* 0x000fe20000000000 */
[----:B------:R-:W4:Y:S01]  /*4780*/  LDL.LU R48, [R1+0x3d0] ;  /* 0x0003d00001307983 */ /* 0x000f220000300800 */
[----:B------:R-:W-:-:S03]  /*4790*/  @!P4 IMAD.MOV R57, RZ, RZ, -R57 ;  /* 0x000000ffff39c224 */ /* 0x000fc600078e0a39 */
[----:B------:R-:W4:Y:S01]  /*47a0*/  LDL.LU R32, [R1+0x3d4] ;  /* 0x0003d40001207983 */ /* 0x000f220000300800 */
[C---:B------:R-:W-:Y:S01]  /*47b0*/  IMAD R33, R5.reuse, R0, R9 ;  /* 0x0000000005217224 */ /* 0x040fe200078e0209 */
[----:B------:R-:W-:Y:S01]  /*47c0*/  ISETP.GE.AND P6, PT, R44, RZ, PT ;  /* 0x000000ff2c00720c */ /* 0x000fe20003fc6270 */
[----:B------:R-:W-:Y:S01]  /*47d0*/  IMAD.HI.U32 R9, R4, R39, RZ ;  /* 0x0000002704097227 */ /* 0x000fe200078e00ff */
[C---:B------:R-:W-:Y:S01]  /*47e0*/  ISETP.GT.U32.AND P4, PT, R5.reuse, R15, PT ;  /* 0x0000000f0500720c */ /* 0x040fe20003f84070 */
[----:B------:R-:W4:Y:S02]  /*47f0*/  LDL.LU R44, [R1+0x3d8] ;  /* 0x0003d800012c7983 */ /* 0x000f240000300800 */
[----:B------:R-:W-:Y:S02]  /*4800*/  @!P2 IMAD.IADD R8, R8, 0x1, -R5 ;  /* 0x000000010808a824 */ /* 0x000fe400078e0a05 */
[----:B------:R-:W-:Y:S02]  /*4810*/  IMAD.MOV R9, RZ, RZ, -R9 ;  /* 0x000000ffff097224 */ /* 0x000fe400078e0a09 */
[----:B------:R-:W-:Y:S01]  /*4820*/  @!P1 IMAD.MOV R7, RZ, RZ, -R7 ;  /* 0x000000ffff079224 */ /* 0x000fe200078e0a07 */
[C---:B------:R-:W-:Y:S01]  /*4830*/  ISETP.GT.U32.AND P2, PT, R5.reuse, R8, PT ;  /* 0x000000080500720c */ /* 0x040fe20003f44070 */
[----:B------:R-:W-:Y:S01]  /*4840*/  IMAD R39, R5, R9, R39 ;  /* 0x0000000905277224 */ /* 0x000fe200078e0227 */
[----:B------:R-:W-:-:S02]  /*4850*/  ISETP.GE.AND P1, PT, R49, RZ, PT ;  /* 0x000000ff3100720c */ /* 0x000fc40003f26270 */
[----:B------:R-:W4:Y:S01]  /*4860*/  LDL.LU R49, [R1+0x3dc] ;  /* 0x0003dc0001317983 */ /* 0x000f220000300800 */
[----:B------:R-:W-:Y:S01]  /*4870*/  @!P4 IMAD.IADD R15, R15, 0x1, -R5 ;  /* 0x000000010f0fc824 */ /* 0x000fe200078e0a05 */
[----:B------:R-:W-:-:S07]  /*4880*/  ISETP.GT.U32.AND P4, PT, R5, R39, PT ;  /* 0x000000270500720c */ /* 0x000fce0003f84070 */
[----:B------:R-:W-:Y:S01]  /*4890*/  @!P2 IMAD.IADD R8, R8, 0x1, -R5 ;  /* 0x000000010808a824 */ /* 0x000fe200078e0a05 */
[----:B------:R-:W-:-:S05]  /*48a0*/  ISETP.GT.U32.AND P2, PT, R5, R33, PT ;  /* 0x000000210500720c */ /* 0x000fca0003f44070 */
[----:B------:R-:W-:Y:S02]  /*48b0*/  @!P4 IMAD.IADD R39, R39, 0x1, -R5 ;  /* 0x000000012727c824 */ /* 0x000fe400078e0a05 */
[----:B------:R-:W-:-:S06]  /*48c0*/  IMAD.MOV.U32 R2, RZ, RZ, R8 ;  /* 0x000000ffff027224 */ /* 0x000fcc00078e0008 */
[----:B------:R-:W-:Y:S02]  /*48d0*/  @!P2 IMAD.IADD R33, R33, 0x1, -R5 ;  /* 0x000000012121a824 */ /* 0x000fe400078e0a05 */
[----:B------:R-:W-:-:S03]  /*48e0*/  @!P0 IMAD.MOV R2, RZ, RZ, -R2 ;  /* 0x000000ffff028224 */ /* 0x000fc600078e0a02 */
[----:B------:R-:W-:Y:S02]  /*48f0*/  ISETP.GT.U32.AND P0, PT, R5, R33, PT ;  /* 0x000000210500720c */ /* 0x000fe40003f04070 */
[----:B------:R-:W-:-:S05]  /*4900*/  IABS R46, R38 ;  /* 0x00000026002e7213 */ /* 0x000fca0000000000 */
[----:B------:R-:W-:-:S04]  /*4910*/  IMAD.HI.U32 R0, R4, R46, RZ ;  /* 0x0000002e04007227 */ /* 0x000fc800078e00ff */
[----:B------:R-:W-:Y:S02]  /*4920*/  IMAD.MOV R0, RZ, RZ, -R0 ;  /* 0x000000ffff007224 */ /* 0x000fe400078e0a00 */
[----:B------:R-:W-:Y:S02]  /*4930*/  @!P0 IADD3 R33, R33, -R5, RZ ;  /* 0x8000000521218210 */ /* 0x000fe40007ffe0ff */
[----:B------:R-:W-:-:S03]  /*4940*/  IMAD R46, R5, R0, R46 ;  /* 0x00000000052e7224 */ /* 0x000fc600078e022e */
[----:B------:R-:W-:Y:S01]  /*4950*/  @!P3 IMAD.MOV R33, RZ, RZ, -R33 ;  /* 0x000000ffff21b224 */ /* 0x000fe200078e0a21 */
[----:B--2---:R-:W-:Y:S02]  /*4960*/  IABS R9, R56 ;  /* 0x0000003800097213 */ /* 0x004fe40000000000 */
[----:B------:R-:W-:Y:S02]  /*4970*/  ISETP.GE.AND P4, PT, R56, RZ, PT ;  /* 0x000000ff3800720c */ /* 0x000fe40003f86270 */
[----:B------:R-:W2:Y:S01]  /*4980*/  LDL.LU R56, [R1+0x3e0] ;  /* 0x0003e00001387983 */ /* 0x000ea20000300800 */
[----:B---3--:R-:W-:Y:S02]  /*4990*/  IABS R0, R58 ;  /* 0x0000003a00007213 */ /* 0x008fe40000000000 */
[----:B------:R-:W-:Y:S02]  /*49a0*/  ISETP.GE.AND P3, PT, R58, RZ, PT ;  /* 0x000000ff3a00720c */ /* 0x000fe40003f66270 */
[----:B------:R-:W3:Y:S01]  /*49b0*/  LDL.LU R58, [R1+0x3e4] ;  /* 0x0003e400013a7983 */ /* 0x000ee20000300800 */
[----:B------:R-:W-:Y:S01]  /*49c0*/  @!P6 IMAD.MOV R15, RZ, RZ, -R15 ;  /* 0x000000ffff0fe224 */ /* 0x000fe200078e0a0f */
[----:B------:R-:W-:-:S02]  /*49d0*/  ISETP.GT.U32.AND P2, PT, R5, R24, PT ;  /* 0x000000180500720c */ /* 0x000fc40003f44070 */
[----:B------:R-:W-:Y:S02]  /*49e0*/  ISETP.GT.U32.AND P6, PT, R5, R46, PT ;  /* 0x0000002e0500720c */ /* 0x000fe40003fc4070 */
[----:B------:R-:W-:Y:S01]  /*49f0*/  IABS R11, R43 ;  /* 0x0000002b000b7213 */ /* 0x000fe20000000000 */
[----:B------:R-:W-:-:S04]  /*4a00*/  IMAD.HI.U32 R8, R4, R9, RZ ;  /* 0x0000000904087227 */ /* 0x000fc800078e00ff */
[----:B------:R-:W-:-:S04]  /*4a10*/  IMAD.HI.U32 R13, R4, R11, RZ ;  /* 0x0000000b040d7227 */ /* 0x000fc800078e00ff */
[--C-:B------:R-:W-:Y:S02]  /*4a20*/  @!P2 IMAD.IADD R24, R24, 0x1, -R5.reuse ;  /* 0x000000011818a824 */ /* 0x100fe400078e0a05 */
[----:B------:R-:W-:Y:S01]  /*4a30*/  @!P6 IMAD.IADD R46, R46, 0x1, -R5 ;  /* 0x000000012e2ee824 */ /* 0x000fe200078e0a05 */
[C---:B------:R-:W-:Y:S01]  /*4a40*/  ISETP.GT.U32.AND P6, PT, R5.reuse, R39, PT ;  /* 0x000000270500720c */ /* 0x040fe20003fc4070 */
[----:B------:R-:W-:Y:S02]  /*4a50*/  @!P5 IMAD.MOV R24, RZ, RZ, -R24 ;  /* 0x000000ffff18d224 */ /* 0x000fe400078e0a18 */
[----:B------:R-:W-:Y:S01]  /*4a60*/  IMAD.MOV R13, RZ, RZ, -R13 ;  /* 0x000000ffff0d7224 */ /* 0x000fe200078e0a0d */
[C---:B------:R-:W-:Y:S01]  /*4a70*/  ISETP.GT.U32.AND P5, PT, R5.reuse, R46, PT ;  /* 0x0000002e0500720c */ /* 0x040fe20003fa4070 */
[----:B------:R-:W-:Y:S02]  /*4a80*/  IMAD.MOV R8, RZ, RZ, -R8 ;  /* 0x000000ffff087224 */ /* 0x000fe400078e0a08 */
[----:B------:R-:W-:-:S02]  /*4a90*/  IMAD R11, R5, R13, R11 ;  /* 0x0000000d050b7224 */ /* 0x000fc400078e020b */
[----:B------:R-:W-:-:S04]  /*4aa0*/  IMAD R9, R5, R8, R9 ;  /* 0x0000000805097224 */ /* 0x000fc800078e0209 */
[----:B------:R-:W-:Y:S01]  /*4ab0*/  @!P6 IMAD.IADD R39, R39, 0x1, -R5 ;  /* 0x000000012727e824 */ /* 0x000fe200078e0a05 */
[----:B------:R-:W-:Y:S01]  /*4ac0*/  ISETP.GT.U32.AND P6, PT, R5, R11, PT ;  /* 0x0000000b0500720c */ /* 0x000fe20003fc4070 */
[----:B------:R-:W-:-:S04]  /*4ad0*/  IMAD.HI.U32 R13, R4, R0, RZ ;  /* 0x00000000040d7227 */ /* 0x000fc800078e00ff */
[----:B------:R-:W-:Y:S01]  /*4ae0*/  @!P5 IMAD.IADD R46, R46, 0x1, -R5 ;  /* 0x000000012e2ed824 */ /* 0x000fe200078e0a05 */
[----:B------:R-:W-:Y:S01]  /*4af0*/  ISETP.GT.U32.AND P5, PT, R5, R9, PT ;  /* 0x000000090500720c */ /* 0x000fe20003fa4070 */
[----:B------:R-:W-:-:S04]  /*4b00*/  IMAD.MOV R13, RZ, RZ, -R13 ;  /* 0x000000ffff0d7224 */ /* 0x000fc800078e0a0d */
[----:B------:R-:W-:Y:S02]  /*4b10*/  IMAD R0, R5, R13, R0 ;  /* 0x0000000d05007224 */ /* 0x000fe400078e0200 */
[----:B------:R-:W-:Y:S02]  /*4b20*/  @!P6 IMAD.IADD R11, R11, 0x1, -R5 ;  /* 0x000000010b0be824 */ /* 0x000fe400078e0a05 */
[----:B------:R-:W-:Y:S01]  /*4b30*/  @!P1 IMAD.MOV R39, RZ, RZ, -R39 ;  /* 0x000000ffff279224 */ /* 0x000fe200078e0a27 */
[C---:B------:R-:W-:Y:S02]  /*4b40*/  ISETP.GT.U32.AND P6, PT, R5.reuse, R0, PT ;  /* 0x000000000500720c */ /* 0x040fe40003fc4070 */
[----:B------:R-:W-:Y:S01]  /*4b50*/  ISETP.GT.U32.AND P1, PT, R5, R11, PT ;  /* 0x0000000b0500720c */ /* 0x000fe20003f24070 */
[----:B------:R-:W-:Y:S01]  /*4b60*/  @!P5 IMAD.IADD R9, R9, 0x1, -R5 ;  /* 0x000000010909d824 */ /* 0x000fe200078e0a05 */
[----:B------:R-:W-:-:S04]  /*4b70*/  ISETP.GE.AND P0, PT, R43, RZ, PT ;  /* 0x000000ff2b00720c */ /* 0x000fc80003f06270 */
[----:B------:R-:W-:Y:S02]  /*4b80*/  ISETP.GT.U32.AND P5, PT, R5, R9, PT ;  /* 0x000000090500720c */ /* 0x000fe40003fa4070 */
[----:B----4-:R-:W-:Y:S02]  /*4b90*/  IABS R23, R32 ;  /* 0x0000002000177213 */ /* 0x010fe40000000000 */
[----:B------:R-:W-:-:S03]  /*4ba0*/  IABS R21, R44 ;  /* 0x0000002c00157213 */ /* 0x000fc60000000000 */
[----:B------:R-:W-:-:S04]  /*4bb0*/  IMAD.HI.U32 R28, R4, R23, RZ ;  /* 0x00000017041c7227 */ /* 0x000fc800078e00ff */
[----:B------:R-:W-:-:S04]  /*4bc0*/  IMAD.HI.U32 R16, R4, R21, RZ ;  /* 0x0000001504107227 */ /* 0x000fc800078e00ff */
[----:B------:R-:W-:Y:S02]  /*4bd0*/  IMAD.MOV R28, RZ, RZ, -R28 ;  /* 0x000000ffff1c7224 */ /* 0x000fe400078e0a1c */
[----:B------:R-:W-:Y:S01]  /*4be0*/  @!P6 IMAD.IADD R0, R0, 0x1, -R5 ;  /* 0x000000010000e824 */ /* 0x000fe200078e0a05 */
[----:B------:R-:W-:Y:S01]  /*4bf0*/  IABS R20, R49 ;  /* 0x0000003100147213 */ /* 0x000fe20000000000 */
[----:B------:R-:W-:Y:S02]  /*4c00*/  IMAD.MOV R16, RZ, RZ, -R16 ;  /* 0x000000ffff107224 */ /* 0x000fe400078e0a10 */
[----:B------:R-:W-:Y:S02]  /*4c10*/  IMAD R23, R5, R28, R23 ;  /* 0x0000001c05177224 */ /* 0x000fe400078e0217 */
[----:B------:R-:W-:Y:S01]  /*4c20*/  @!P1 IMAD.IADD R11, R11, 0x1, -R5 ;  /* 0x000000010b0b9824 */ /* 0x000fe200078e0a05 */
[C---:B------:R-:W-:Y:S01]  /*4c30*/  ISETP.GT.U32.AND P6, PT, R5.reuse, R0, PT ;  /* 0x000000000500720c */ /* 0x040fe20003fc4070 */
[----:B------:R-:W-:-:S02]  /*4c40*/  IMAD R21, R5, R16, R21 ;  /* 0x0000001005157224 */ /* 0x000fc400078e0215 */
[----:B------:R-:W-:Y:S01]  /*4c50*/  @!P5 IMAD.IADD R9, R9, 0x1, -R5 ;  /* 0x000000010909d824 */ /* 0x000fe200078e0a05 */
[----:B------:R-:W-:Y:S01]  /*4c60*/  ISETP.GT.U32.AND P5, PT, R5, R23, PT ;  /* 0x000000170500720c */ /* 0x000fe20003fa4070 */
[----:B------:R-:W-:Y:S02]  /*4c70*/  IMAD.MOV.U32 R6, RZ, RZ, R11 ;  /* 0x000000ffff067224 */ /* 0x000fe400078e000b */
[----:B------:R-:W-:-:S04]  /*4c80*/  IMAD.HI.U32 R13, R4, R20, RZ ;  /* 0x00000014040d7227 */ /* 0x000fc800078e00ff */
[----:B------:R-:W-:Y:S01]  /*4c90*/  @!P0 IMAD.MOV R6, RZ, RZ, -R6 ;  /* 0x000000ffff068224 */ /* 0x000fe200078e0a06 */
[C---:B------:R-:W-:Y:S01]  /*4ca0*/  ISETP.GT.U32.AND P0, PT, R5.reuse, R21, PT ;  /* 0x000000150500720c */ /* 0x040fe20003f04070 */
[----:B------:R-:W-:Y:S01]  /*4cb0*/  IMAD.MOV R13, RZ, RZ, -R13 ;  /* 0x000000ffff0d7224 */ /* 0x000fe200078e0a0d */
[----:B------:R-:W-:Y:S01]  /*4cc0*/  ISETP.GE.AND P2, PT, R38, RZ, PT ;  /* 0x000000ff2600720c */ /* 0x000fe20003f46270 */
[--C-:B------:R-:W-:Y:S01]  /*4cd0*/  @!P6 IMAD.IADD R0, R0, 0x1, -R5.reuse ;  /* 0x000000010000e824 */ /* 0x100fe200078e0a05 */
[----:B------:R-:W4:Y:S01]  /*4ce0*/  LDL.LU R38, [R1+0x3e8] ;  /* 0x0003e80001267983 */ /* 0x000f220000300800 */
[----:B------:R-:W-:Y:S02]  /*4cf0*/  IMAD R20, R5, R13, R20 ;  /* 0x0000000d05147224 */ /* 0x000fe400078e0214 */
[----:B------:R-:W-:Y:S01]  /*4d00*/  @!P5 IMAD.IADD R23, R23, 0x1, -R5 ;  /* 0x000000011717d824 */ /* 0x000fe200078e0a05 */
[----:B------:R-:W-:Y:S01]  /*4d10*/  IABS R8, R48 ;  /* 0x0000003000087213 */ /* 0x000fe20000000000 */
[----:B0-----:R-:W-:Y:S01]  /*4d20*/  IMAD.MOV.U32 R3, RZ, RZ, R9 ;  /* 0x000000ffff037224 */ /* 0x001fe200078e0009 */
[----:B------:R-:W-:Y:S01]  /*4d30*/  ISETP.GT.U32.AND P6, PT, R5, R20, PT ;  /* 0x000000140500720c */ /* 0x000fe20003fc4070 */
[----:B------:R-:W4:Y:S02]  /*4d40*/  LDL.LU R43, [R1+0x3ec] ;  /* 0x0003ec00012b7983 */ /* 0x000f240000300800 */
[----:B------:R-:W-:Y:S01]  /*4d50*/  @!P0 IMAD.IADD R21, R21, 0x1, -R5 ;  /* 0x0000000115158824 */ /* 0x000fe200078e0a05 */
[----:B------:R-:W-:Y:S01]  /*4d60*/  ISETP.GT.U32.AND P0, PT, R5, R23, PT ;  /* 0x000000170500720c */ /* 0x000fe20003f04070 */
[----:B------:R-:W-:Y:S01]  /*4d70*/  @!P2 IMAD.MOV R46, RZ, RZ, -R46 ;  /* 0x000000ffff2ea224 */ /* 0x000fe200078e0a2e */
[----:B------:R-:W-:-:S02]  /*4d80*/  @!P4 IADD3 R3, -R3, RZ, RZ ;  /* 0x000000ff0303c210 */ /* 0x000fc40007ffe1ff */
[----:B------:R-:W-:Y:S02]  /*4d90*/  ISETP.GE.AND P2, PT, R48, RZ, PT ;  /* 0x000000ff3000720c */ /* 0x000fe40003f46270 */
[----:B------:R-:W4:Y:S04]  /*4da0*/  LDL.LU R48, [R1+0x3f0] ;  /* 0x0003f00001307983 */ /* 0x000f280000300800 */
[----:B------:R-:W-:Y:S01]  /*4db0*/  STL [R1+0x40], R6 ;  /* 0x0000400601007387 */ /* 0x000fe20000100800 */
[----:B------:R-:W-:-:S03]  /*4dc0*/  @!P6 IMAD.IADD R20, R20, 0x1, -R5 ;  /* 0x000000011414e824 */ /* 0x000fc600078e0a05 */
[----:B------:R0:W-:Y:S01]  /*4dd0*/  STL [R1+0x54], R3 ;  /* 0x0000540301007387 */ /* 0x0001e20000100800 */
[----:B------:R-:W-:Y:S02]  /*4de0*/  @!P0 IMAD.IADD R23, R23, 0x1, -R5 ;  /* 0x0000000117178824 */ /* 0x000fe400078e0a05 */
[----:B0-----:R-:W-:-:S04]  /*4df0*/  IMAD.MOV.U32 R3, RZ, RZ, R0 ;  /* 0x000000ffff037224 */ /* 0x001fc800078e0000 */
[----:B------:R-:W-:Y:S01]  /*4e00*/  @!P3 IMAD.MOV R3, RZ, RZ, -R3 ;  /* 0x000000ffff03b224 */ /* 0x000fe200078e0a03 */
[----:B------:R-:W-:-:S04]  /*4e10*/  ISETP.GT.U32.AND P3, PT, R5, R20, PT ;  /* 0x000000140500720c */ /* 0x000fc80003f64070 */
[----:B------:R0:W-:Y:S09]  /*4e20*/  STL [R1+0x78], R3 ;  /* 0x0000780301007387 */ /* 0x0001f20000100800 */
[----:B------:R-:W-:Y:S01]  /*4e30*/  @!P3 IMAD.IADD R20, R20, 0x1, -R5 ;  /* 0x000000011414b824 */ /* 0x000fe200078e0a05 */
[----:B--2---:R-:W-:-:S05]  /*4e40*/  IABS R13, R56 ;  /* 0x00000038000d7213 */ /* 0x004fca0000000000 */
[----:B------:R-:W-:-:S04]  /*4e50*/  IMAD.HI.U32 R11, R4, R13, RZ ;  /* 0x0000000d040b7227 */ /* 0x000fc800078e00ff */
[----:B------:R-:W-:-:S04]  /*4e60*/  IMAD.MOV R11, RZ, RZ, -R11 ;  /* 0x000000ffff0b7224 */ /* 0x000fc800078e0a0b */
[----:B------:R-:W-:-:S05]  /*4e70*/  IMAD R13, R5, R11, R13 ;  /* 0x0000000b050d7224 */ /* 0x000fca00078e020d */
[----:B------:R-:W-:Y:S02]  /*4e80*/  ISETP.GT.U32.AND P0, PT, R5, R13, PT ;  /* 0x0000000d0500720c */ /* 0x000fe40003f04070 */
[----:B------:R-:W-:Y:S02]  /*4e90*/  ISETP.GE.AND P3, PT, R56, RZ, PT ;  /* 0x000000ff3800720c */ /* 0x000fe40003f66270 */
[----:B------:R-:W2:Y:S09]  /*4ea0*/  LDL.LU R56, [R1+0x3f4] ;  /* 0x0003f40001387983 */ /* 0x000eb20000300800 */
[----:B------:R-:W-:Y:S01]  /*4eb0*/  @!P0 IMAD.IADD R13, R13, 0x1, -R5 ;  /* 0x000000010d0d8824 */ /* 0x000fe200078e0a05 */
[----:B---3--:R-:W-:-:S02]  /*4ec0*/  IABS R9, R58 ;  /* 0x0000003a00097213 */ /* 0x008fc40000000000 */
[----:B------:R-:W-:Y:S02]  /*4ed0*/  ISETP.GE.AND P0, PT, R58, RZ, PT ;  /* 0x000000ff3a00720c */ /* 0x000fe40003f06270 */
[----:B------:R-:W3:Y:S01]  /*4ee0*/  LDL.LU R58, [R1+0x3f8] ;  /* 0x0003f800013a7983 */ /* 0x000ee20000300800 */
[----:B------:R-:W-:-:S04]  /*4ef0*/  IMAD.HI.U32 R18, R4, R8, RZ ;  /* 0x0000000804127227 */ /* 0x000fc800078e00ff */
[----:B------:R-:W-:-:S04]  /*4f00*/  IMAD.MOV R18, RZ, RZ, -R18 ;  /* 0x000000ffff127224 */ /* 0x000fc800078e0a12 */
[----:B------:R-:W-:-:S05]  /*4f10*/  IMAD R8, R5, R18, R8 ;  /* 0x0000001205087224 */ /* 0x000fca00078e0208 */
[C---:B------:R-:W-:Y:S01]  /*4f20*/  ISETP.GT.U32.AND P1, PT, R5.reuse, R8, PT ;  /* 0x000000080500720c */ /* 0x040fe20003f24070 */
[----:B------:R-:W-:Y:S01]  /*4f30*/  IMAD.HI.U32 R0, R4, R9, RZ ;  /* 0x0000000904007227 */ /* 0x000fe200078e00ff */
[----:B------:R-:W-:-:S11]  /*4f40*/  ISETP.GT.U32.AND P6, PT, R5, R21, PT ;  /* 0x000000150500720c */ /* 0x000fd60003fc4070 */
[----:B------:R-:W-:-:S05]  /*4f50*/  @!P1 IMAD.IADD R8, R8, 0x1, -R5 ;  /* 0x0000000108089824 */ /* 0x000fca00078e0a05 */
[----:B------:R-:W-:Y:S01]  /*4f60*/  ISETP.GT.U32.AND P5, PT, R5, R8, PT ;  /* 0x000000080500720c */ /* 0x000fe20003fa4070 */
[----:B------:R-:W-:-:S04]  /*4f70*/  IMAD.MOV R0, RZ, RZ, -R0 ;  /* 0x000000ffff007224 */ /* 0x000fc800078e0a00 */
[----:B------:R-:W-:Y:S01]  /*4f80*/  IMAD R0, R5, R0, R9 ;  /* 0x0000000005007224 */ /* 0x000fe200078e0209 */
[----:B------:R-:W-:Y:S01]  /*4f90*/  ISETP.GE.AND P4, PT, R32, RZ, PT ;  /* 0x000000ff2000720c */ /* 0x000fe20003f86270 */
[----:B------:R-:W-:-:S06]  /*4fa0*/  @!P6 IMAD.IADD R21, R21, 0x1, -R5 ;  /* 0x000000011515e824 */ /* 0x000fcc00078e0a05 */
[----:B------:R-:W-:Y:S01]  /*4fb0*/  @!P5 IMAD.IADD R8, R8, 0x1, -R5 ;  /* 0x000000010808d824 */ /* 0x000fe200078e0a05 */
[----:B------:R-:W-:-:S03]  /*4fc0*/  ISETP.GT.U32.AND P6, PT, R5, R0, PT ;  /* 0x000000000500720c */ /* 0x000fc60003fc4070 */
[----:B0-----:R-:W-:Y:S01]  /*4fd0*/  IMAD.MOV.U32 R3, RZ, RZ, R8 ;  /* 0x000000ffff037224 */ /* 0x001fe200078e0008 */
[----:B------:R-:W-:Y:S02]  /*4fe0*/  ISETP.GE.AND P5, PT, R49, RZ, PT ;  /* 0x000000ff3100720c */ /* 0x000fe40003fa6270 */
[----:B------:R-:W3:Y:S01]  /*4ff0*/  LDL.LU R49, [R1+0x3fc] ;  /* 0x0003fc0001317983 */ /* 0x000ee20000300800 */
[----:B------:R-:W-:-:S05]  /*5000*/  @!P2 IMAD.MOV R3, RZ, RZ, -R3 ;  /* 0x000000ffff03a224 */ /* 0x000fca00078e0a03 */
[----:B------:R0:W-:Y:S01]  /*5010*/  STL [R1+0x60], R3 ;  /* 0x0000600301007387 */ /* 0x0001e20000100800 */
[----:B------:R-:W-:Y:S01]  /*5020*/  @!P6 IMAD.IADD R0, R0, 0x1, -R5 ;  /* 0x000000010000e824 */ /* 0x000fe200078e0a05 */
[----:B------:R-:W-:Y:S01]  /*5030*/  ISETP.GE.AND P1, PT, R44, RZ, PT ;  /* 0x000000ff2c00720c */ /* 0x000fe20003f26270 */
[----:B0-----:R-:W-:-:S04]  /*5040*/  IMAD.MOV.U32 R3, RZ, RZ, R23 ;  /* 0x000000ffff037224 */ /* 0x001fc800078e0017 */
[----:B------:R-:W-:Y:S01]  /*5050*/  @!P4 IMAD.MOV R3, RZ, RZ, -R3 ;  /* 0x000000ffff03c224 */ /* 0x000fe200078e0a03 */
[C---:B------:R-:W-:Y:S02]  /*5060*/  ISETP.GT.U32.AND P2, PT, R5.reuse, R13, PT ;  /* 0x0000000d0500720c */ /* 0x040fe40003f44070 */
[----:B------:R-:W-:Y:S02]  /*5070*/  ISETP.GT.U32.AND P6, PT, R5, R0, PT ;  /* 0x000000000500720c */ /* 0x000fe40003fc4070 */
[----:B------:R0:W-:Y:S01]  /*5080*/  STL [R1+0x64], R3 ;  /* 0x0000640301007387 */ /* 0x0001e20000100800 */
[----:B------:R-:W-:Y:S02]  /*5090*/  IMAD.MOV.U32 R10, RZ, RZ, R21 ;  /* 0x000000ffff0a7224 */ /* 0x000fe400078e0015 */
[----:B------:R-:W-:Y:S01]  /*50a0*/  IMAD.MOV.U32 R6, RZ, RZ, R20 ;  /* 0x000000ffff067224 */ /* 0x000fe200078e0014 */
[----:B0-----:R-:W3:Y:S04]  /*50b0*/  LDL.LU R3, [R1+0x400] ;  /* 0x0004000001037983 */ /* 0x001ee80000300800 */
[----:B------:R-:W3:Y:S01]  /*50c0*/  LDL.LU R44, [R1+0x404] ;  /* 0x00040400012c7983 */ /* 0x000ee20000300800 */
[----:B------:R-:W-:Y:S01]  /*50d0*/  @!P1 IADD3 R10, -R10, RZ, RZ ;  /* 0x000000ff0a0a9210 */ /* 0x000fe20007ffe1ff */
[----:B------:R-:W-:-:S02]  /*50e0*/  @!P5 IMAD.MOV R6, RZ, RZ, -R6 ;  /* 0x000000ffff06d224 */ /* 0x000fc400078e0a06 */
[--C-:B------:R-:W-:Y:S02]  /*50f0*/  @!P2 IMAD.IADD R13, R13, 0x1, -R5.reuse ;  /* 0x000000010d0da824 */ /* 0x100fe400078e0a05 */
[----:B------:R-:W-:Y:S01]  /*5100*/  @!P6 IMAD.IADD R0, R0, 0x1, -R5 ;  /* 0x000000010000e824 */ /* 0x000fe200078e0a05 */
[----:B------:R0:W-:Y:S01]  /*5110*/  STL [R1+0x68], R10 ;  /* 0x0000680a01007387 */ /* 0x0001e20000100800 */
[----:B----4-:R-:W-:-:S03]  /*5120*/  IABS R11, R38 ;  /* 0x00000026000b7213 */ /* 0x010fc60000000000 */
[----:B------:R1:W-:Y:S01]  /*5130*/  STL [R1+0x6c], R6 ;  /* 0x00006c0601007387 */ /* 0x0003e20000100800 */
[----:B0-----:R-:W-:Y:S02]  /*5140*/  IMAD.MOV.U32 R10, RZ, RZ, R13 ;  /* 0x000000ffff0a7224 */ /* 0x001fe400078e000d */
[----:B------:R-:W-:-:S04]  /*5150*/  IMAD.HI.U32 R28, R4, R11, RZ ;  /* 0x0000000b041c7227 */ /* 0x000fc800078e00ff */
[----:B-1----:R-:W-:Y:S02]  /*5160*/  IMAD.MOV.U32 R6, RZ, RZ, R0 ;  /* 0x000000ffff067224 */ /* 0x002fe400078e0000 */
[----:B------:R-:W-:Y:S02]  /*5170*/  @!P3 IMAD.MOV R10, RZ, RZ, -R10 ;  /* 0x000000ffff0ab224 */ /* 0x000fe400078e0a0a */
[----:B------:R-:W-:Y:S02]  /*5180*/  @!P0 IMAD.MOV R6, RZ, RZ, -R6 ;  /* 0x000000ffff068224 */ /* 0x000fe400078e0a06 */
[----:B------:R-:W-:Y:S01]  /*5190*/  IMAD.MOV R28, RZ, RZ, -R28 ;  /* 0x000000ffff1c7224 */ /* 0x000fe200078e0a1c */
[----:B------:R-:W-:Y:S03]  /*51a0*/  STL [R1+0x70], R10 ;  /* 0x0000700a01007387 */ /* 0x000fe60000100800 */
[----:B------:R-:W-:Y:S01]  /*51b0*/  IMAD R11, R5, R28, R11 ;  /* 0x0000001c050b7224 */ /* 0x000fe200078e020b */
[----:B------:R0:W-:Y:S01]  /*51c0*/  STL [R1+0x1d8], R6 ;  /* 0x0001d80601007387 */ /* 0x0001e20000100800 */
[----:B------:R-:W-:-:S03]  /*51d0*/  ISETP.GE.AND P1, PT, R38, RZ, PT ;  /* 0x000000ff2600720c */ /* 0x000fc60003f26270 */
[----:B------:R-:W-:-:S13]  /*51e0*/  ISETP.GT.U32.AND P4, PT, R5, R11, PT ;  /* 0x0000000b0500720c */ /* 0x000fda0003f84070 */
[----:B------:R-:W-:Y:S01]  /*51f0*/  @!P4 IMAD.IADD R11, R11, 0x1, -R5 ;  /* 0x000000010b0bc824 */ /* 0x000fe200078e0a05 */
[----:B--2---:R-:W-:Y:S02]  /*5200*/  ISETP.GE.AND P3, PT, R56, RZ, PT ;  /* 0x000000ff3800720c */ /* 0x004fe40003f66270 */
[----:B------:R-:W-:Y:S02]  /*5210*/  IABS R0, R56 ;  /* 0x0000003800007213 */ /* 0x000fe40000000000 */
[----:B------:R-:W2:Y:S01]  /*5220*/  LDL.LU R56, [R1+0x408] ;  /* 0x0004080001387983 */ /* 0x000ea20000300800 */
[----:B---3--:R-:W-:Y:S02]  /*5230*/  ISETP.GE.AND P0, PT, R58, RZ, PT ;  /* 0x000000ff3a00720c */ /* 0x008fe40003f06270 */
[----:B------:R-:W-:Y:S02]  /*5240*/  IABS R28, R58 ;  /* 0x0000003a001c7213 */ /* 0x000fe40000000000 */
[----:B------:R-:W3:Y:S04]  /*5250*/  LDL.LU R58, [R1+0x40c] ;  /* 0x00040c00013a7983 */ /* 0x000ee80000300800 */
[----:B------:R-:W4:Y:S04]  /*5260*/  LDL.LU R32, [R1+0x410] ;  /* 0x0004100001207983 */ /* 0x000f280000300800 */
[----:B------:R-:W4:Y:S01]  /*5270*/  LDL.LU R38, [R1+0x414] ;  /* 0x0004140001267983 */ /* 0x000f220000300800 */
[----:B------:R-:W-:-:S13]  /*5280*/  ISETP.GT.U32.AND P4, PT, R5, R11, PT ;  /* 0x0000000b0500720c */ /* 0x000fda0003f84070 */
[----:B------:R-:W-:-:S04]  /*5290*/  @!P4 IMAD.IADD R11, R11, 0x1, -R5 ;  /* 0x000000010b0bc824 */ /* 0x000fc800078e0a05 */
[----:B0-----:R-:W-:-:S04]  /*52a0*/  IMAD.MOV.U32 R6, RZ, RZ, R11 ;  /* 0x000000ffff067224 */ /* 0x001fc800078e000b */
[----:B------:R-:W-:Y:S01]  /*52b0*/  @!P1 IMAD.MOV R6, RZ, RZ, -R6 ;  /* 0x000000ffff069224 */ /* 0x000fe200078e0a06 */
[----:B------:R-:W-:Y:S02]  /*52c0*/  IABS R18, R43 ;  /* 0x0000002b00127213 */ /* 0x000fe40000000000 */
[----:B------:R-:W-:Y:S02]  /*52d0*/  ISETP.GE.AND P5, PT, R43, RZ, PT ;  /* 0x000000ff2b00720c */ /* 0x000fe40003fa6270 */
[----:B------:R0:W-:Y:S01]  /*52e0*/  STL [R1+0x48], R6 ;  /* 0x0000480601007387 */ /* 0x0001e20000100800 */
[----:B------:R-:W-:Y:S02]  /*52f0*/  IABS R9, R48 ;  /* 0x0000003000097213 */ /* 0x000fe40000000000 */
[----:B------:R-:W-:Y:S01]  /*5300*/  ISETP.GE.AND P2, PT, R48, RZ, PT ;  /* 0x000000ff3000720c */ /* 0x000fe20003f46270 */
[----:B------:R-:W4:Y:S04]  /*5310*/  LDL.LU R43, [R1+0x418] ;  /* 0x00041800012b7983 */ /* 0x000f280000300800 */
[----:B------:R-:W4:Y:S01]  /*5320*/  LDL.LU R48, [R1+0x41c] ;  /* 0x00041c0001307983 */ /* 0x000f220000300800 */
[----:B------:R-:W-:-:S04]  /*5330*/  IMAD.HI.U32 R16, R4, R18, RZ ;  /* 0x0000001204107227 */ /* 0x000fc800078e00ff */
[----:B------:R-:W-:-:S04]  /*5340*/  IMAD.MOV R16, RZ, RZ, -R16 ;  /* 0x000000ffff107224 */ /* 0x000fc800078e0a10 */
[----:B------:R-:W-:-:S05]  /*5350*/  IMAD R18, R5, R16, R18 ;  /* 0x0000001005127224 */ /* 0x000fca00078e0212 */
[----:B------:R-:W-:Y:S01]  /*5360*/  ISETP.GT.U32.AND P6, PT, R5, R18, PT ;  /* 0x000000120500720c */ /* 0x000fe20003fc4070 */
[----:B------:R-:W-:-:S04]  /*5370*/  IMAD.HI.U32 R8, R4, R9, RZ ;  /* 0x0000000904087227 */ /* 0x000fc800078e00ff */
[----:B------:R-:W-:-:S08]  /*5380*/  IMAD.MOV R8, RZ, RZ, -R8 ;  /* 0x000000ffff087224 */ /* 0x000fd000078e0a08 */
[----:B------:R-:W-:Y:S02]  /*5390*/  @!P6 IMAD.IADD R18, R18, 0x1, -R5 ;  /* 0x000000011212e824 */ /* 0x000fe400078e0a05 */
[C---:B------:R-:W-:Y:S02]  /*53a0*/  IMAD R9, R5.reuse, R8, R9 ;  /* 0x0000000805097224 */ /* 0x040fe400078e0209 */
[----:B------:R-:W-:Y:S01]  /*53b0*/  IMAD.HI.U32 R8, R4, R0, RZ ;  /* 0x0000000004087227 */ /* 0x000fe200078e00ff */
[----:B------:R-:W-:-:S03]  /*53c0*/  ISETP.GT.U32.AND P6, PT, R5, R18, PT ;  /* 0x000000120500720c */ /* 0x000fc60003fc4070 */
[----:B------:R-:W-:-:S04]  /*53d0*/  IMAD.MOV R8, RZ, RZ, -R8 ;  /* 0x000000ffff087224 */ /* 0x000fc800078e0a08 */
[----:B------:R-:W-:-:S06]  /*53e0*/  IMAD R0, R5, R8, R0 ;  /* 0x0000000805007224 */ /* 0x000fcc00078e0200 */
[----:B------:R-:W-:Y:S01]  /*53f0*/  @!P6 IMAD.IADD R18, R18, 0x1, -R5 ;  /* 0x000000011212e824 */ /* 0x000fe200078e0a05 */
[----:B------:R-:W-:Y:S01]  /*5400*/  ISETP.GT.U32.AND P6, PT, R5, R0, PT ;  /* 0x000000000500720c */ /* 0x000fe20003fc4070 */
[----:B------:R-:W-:Y:S01]  /*5410*/  IMAD.HI.U32 R29, R4, R28, RZ ;  /* 0x0000001c041d7227 */ /* 0x000fe200078e00ff */
[----:B------:R-:W-:-:S03]  /*5420*/  IABS R20, R3 ;  /* 0x0000000300147213 */ /* 0x000fc60000000000 */
[----:B------:R-:W-:Y:S01]  /*5430*/  IMAD.MOV R29, RZ, RZ, -R29 ;  /* 0x000000ffff1d7224 */ /* 0x000fe200078e0a1d */
[----:B------:R-:W-:Y:S01]  /*5440*/  IABS R16, R44 ;  /* 0x0000002c00107213 */ /* 0x000fe20000000000 */
[----:B0-----:R-:W-:Y:S02]  /*5450*/  IMAD.MOV.U32 R6, RZ, RZ, R18 ;  /* 0x000000ffff067224 */ /* 0x001fe400078e0012 */
[----:B------:R-:W-:-:S04]  /*5460*/  IMAD R28, R5, R29, R28 ;  /* 0x0000001d051c7224 */ /* 0x000fc800078e021c */
[----:B------:R-:W-:Y:S02]  /*5470*/  @!P6 IMAD.IADD R0, R0, 0x1, -R5 ;  /* 0x000000010000e824 */ /* 0x000fe400078e0a05 */
[----:B------:R-:W-:-:S03]  /*5480*/  IMAD.HI.U32 R13, R4, R20, RZ ;  /* 0x00000014040d7227 */ /* 0x000fc600078e00ff */
[C---:B------:R-:W-:Y:S01]  /*5490*/  ISETP.GT.U32.AND P1, PT, R5.reuse, R0, PT ;  /* 0x000000000500720c */ /* 0x040fe20003f24070 */
[----:B------:R-:W-:Y:S01]  /*54a0*/  @!P5 IMAD.MOV R6, RZ, RZ, -R6 ;  /* 0x000000ffff06d224 */ /* 0x000fe200078e0a06 */
[----:B------:R-:W-:Y:S01]  /*54b0*/  ISETP.GT.U32.AND P5, PT, R5, R28, PT ;  /* 0x0000001c0500720c */ /* 0x000fe20003fa4070 */
[----:B------:R-:W-:-:S04]  /*54c0*/  IMAD.HI.U32 R8, R4, R16, RZ ;  /* 0x0000001004087227 */ /* 0x000fc800078e00ff */
[----:B------:R-:W-:Y:S01]  /*54d0*/  IMAD.MOV R13, RZ, RZ, -R13 ;  /* 0x000000ffff0d7224 */ /* 0x000fe200078e0a0d */
[C---:B------:R-:W-:Y:S01]  /*54e0*/  ISETP.GT.U32.AND P4, PT, R5.reuse, R9, PT ;  /* 0x000000090500720c */ /* 0x040fe20003f84070 */
[----:B------:R-:W-:Y:S02]  /*54f0*/  IMAD.MOV R8, RZ, RZ, -R8 ;  /* 0x000000ffff087224 */ /* 0x000fe400078e0a08 */
[C---:B------:R-:W-:Y:S02]  /*5500*/  IMAD R20, R5.reuse, R13, R20 ;  /* 0x0000000d05147224 */ /* 0x040fe400078e0214 */
[C---:B------:R-:W-:Y:S02]  /*5510*/  IMAD R16, R5.reuse, R8, R16 ;  /* 0x0000000805107224 */ /* 0x040fe400078e0210 */
[--C-:B------:R-:W-:Y:S01]  /*5520*/  @!P1 IMAD.IADD R0, R0, 0x1, -R5.reuse ;  /* 0x0000000100009824 */ /* 0x100fe200078e0a05 */
[C---:B------:R-:W-:Y:S01]  /*5530*/  ISETP.GT.U32.AND P1, PT, R5.reuse, R20, PT ;  /* 0x000000140500720c */ /* 0x040fe20003f24070 */
[----:B------:R-:W-:Y:S01]  /*5540*/  @!P5 IMAD.IADD R28, R28, 0x1, -R5 ;  /* 0x000000011c1cd824 */ /* 0x000fe200078e0a05 */
[----:B------:R-:W-:-:S03]  /*5550*/  ISETP.GT.U32.AND P5, PT, R5, R16, PT ;  /* 0x000000100500720c */ /* 0x000fc60003fa4070 */
[----:B------:R-:W-:-:S05]  /*5560*/  @!P4 IMAD.IADD R9, R9, 0x1, -R5 ;  /* 0x000000010909c824 */ /* 0x000fca00078e0a05 */
[----:B------:R-:W-:-:S03]  /*5570*/  ISETP.GT.U32.AND P6, PT, R5, R9, PT ;  /* 0x000000090500720c */ /* 0x000fc60003fc4070 */
[--C-:B------:R-:W-:Y:S01]  /*5580*/  @!P1 IMAD.IADD R20, R20, 0x1, -R5.reuse ;  /* 0x0000000114149824 */ /* 0x100fe200078e0a05 */
[----:B------:R-:W-:Y:S01]  /*5590*/  ISETP.GT.U32.AND P1, PT, R5, R28, PT ;  /* 0x0000001c0500720c */ /* 0x000fe20003f24070 */
[----:B------:R-:W-:-:S03]  /*55a0*/  @!P5 IMAD.IADD R16, R16, 0x1, -R5 ;  /* 0x000000011010d824 */ /* 0x000fc600078e0a05 */
[----:B------:R-:W-:Y:S02]  /*55b0*/  ISETP.GT.U32.AND P5, PT, R5, R20, PT ;  /* 0x000000140500720c */ /* 0x000fe40003fa4070 */
[----:B------:R-:W-:-:S03]  /*55c0*/  IABS R23, R49 ;  /* 0x0000003100177213 */ /* 0x000fc60000000000 */
[----:B------:R-:W-:Y:S02]  /*55d0*/  @!P6 IADD3 R9, R9, -R5, RZ ;  /* 0x800000050909e210 */ /* 0x000fe40007ffe0ff */
[----:B------:R-:W-:Y:S02]  /*55e0*/  ISETP.GE.AND P4, PT, R49, RZ, PT ;  /* 0x000000ff3100720c */ /* 0x000fe40003f86270 */
[--C-:B------:R-:W-:Y:S01]  /*55f0*/  @!P1 IMAD.IADD R28, R28, 0x1, -R5.reuse ;  /* 0x000000011c1c9824 */ /* 0x100fe200078e0a05 */
[----:B------:R-:W4:Y:S03]  /*5600*/  LDL.LU R49, [R1+0x420] ;  /* 0x0004200001317983 */ /* 0x000f260000300800 */
[----:B------:R-:W-:Y:S01]  /*5610*/  @!P5 IMAD.IADD R20, R20, 0x1, -R5 ;  /* 0x000000011414d824 */ /* 0x000fe200078e0a05 */
[----:B------:R0:W-:Y:S01]  /*5620*/  STL [R1+0x50], R6 ;  /* 0x0000500601007387 */ /* 0x0001e20000100800 */
[----:B------:R-:W-:Y:S01]  /*5630*/  ISETP.GE.AND P5, PT, R3, RZ, PT ;  /* 0x000000ff0300720c */ /* 0x000fe20003fa6270 */
[----:B------:R-:W-:-:S02]  /*5640*/  IMAD.MOV.U32 R3, RZ, RZ, R28 ;  /* 0x000000ffff037224 */ /* 0x000fc400078e001c */
[----:B------:R-:W-:Y:S02]  /*5650*/  @!P3 IMAD.MOV R0, RZ, RZ, -R0 ;  /* 0x000000ffff00b224 */ /* 0x000fe400078e0a00 */
[----:B0-----:R-:W-:Y:S02]  /*5660*/  IMAD.MOV.U32 R6, RZ, RZ, R9 ;  /* 0x000000ffff067224 */ /* 0x001fe400078e0009 */
[----:B------:R-:W-:Y:S02]  /*5670*/  @!P0 IMAD.MOV R3, RZ, RZ, -R3 ;  /* 0x000000ffff038224 */ /* 0x000fe400078e0a03 */
[----:B------:R-:W-:Y:S02]  /*5680*/  @!P2 IMAD.MOV R6, RZ, RZ, -R6 ;  /* 0x000000ffff06a224 */ /* 0x000fe400078e0a06 */
[----:B------:R-:W-:-:S03]  /*5690*/  IMAD.HI.U32 R21, R4, R23, RZ ;  /* 0x0000001704157227 */ /* 0x000fc600078e00ff */
[----:B------:R0:W-:Y:S01]  /*56a0*/  STL [R1+0x44], R6 ;  /* 0x0000440601007387 */ /* 0x0001e20000100800 */
[----:B------:R-:W-:-:S03]  /*56b0*/  IMAD.MOV R21, RZ, RZ, -R21 ;  /* 0x000000ffff157224 */ /* 0x000fc600078e0a15 */
[----:B------:R-:W-:Y:S04]  /*56c0*/  STL [R1+0x38], R0 ;  /* 0x0000380001007387 */ /* 0x000fe80000100800 */
[----:B------:R1:W-:Y:S01]  /*56d0*/  STL [R1+0x24], R3 ;  /* 0x0000240301007387 */ /* 0x0003e20000100800 */
[----:B------:R-:W-:-:S05]  /*56e0*/  IMAD R23, R5, R21, R23 ;  /* 0x0000001505177224 */ /* 0x000fca00078e0217 */
[----:B------:R-:W-:-:S13]  /*56f0*/  ISETP.GT.U32.AND P6, PT, R5, R23, PT ;  /* 0x000000170500720c */ /* 0x000fda0003fc4070 */
[----:B------:R-:W-:-:S05]  /*5700*/  @!P6 IMAD.IADD R23, R23, 0x1, -R5 ;  /* 0x000000011717e824 */ /* 0x000fca00078e0a05 */
[----:B------:R-:W-:-:S13]  /*5710*/  ISETP.GT.U32.AND P2, PT, R5, R23, PT ;  /* 0x000000170500720c */ /* 0x000fda0003f44070 */
[----:B------:R-:W-:Y:S01]  /*5720*/  @!P2 IMAD.IADD R23, R23, 0x1, -R5 ;  /* 0x000000011717a824 */ /* 0x000fe200078e0a05 */
[----:B---3--:R-:W-:-:S05]  /*5730*/  IABS R11, R58 ;  /* 0x0000003a000b7213 */ /* 0x008fca0000000000 */
[----:B------:R-:W-:-:S04]  /*5740*/  IMAD.HI.U32 R30, R4, R11, RZ ;  /* 0x0000000b041e7227 */ /* 0x000fc800078e00ff */
[----:B------:R-:W-:-:S04]  /*5750*/  IMAD.MOV R30, RZ, RZ, -R30 ;  /* 0x000000ffff1e7224 */ /* 0x000fc800078e0a1e */
[----:B------:R-:W-:-:S05]  /*5760*/  IMAD R11, R5, R30, R11 ;  /* 0x0000001e050b7224 */ /* 0x000fca00078e020b */
[----:B------:R-:W-:Y:S02]  /*5770*/  ISETP.GT.U32.AND P1, PT, R5, R11, PT ;  /* 0x0000000b0500720c */ /* 0x000fe40003f24070 */
[----:B--2---:R-:W-:-:S11]  /*5780*/  IABS R13, R56 ;  /* 0x00000038000d7213 */ /* 0x004fd60000000000 */
[----:B------:R-:W-:Y:S01]  /*5790*/  @!P1 IMAD.IADD R11, R11, 0x1, -R5 ;  /* 0x000000010b0b9824 */ /* 0x000fe200078e0a05 */
[----:B------:R-:W-:Y:S02]  /*57a0*/  ISETP.GE.AND P1, PT, R56, RZ, PT ;  /* 0x000000ff3800720c */ /* 0x000fe40003f26270 */
[----:B------:R-:W2:Y:S01]  /*57b0*/  LDL.LU R56, [R1+0x424] ;  /* 0x0004240001387983 */ /* 0x000ea20000300800 */
[----:B------:R-:W-:-:S04]  /*57c0*/  IMAD.HI.U32 R21, R4, R13, RZ ;  /* 0x0000000d04157227 */ /* 0x000fc800078e00ff */
[----:B------:R-:W-:-:S04]  /*57d0*/  IMAD.MOV R21, RZ, RZ, -R21 ;  /* 0x000000ffff157224 */ /* 0x000fc800078e0a15 */
[----:B------:R-:W-:Y:S01]  /*57e0*/  IMAD R13, R5, R21, R13 ;  /* 0x00000015050d7224 */ /* 0x000fe200078e020d */
[----:B----4-:R-:W-:-:S04]  /*57f0*/  IABS R8, R32 ;  /* 0x0000002000087213 */ /* 0x010fc80000000000 */
[----:B------:R-:W-:Y:S01]  /*5800*/  ISETP.GT.U32.AND P6, PT, R5, R13, PT ;  /* 0x0000000d0500720c */ /* 0x000fe20003fc4070 */
[----:B------:R-:W-:-:S04]  /*5810*/  IMAD.HI.U32 R29, R4, R8, RZ ;  /* 0x00000008041d7227 */ /* 0x000fc800078e00ff */
[----:B------:R-:W-:-:S04]  /*5820*/  IMAD.MOV R29, RZ, RZ, -R29 ;  /* 0x000000ffff1d7224 */ /* 0x000fc800078e0a1d */
[----:B------:R-:W-:-:S04]  /*5830*/  IMAD R8, R5, R29, R8 ;  /* 0x0000001d05087224 */ /* 0x000fc800078e0208 */
[----:B------:R-:W-:Y:S01]  /*5840*/  @!P6 IMAD.IADD R13, R13, 0x1, -R5 ;  /* 0x000000010d0de824 */ /* 0x000fe200078e0a05 */
[----:B------:R-:W-:-:S04]  /*5850*/  ISETP.GT.U32.AND P2, PT, R5, R8, PT ;  /* 0x000000080500720c */ /* 0x000fc80003f44070 */
[----:B------:R-:W-:Y:S01]  /*5860*/  ISETP.GT.U32.AND P3, PT, R5, R13, PT ;  /* 0x0000000d0500720c */ /* 0x000fe20003f64070 */
[----:B0-----:R-:W-:-:S04]  /*5870*/  IMAD.MOV.U32 R6, RZ, RZ, R23 ;  /* 0x000000ffff067224 */ /* 0x001fc800078e0017 */
[----:B------:R-:W-:-:S04]  /*5880*/  @!P4 IMAD.MOV R6, RZ, RZ, -R6 ;  /* 0x000000ffff06c224 */ /* 0x000fc800078e0a06 */
[----:B------:R-:W-:Y:S01]  /*5890*/  @!P2 IMAD.IADD R8, R8, 0x1, -R5 ;  /* 0x000000010808a824 */ /* 0x000fe200078e0a05 */
[----:B------:R-:W-:-:S03]  /*58a0*/  ISETP.GE.AND P2, PT, R58, RZ, PT ;  /* 0x000000ff3a00720c */ /* 0x000fc60003f46270 */
[----:B------:R-:W-:Y:S01]  /*58b0*/  @!P3 IMAD.IADD R13, R13, 0x1, -R5 ;  /* 0x000000010d0db824 */ /* 0x000fe200078e0a05 */
[----:B------:R-:W-:Y:S02]  /*58c0*/  ISETP.GE.AND P3, PT, R44, RZ, PT ;  /* 0x000000ff2c00720c */ /* 0x000fe40003f66270 */
[----:B------:R-:W3:Y:S04]  /*58d0*/  LDL.LU R44, [R1+0x428] ;  /* 0x00042800012c7983 */ /* 0x000ee80000300800 */
[----:B------:R0:W-:Y:S04]  /*58e0*/  STL [R1+0x28], R6 ;  /* 0x0000280601007387 */ /* 0x0001e80000100800 */
[----:B------:R-:W4:Y:S01]  /*58f0*/  LDL.LU R58, [R1+0x42c] ;  /* 0x00042c00013a7983 */ /* 0x000f220000300800 */
[----:B------:R-:W-:-:S02]  /*5900*/  IABS R18, R38 ;  /* 0x0000002600127213 */ /* 0x000fc40000000000 */
[----:B------:R-:W-:-:S03]  /*5910*/  ISETP.GT.U32.AND P6, PT, R5, R16, PT ;  /* 0x000000100500720c */ /* 0x000fc60003fc4070 */
[----:B------:R-:W-:-:S04]  /*5920*/  IMAD.HI.U32 R21, R4, R18, RZ ;  /* 0x0000001204157227 */ /* 0x000fc800078e00ff */
[----:B------:R-:W-:-:S04]  /*5930*/  IMAD.MOV R21, RZ, RZ, -R21 ;  /* 0x000000ffff157224 */ /* 0x000fc800078e0a15 */
[----:B------:R-:W-:Y:S02]  /*5940*/  IMAD R9, R5, R21, R18 ;  /* 0x0000001505097224 */ /* 0x000fe400078e0212 */
[----:B------:R-:W-:-:S03]  /*5950*/  @!P6 IMAD.IADD R16, R16, 0x1, -R5 ;  /* 0x000000011010e824 */ /* 0x000fc600078e0a05 */
[----:B------:R-:W-:Y:S01]  /*5960*/  ISETP.GT.U32.AND P6, PT, R5, R9, PT ;  /* 0x000000090500720c */ /* 0x000fe20003fc4070 */
[----:B-1----:R-:W-:-:S04]  /*5970*/  IMAD.MOV.U32 R3, RZ, RZ, R20 ;  /* 0x000000ffff037224 */ /* 0x002fc800078e0014 */
[----:B------:R-:W-:-:S08]  /*5980*/  @!P5 IMAD.MOV R3, RZ, RZ, -R3 ;  /* 0x000000ffff03d224 */ /* 0x000fd000078e0a03 */
[----:B------:R-:W-:-:S04]  /*5990*/  @!P6 IADD3 R9, R9, -R5, RZ ;  /* 0x800000050909e210 */ /* 0x000fc80007ffe0ff */
[----:B------:R-:W-:Y:S01]  /*59a0*/  ISETP.GT.U32.AND P6, PT, R5, R9, PT ;  /* 0x000000090500720c */ /* 0x000fe20003fc4070 */
[----:B0-----:R-:W-:Y:S01]  /*59b0*/  IMAD.MOV.U32 R6, RZ, RZ, R16 ;  /* 0x000000ffff067224 */ /* 0x001fe200078e0010 */
[----:B------:R0:W-:Y:S03]  /*59c0*/  STL [R1+0x2c], R3 ;  /* 0x00002c0301007387 */ /* 0x0001e60000100800 */
[----:B------:R-:W-:Y:S02]  /*59d0*/  @!P3 IMAD.MOV R6, RZ, RZ, -R6 ;  /* 0x000000ffff06b224 */ /* 0x000fe400078e0a06 */
[----:B0-----:R-:W-:-:S04]  /*59e0*/  IMAD.MOV.U32 R3, RZ, RZ, R13 ;  /* 0x000000ffff037224 */ /* 0x001fc800078e000d */
[----:B------:R-:W-:Y:S01]  /*59f0*/  @!P1 IMAD.MOV R3, RZ, RZ, -R3 ;  /* 0x000000ffff039224 */ /* 0x000fe200078e0a03 */
[----:B------:R0:W-:Y:S01]  /*5a00*/  STL [R1+0x30], R6 ;  /* 0x0000300601007387 */ /* 0x0001e20000100800 */
[----:B------:R-:W-:Y:S01]  /*5a10*/  @!P6 IMAD.IADD R9, R9, 0x1, -R5 ;  /* 0x000000010909e824 */ /* 0x000fe200078e0a05 */
[----:B------:R-:W-:Y:S02]  /*5a20*/  IABS R0, R48 ;  /* 0x0000003000007213 */ /* 0x000fe40000000000 */
[----:B------:R1:W-:Y:S01]  /*5a30*/  STL [R1+0x34], R3 ;  /* 0x0000340301007387 */ /* 0x0003e20000100800 */
[----:B------:R-:W-:-:S03]  /*5a40*/  ISETP.GE.AND P6, PT, R48, RZ, PT ;  /* 0x000000ff3000720c */ /* 0x000fc60003fc6270 */
[----:B------:R-:W3:Y:S01]  /*5a50*/  LDL.LU R48, [R1+0x430] ;  /* 0x0004300001307983 */ /* 0x000ee20000300800 */
[----:B------:R-:W-:Y:S02]  /*5a60*/  IABS R18, R43 ;  /* 0x0000002b00127213 */ /* 0x000fe40000000000 */
[----:B------:R-:W-:-:S03]  /*5a70*/  ISETP.GT.U32.AND P0, PT, R5, R11, PT ;  /* 0x0000000b0500720c */ /* 0x000fc60003f04070 */
[----:B------:R-:W-:Y:S01]  /*5a80*/  IMAD.HI.U32 R30, R4, R18, RZ ;  /* 0x00000012041e7227 */ /* 0x000fe200078e00ff */
[----:B------:R-:W-:-:S03]  /*5a90*/  ISETP.GT.U32.AND P4, PT, R5, R8, PT ;  /* 0x000000080500720c */ /* 0x000fc60003f84070 */
[----:B------:R-:W-:Y:S01]  /*5aa0*/  IMAD.MOV R30, RZ, RZ, -R30 ;  /* 0x000000ffff1e7224 */ /* 0x000fe200078e0a1e */
[----:B------:R-:W-:-:S03]  /*5ab0*/  ISETP.GE.AND P3, PT, R32, RZ, PT ;  /* 0x000000ff2000720c */ /* 0x000fc60003f66270 */
[----:B------:R-:W-:Y:S02]  /*5ac0*/  IMAD R18, R5, R30, R18 ;  /* 0x0000001e05127224 */ /* 0x000fe400078e0212 */
[----:B------:R-:W-:-:S03]  /*5ad0*/  @!P0 IMAD.IADD R11, R11, 0x1, -R5 ;  /* 0x000000010b0b8824 */ /* 0x000fc600078e0a05 */
[----:B------:R-:W-:Y:S01]  /*5ae0*/  ISETP.GT.U32.AND P5, PT, R5, R18, PT ;  /* 0x000000120500720c */ /* 0x000fe20003fa4070 */
[----:B------:R-:W-:Y:S02]  /*5af0*/  @!P4 IMAD.IADD R8, R8, 0x1, -R5 ;  /* 0x000000010808c824 */ /* 0x000fe400078e0a05 */
[----:B0-----:R-:W-:Y:S02]  /*5b00*/  IMAD.MOV.U32 R6, RZ, RZ, R11 ;  /* 0x000000ffff067224 */ /* 0x001fe400078e000b */
[----:B-1----:R-:W-:Y:S02]  /*5b10*/  IMAD.MOV.U32 R3, RZ, RZ, R8 ;  /* 0x000000ffff037224 */ /* 0x002fe400078e0008 */
[----:B------:R-:W-:Y:S02]  /*5b20*/  @!P2 IMAD.MOV R6, RZ, RZ, -R6 ;  /* 0x000000ffff06a224 */ /* 0x000fe400078e0a06 */
[----:B------:R-:W-:Y:S01]  /*5b30*/  @!P3 IMAD.MOV R3, RZ, RZ, -R3 ;  /* 0x000000ffff03b224 */ /* 0x000fe200078e0a03 */
[----:B------:R-:W-:-:S02]  /*5b40*/  IABS R21, R49 ;  /* 0x0000003100157213 */ /* 0x000fc40000000000 */
[----:B------:R-:W-:Y:S01]  /*5b50*/  STL [R1+0x1b4], R6 ;  /* 0x0001b40601007387 */ /* 0x000fe20000100800 */
[----:B------:R-:W-:Y:S01]  /*5b60*/  @!P5 IMAD.IADD R18, R18, 0x1, -R5 ;  /* 0x000000011212d824 */ /* 0x000fe200078e0a05 */
[----:B------:R-:W-:Y:S02]  /*5b70*/  ISETP.GE.AND P5, PT, R49, RZ, PT ;  /* 0x000000ff3100720c */ /* 0x000fe40003fa6270 */
[----:B------:R-:W3:Y:S04]  /*5b80*/  LDL.LU R49, [R1+0x434] ;  /* 0x0004340001317983 */ /* 0x000ee80000300800 */
[----:B------:R0:W-:Y:S01]  /*5b90*/  STL [R1+0x1bc], R3 ;  /* 0x0001bc0301007387 */ /* 0x0001e20000100800 */
[----:B------:R-:W-:-:S04]  /*5ba0*/  IMAD.HI.U32 R29, R4, R0, RZ ;  /* 0x00000000041d7227 */ /* 0x000fc800078e00ff */
[----:B------:R-:W-:Y:S01]  /*5bb0*/  IMAD.MOV R29, RZ, RZ, -R29 ;  /* 0x000000ffff1d7224 */ /* 0x000fe200078e0a1d */
[----:B------:R-:W-:-:S03]  /*5bc0*/  ISETP.GE.AND P0, PT, R38, RZ, PT ;  /* 0x000000ff2600720c */ /* 0x000fc60003f06270 */
[----:B------:R-:W-:-:S05]  /*5bd0*/  IMAD R0, R5, R29, R0 ;  /* 0x0000001d05007224 */ /* 0x000fca00078e0200 */
[----:B------:R-:W-:Y:S01]  /*5be0*/  ISETP.GT.U32.AND P1, PT, R5, R0, PT ;  /* 0x000000000500720c */ /* 0x000fe20003f24070 */
[----:B0-----:R-:W-:-:S04]  /*5bf0*/  IMAD.MOV.U32 R3, RZ, RZ, R9 ;  /* 0x000000ffff037224 */ /* 0x001fc800078e0009 */
[----:B------:R-:W-:-:S08]  /*5c00*/  @!P0 IMAD.MOV R3, RZ, RZ, -R3 ;  /* 0x000000ffff038224 */ /* 0x000fd000078e0a03 */
[----:B------:R-:W-:Y:S01]  /*5c10*/  @!P1 IMAD.IADD R0, R0, 0x1, -R5 ;  /* 0x0000000100009824 */ /* 0x000fe200078e0a05 */
[----:B------:R-:W-:Y:S02]  /*5c20*/  ISETP.GT.U32.AND P1, PT, R5, R18, PT ;  /* 0x000000120500720c */ /* 0x000fe40003f24070 */
[----:B------:R-:W-:Y:S02]  /*5c30*/  ISETP.GE.AND P4, PT, R43, RZ, PT ;  /* 0x000000ff2b00720c */ /* 0x000fe40003f86270 */
[----:B------:R-:W-:Y:S01]  /*5c40*/  ISETP.GT.U32.AND P2, PT, R5, R0, PT ;  /* 0x000000000500720c */ /* 0x000fe20003f44070 */
[----:B------:R-:W-:-:S08]  /*5c50*/  IMAD.HI.U32 R13, R4, R21, RZ ;  /* 0x00000015040d7227 */ /* 0x000fd000078e00ff */
[----:B------:R-:W-:-:S04]  /*5c60*/  @!P1 IMAD.IADD R18, R18, 0x1, -R5 ;  /* 0x0000000112129824 */ /* 0x000fc800078e0a05 */
[----:B------:R-:W-:Y:S02]  /*5c70*/  IMAD.MOV.U32 R6, RZ, RZ, R18 ;  /* 0x000000ffff067224 */ /* 0x000fe400078e0012 */
[----:B------:R-:W-:Y:S02]  /*5c80*/  IMAD.MOV R13, RZ, RZ, -R13 ;  /* 0x000000ffff0d7224 */ /* 0x000fe400078e0a0d */
[----:B------:R-:W-:Y:S01]  /*5c90*/  @!P4 IMAD.MOV R6, RZ, RZ, -R6 ;  /* 0x000000ffff06c224 */ /* 0x000fe200078e0a06 */
[----:B------:R-:W-:Y:S01]  /*5ca0*/  @!P2 IADD3 R0, R0, -R5, RZ ;  /* 0x800000050000a210 */ /* 0x000fe20007ffe0ff */
[----:B------:R-:W-:-:S05]  /*5cb0*/  IMAD R21, R5, R13, R21 ;  /* 0x0000000d05157224 */ /* 0x000fca00078e0215 */
[----:B------:R-:W-:Y:S02]  /*5cc0*/  ISETP.GT.U32.AND P0, PT, R5, R21, PT ;  /* 0x000000150500720c */ /* 0x000fe40003f04070 */
[----:B--2---:R-:W-:Y:S02]  /*5cd0*/  ISETP.GE.AND P3, PT, R56, RZ, PT ;  /* 0x000000ff3800720c */ /* 0x004fe40003f66270 */
[----:B------:R-:W-:Y:S02]  /*5ce0*/  IABS R11, R56 ;  /* 0x00000038000b7213 */ /* 0x000fe40000000000 */
[----:B------:R-:W2:Y:S04]  /*5cf0*/  LDL.LU R56, [R1+0x438] ;  /* 0x0004380001387983 */ /* 0x000ea80000300800 */
[----:B------:R0:W-:Y:S04]  /*5d00*/  STL [R1+0x1c0], R3 ;  /* 0x0001c00301007387 */ /* 0x0001e80000100800 */
[----:B------:R-:W2:Y:S04]  /*5d10*/  LDL.LU R38, [R1+0x43c] ;  /* 0x00043c0001267983 */ /* 0x000ea80000300800 */
[----:B------:R-:W2:Y:S04]  /*5d20*/  LDL.LU R43, [R1+0x440] ;  /* 0x00044000012b7983 */ /* 0x000ea80000300800 */
[----:B------:R-:W-:Y:S01]  /*5d30*/  STL [R1+0x1a0], R6 ;  /* 0x0001a00601007387 */ /* 0x000fe20000100800 */
[----:B------:R-:W-:-:S05]  /*5d40*/  @!P0 IMAD.IADD R21, R21, 0x1, -R5 ;  /* 0x0000000115158824 */ /* 0x000fca00078e0a05 */
[----:B------:R-:W-:Y:S02]  /*5d50*/  ISETP.GT.U32.AND P0, PT, R5, R21, PT ;  /* 0x000000150500720c */ /* 0x000fe40003f04070 */
[----:B----4-:R-:W-:Y:S02]  /*5d60*/  IABS R9, R58 ;  /* 0x0000003a00097213 */ /* 0x010fe40000000000 */
[----:B------:R-:W-:Y:S02]  /*5d70*/  ISETP.GE.AND P2, PT, R58, RZ, PT ;  /* 0x000000ff3a00720c */ /* 0x000fe40003f46270 */
[----:B------:R-:W4:Y:S01]  /*5d80*/  LDL.LU R58, [R1+0x444] ;  /* 0x00044400013a7983 */ /* 0x000f220000300800 */
[----:B---3--:R-:W-:Y:S02]  /*5d90*/  IABS R8, R44 ;  /* 0x0000002c00087213 */ /* 0x008fe40000000000 */
[----:B------:R-:W-:Y:S02]  /*5da0*/  ISETP.GE.AND P1, PT, R44, RZ, PT ;  /* 0x000000ff2c00720c */ /* 0x000fe40003f26270 */
[----:B------:R-:W3:Y:S01]  /*5db0*/  LDL.LU R44, [R1+0x448] ;  /* 0x00044800012c7983 */ /* 0x000ee20000300800 */
[----:B------:R-:W-:-:S04]  /*5dc0*/  IMAD.HI.U32 R13, R4, R9, RZ ;  /* 0x00000009040d7227 */ /* 0x000fc800078e00ff */
[----:B------:R-:W-:-:S04]  /*5dd0*/  IMAD.MOV R13, RZ, RZ, -R13 ;  /* 0x000000ffff0d7224 */ /* 0x000fc800078e0a0d */
[----:B------:R-:W-:Y:S02]  /*5de0*/  IMAD R9, R5, R13, R9 ;  /* 0x0000000d05097224 */ /* 0x000fe400078e0209 */
[----:B------:R-:W-:-:S03]  /*5df0*/  @!P0 IMAD.IADD R21, R21, 0x1, -R5 ;  /* 0x0000000115158824 */ /* 0x000fc600078e0a05 */
[----:B------:R-:W-:Y:S01]  /*5e00*/  ISETP.GT.U32.AND P0, PT, R5, R9, PT ;  /* 0x000000090500720c */ /* 0x000fe20003f04070 */
[----:B0-----:R-:W-:-:S04]  /*5e10*/  IMAD.MOV.U32 R3, RZ, RZ, R0 ;  /* 0x000000ffff037224 */ /* 0x001fc800078e0000 */
[----:B------:R-:W-:-:S08]  /*5e20*/  @!P6 IMAD.MOV R3, RZ, RZ, -R3 ;  /* 0x000000ffff03e224 */ /* 0x000fd000078e0a03 */
[----:B------:R-:W-:Y:S01]  /*5e30*/  @!P0 IMAD.IADD R9, R9, 0x1, -R5 ;  /* 0x0000000109098824 */ /* 0x000fe200078e0a05 */
[----:B------:R0:W-:Y:S04]  /*5e40*/  STL [R1+0x1a4], R3 ;  /* 0x0001a40301007387 */ /* 0x0001e80000100800 */
[----:B------:R-:W-:Y:S01]  /*5e50*/  ISETP.GT.U32.AND P0, PT, R5, R9, PT ;  /* 0x000000090500720c */ /* 0x000fe20003f04070 */
[----:B0-----:R-:W-:-:S04]  /*5e60*/  IMAD.MOV.U32 R3, RZ, RZ, R21 ;  /* 0x000000ffff037224 */ /* 0x001fc800078e0015 */
[----:B------:R-:W-:-:S08]  /*5e70*/  @!P5 IMAD.MOV R3, RZ, RZ, -R3 ;  /* 0x000000ffff03d224 */ /* 0x000fd000078e0a03 */
[----:B------:R-:W-:Y:S01]  /*5e80*/  @!P0 IMAD.IADD R9, R9, 0x1, -R5 ;  /* 0x0000000109098824 */ /* 0x000fe200078e0a05 */
[----:B------:R0:W-:Y:S01]  /*5e90*/  STL [R1+0x18c], R3 ;  /* 0x00018c0301007387 */ /* 0x0001e20000100800 */
[----:B------:R-:W-:Y:S02]  /*5ea0*/  IABS R16, R48 ;  /* 0x0000003000107213 */ /* 0x000fe40000000000 */
[----:B------:R-:W-:Y:S02]  /*5eb0*/  ISETP.GE.AND P0, PT, R48, RZ, PT ;  /* 0x000000ff3000720c */ /* 0x000fe40003f06270 */
[----:B------:R-:W3:Y:S01]  /*5ec0*/  LDL.LU R48, [R1+0x44c] ;  /* 0x00044c0001307983 */ /* 0x000ee20000300800 */
[----:B------:R-:W-:-:S04]  /*5ed0*/  IMAD.HI.U32 R23, R4, R11, RZ ;  /* 0x0000000b04177227 */ /* 0x000fc800078e00ff */
[----:B------:R-:W-:-:S04]  /*5ee0*/  IMAD.HI.U32 R20, R4, R8, RZ ;  /* 0x0000000804147227 */ /* 0x000fc800078e00ff */
[----:B------:R-:W-:Y:S02]  /*5ef0*/  IMAD.MOV R23, RZ, RZ, -R23 ;  /* 0x000000ffff177224 */ /* 0x000fe400078e0a17 */
[----:B------:R-:W-:Y:S02]  /*5f00*/  IMAD.MOV R20, RZ, RZ, -R20 ;  /* 0x000000ffff147224 */ /* 0x000fe400078e0a14 */
[C---:B------:R-:W-:Y:S02]  /*5f10*/  IMAD R11, R5.reuse, R23, R11 ;  /* 0x00000017050b7224 */ /* 0x040fe400078e020b */
[----:B------:R-:W-:-:S03]  /*5f20*/  IMAD R8, R5, R20, R8 ;  /* 0x0000001405087224 */ /* 0x000fc600078e0208 */
[C---:B------:R-:W-:Y:S02]  /*5f30*/  ISETP.GT.U32.AND P4, PT, R5.reuse, R11, PT ;  /* 0x0000000b0500720c */ /* 0x040fe40003f84070 */
[----:B------:R-:W-:Y:S01]  /*5f40*/  ISETP.GT.U32.AND P6, PT, R5, R8, PT ;  /* 0x000000080500720c */ /* 0x000fe20003fc4070 */
[----:B------:R-:W-:-:S04]  /*5f50*/  IMAD.HI.U32 R13, R4, R16, RZ ;  /* 0x00000010040d7227 */ /* 0x000fc800078e00ff */
[----:B------:R-:W-:-:S06]  /*5f60*/  IMAD.MOV R0, RZ, RZ, -R13 ;  /* 0x000000ffff007224 */ /* 0x000fcc00078e0a0d */
[--C-:B------:R-:W-:Y:S01]  /*5f70*/  @!P4 IMAD.IADD R11, R11, 0x1, -R5.reuse ;  /* 0x000000010b0bc824 */ /* 0x100fe200078e0a05 */
[----:B------:R-:W-:Y:S01]  /*5f80*/  IABS R18, R49 ;  /* 0x0000003100127213 */ /* 0x000fe20000000000 */
[----:B------:R-:W-:-:S03]  /*5f90*/  @!P6 IMAD.IADD R8, R8, 0x1, -R5 ;  /* 0x000000010808e824 */ /* 0x000fc600078e0a05 */
[C---:B------:R-:W-:Y:S01]  /*5fa0*/  ISETP.GT.U32.AND P6, PT, R5.reuse, R11, PT ;  /* 0x0000000b0500720c */ /* 0x040fe20003fc4070 */
[----:B------:R-:W-:Y:S01]  /*5fb0*/  IMAD.HI.U32 R13, R4, R18, RZ ;  /* 0x00000012040d7227 */ /* 0x000fe200078e00ff */
[----:B------:R-:W-:-:S03]  /*5fc0*/  ISETP.GT.U32.AND P5, PT, R5, R8, PT ;  /* 0x000000080500720c */ /* 0x000fc60003fa4070 */
[----:B------:R-:W-:Y:S02]  /*5fd0*/  IMAD R16, R5, R0, R16 ;  /* 0x0000000005107224 */ /* 0x000fe400078e0210 */
[----:B------:R-:W-:-:S04]  /*5fe0*/  IMAD.MOV R13, RZ, RZ, -R13 ;  /* 0x000000ffff0d7224 */ /* 0x000fc800078e0a0d */
[----:B------:R-:W-:Y:S02]  /*5ff0*/  IMAD R18, R5, R13, R18 ;  /* 0x0000000d05127224 */ /* 0x000fe400078e0212 */
[--C-:B------:R-:W-:Y:S02]  /*6000*/  @!P6 IMAD.IADD R11, R11, 0x1, -R5.reuse ;  /* 0x000000010b0be824 */ /* 0x100fe400078e0a05 */
[----:B------:R-:W-:Y:S01]  /*6010*/  @!P5 IMAD.IADD R8, R8, 0x1, -R5 ;  /* 0x000000010808d824 */ /* 0x000fe200078e0a05 */
[C---:B------:R-:W-:Y:S02]  /*6020*/  ISETP.GT.U32.AND P6, PT, R5.reuse, R18, PT ;  /* 0x000000120500720c */ /* 0x040fe40003fc4070 */
[----:B------:R-:W-:-:S11]  /*6030*/  ISETP.GT.U32.AND P4, PT, R5, R16, PT ;  /* 0x000000100500720c */ /* 0x000fd60003f84070 */
[--C-:B------:R-:W-:Y:S01]  /*6040*/  @!P6 IMAD.IADD R18, R18, 0x1, -R5.reuse ;  /* 0x000000011212e824 */ /* 0x100fe200078e0a05 */
[----:B------:R-:W-:Y:S01]  /*6050*/  ISETP.GE.AND P6, PT, R49, RZ, PT ;  /* 0x000000ff3100720c */ /* 0x000fe20003fc6270 */
[----:B------:R-:W-:Y:S01]  /*6060*/  @!P4 IMAD.IADD R16, R16, 0x1, -R5 ;  /* 0x000000011010c824 */ /* 0x000fe200078e0a05 */
[----:B------:R-:W3:Y:S04]  /*6070*/  LDL.LU R49, [R1+0x450] ;  /* 0x0004500001317983 */ /* 0x000ee80000300800 */
[----:B------:R-:W-:Y:S01]  /*6080*/  ISETP.GT.U32.AND P4, PT, R5, R16, PT ;  /* 0x000000100500720c */ /* 0x000fe20003f84070 */
[----:B------:R-:W-:Y:S02]  /*6090*/  IMAD.MOV.U32 R6, RZ, RZ, R11 ;  /* 0x000000ffff067224 */ /* 0x000fe400078e000b */
[----:B0-----:R-:W-:-:S10]  /*60a0*/  IMAD.MOV.U32 R3, RZ, RZ, R8 ;  /* 0x000000ffff037224 */ /* 0x001fd400078e0008 */
[----:B------:R-:W-:Y:S02]  /*60b0*/  @!P4 IMAD.IADD R16, R16, 0x1, -R5 ;  /* 0x000000011010c824 */ /* 0x000fe400078e0a05 */
[----:B------:R-:W-:Y:S02]  /*60c0*/  @!P3 IMAD.MOV R6, RZ, RZ, -R6 ;  /* 0x000000ffff06b224 */ /* 0x000fe400078e0a06 */
[----:B------:R-:W-:Y:S01]  /*60d0*/  @!P1 IMAD.MOV R3, RZ, RZ, -R3 ;  /* 0x000000ffff039224 */ /* 0x000fe200078e0a03 */
[----:B------:R-:W-:Y:S02]  /*60e0*/  ISETP.GT.U32.AND P3, PT, R5, R18, PT ;  /* 0x000000120500720c */ /* 0x000fe40003f64070 */
[----:B--2---:R-:W-:-:S05]  /*60f0*/  IABS R23, R56 ;  /* 0x0000003800177213 */ /* 0x004fca0000000000 */
[----:B------:R-:W-:-:S04]  /*6100*/  IMAD.HI.U32 R0, R4, R23, RZ ;  /* 0x0000001704007227 */ /* 0x000fc800078e00ff */
[----:B------:R-:W-:-:S04]  /*6110*/  IMAD.MOV R0, RZ, RZ, -R0 ;  /* 0x000000ffff007224 */ /* 0x000fc800078e0a00 */
[----:B------:R-:W-:-:S05]  /*6120*/  IMAD R23, R5, R0, R23 ;  /* 0x0000000005177224 */ /* 0x000fca00078e0217 */
[----:B------:R-:W-:Y:S02]  /*6130*/  ISETP.GT.U32.AND P5, PT, R5, R23, PT ;  /* 0x000000170500720c */ /* 0x000fe40003fa4070 */
[----:B------:R-:W-:-:S11]  /*6140*/  IABS R20, R38 ;  /* 0x0000002600147213 */ /* 0x000fd60000000000 */
[----:B------:R-:W-:Y:S01]  /*6150*/  @!P5 IMAD.IADD R23, R23, 0x1, -R5 ;  /* 0x000000011717d824 */ /* 0x000fe200078e0a05 */
[----:B------:R-:W-:Y:S02]  /*6160*/  ISETP.GE.AND P5, PT, R56, RZ, PT ;  /* 0x000000ff3800720c */ /* 0x000fe40003fa6270 */
[----:B------:R-:W2:Y:S01]  /*6170*/  LDL.LU R56, [R1+0x454] ;  /* 0x0004540001387983 */ /* 0x000ea20000300800 */
[----:B------:R-:W-:-:S04]  /*6180*/  IMAD.HI.U32 R0, R4, R20, RZ ;  /* 0x0000001404007227 */ /* 0x000fc800078e00ff */
[----:B------:R-:W-:Y:S01]  /*6190*/  IMAD.MOV R0, RZ, RZ, -R0 ;  /* 0x000000ffff007224 */ /* 0x000fe200078e0a00 */
[----:B------:R-:W-:-:S03]  /*61a0*/  IABS R13, R43 ;  /* 0x0000002b000d7213 */ /* 0x000fc60000000000 */
[----:B------:R-:W-:Y:S02]  /*61b0*/  IMAD R20, R5, R0, R20 ;  /* 0x0000000005147224 */ /* 0x000fe400078e0214 */
[----:B------:R-:W-:-:S03]  /*61c0*/  IMAD.HI.U32 R28, R4, R13, RZ ;  /* 0x0000000d041c7227 */ /* 0x000fc600078e00ff */
[C---:B------:R-:W-:Y:S02]  /*61d0*/  ISETP.GT.U32.AND P4, PT, R5.reuse, R20, PT ;  /* 0x000000140500720c */ /* 0x040fe40003f84070 */
[----:B------:R-:W-:Y:S02]  /*61e0*/  IADD3 R28, -R28, RZ, RZ ;  /* 0x000000ff1c1c7210 */ /* 0x000fe40007ffe1ff */
[C---:B------:R-:W-:Y:S02]  /*61f0*/  ISETP.GT.U32.AND P1, PT, R5.reuse, R23, PT ;  /* 0x000000170500720c */ /* 0x040fe40003f24070 */
[----:B----4-:R-:W-:Y:S01]  /*6200*/  IABS R21, R58 ;  /* 0x0000003a00157213 */ /* 0x010fe20000000000 */
[----:B------:R-:W-:Y:S01]  /*6210*/  IMAD R13, R5, R28, R13 ;  /* 0x0000001c050d7224 */ /* 0x000fe200078e020d */
[----:B------:R-:W-:Y:S03]  /*6220*/  STL [R1+0x180], R6 ;  /* 0x0001800601007387 */ /* 0x000fe60000100800 */
[----:B------:R-:W-:Y:S01]  /*6230*/  IMAD.HI.U32 R28, R4, R21, RZ ;  /* 0x00000015041c7227 */ /* 0x000fe200078e00ff */
[----:B------:R0:W-:Y:S03]  /*6240*/  STL [R1+0x17c], R3 ;  /* 0x00017c0301007387 */ /* 0x0001e60000100800 */
[----:B------:R-:W-:Y:S01]  /*6250*/  @!P4 IMAD.IADD R20, R20, 0x1, -R5 ;  /* 0x000000011414c824 */ /* 0x000fe200078e0a05 */
[----:B---3--:R-:W-:Y:S01]  /*6260*/  IABS R0, R44 ;  /* 0x0000002c00007213 */ /* 0x008fe20000000000 */
[----:B------:R-:W-:-:S03]  /*6270*/  IMAD.MOV R28, RZ, RZ, -R28 ;  /* 0x000000ffff1c7224 */ /* 0x000fc600078e0a1c */
[C---:B------:R-:W-:Y:S01]  /*6280*/  ISETP.GT.U32.AND P4, PT, R5.reuse, R20, PT ;  /* 0x000000140500720c */ /* 0x040fe20003f84070 */
[----:B0-----:R-:W-:Y:S02]  /*6290*/  IMAD.MOV.U32 R3, RZ, RZ, R16 ;  /* 0x000000ffff037224 */ /* 0x001fe400078e0010 */
[C---:B------:R-:W-:Y:S02]  /*62a0*/  IMAD R16, R5.reuse, R28, R21 ;  /* 0x0000001c05107224 */ /* 0x040fe400078e0215 */
[----:B------:R-:W-:Y:S01]  /*62b0*/  @!P0 IMAD.MOV R3, RZ, RZ, -R3 ;  /* 0x000000ffff038224 */ /* 0x000fe200078e0a03 */
[----:B------:R-:W-:Y:S01]  /*62c0*/  ISETP.GT.U32.AND P0, PT, R5, R13, PT ;  /* 0x0000000d0500720c */ /* 0x000fe20003f04070 */
[----:B------:R-:W-:-:S04]  /*62d0*/  IMAD.HI.U32 R11, R4, R0, RZ ;  /* 0x00000000040b7227 */ /* 0x000fc800078e00ff */
[----:B------:R-:W-:Y:S02]  /*62e0*/  IMAD.MOV.U32 R6, RZ, RZ, R9 ;  /* 0x000000ffff067224 */ /* 0x000fe400078e0009 */
[----:B------:R-:W-:Y:S01]  /*62f0*/  @!P1 IMAD.IADD R23, R23, 0x1, -R5 ;  /* 0x0000000117179824 */ /* 0x000fe200078e0a05 */
[C---:B------:R-:W-:Y:S01]  /*6300*/  ISETP.GT.U32.AND P1, PT, R5.reuse, R16, PT ;  /* 0x000000100500720c */ /* 0x040fe20003f24070 */
[----:B------:R-:W-:Y:S02]  /*6310*/  @!P2 IMAD.MOV R6, RZ, RZ, -R6 ;  /* 0x000000ffff06a224 */ /* 0x000fe400078e0a06 */
[----:B------:R-:W-:Y:S02]  /*6320*/  IMAD.MOV R11, RZ, RZ, -R11 ;  /* 0x000000ffff0b7224 */ /* 0x000fe400078e0a0b */
[----:B------:R-:W-:Y:S01]  /*6330*/  @!P3 IMAD.IADD R18, R18, 0x1, -R5 ;  /* 0x000000011212b824 */ /* 0x000fe200078e0a05 */
[----:B------:R-:W-:Y:S01]  /*6340*/  STL [R1+0x178], R6 ;  /* 0x0001780601007387 */ /* 0x000fe20000100800 */
[----:B------:R-:W-:-:S02]  /*6350*/  IMAD R0, R5, R11, R0 ;  /* 0x0000000b05007224 */ /* 0x000fc400078e0200 */
[--C-:B------:R-:W-:Y:S01]  /*6360*/  @!P4 IMAD.IADD R20, R20, 0x1, -R5.reuse ;  /* 0x000000011414c824 */ /* 0x100fe200078e0a05 */
[----:B------:R0:W-:Y:S01]  /*6370*/  STL [R1+0x174], R3 ;  /* 0x0001740301007387 */ /* 0x0001e20000100800 */
[----:B------:R-:W-:Y:S01]  /*6380*/  ISETP.GE.AND P4, PT, R58, RZ, PT ;  /* 0x000000ff3a00720c */ /* 0x000fe20003f86270 */
[--C-:B------:R-:W-:Y:S02]  /*6390*/  @!P0 IMAD.IADD R13, R13, 0x1, -R5.reuse ;  /* 0x000000010d0d8824 */ /* 0x100fe400078e0a05 */
[----:B------:R-:W3:Y:S01]  /*63a0*/  LDL.LU R58, [R1+0x458] ;  /* 0x00045800013a7983 */ /* 0x000ee20000300800 */
[C---:B------:R-:W-:Y:S01]  /*63b0*/  ISETP.GT.U32.AND P0, PT, R5.reuse, R0, PT ;  /* 0x000000000500720c */ /* 0x040fe20003f04070 */
[----:B------:R-:W-:Y:S02]  /*63c0*/  @!P1 IMAD.IADD R16, R16, 0x1, -R5 ;  /* 0x0000000110109824 */ /* 0x000fe400078e0a05 */
[----:B0-----:R-:W-:Y:S01]  /*63d0*/  IMAD.MOV.U32 R3, RZ, RZ, R18 ;  /* 0x000000ffff037224 */ /* 0x001fe200078e0012 */
[----:B------:R-:W-:-:S03]  /*63e0*/  ISETP.GT.U32.AND P1, PT, R5, R13, PT ;  /* 0x0000000d0500720c */ /* 0x000fc60003f24070 */
[----:B------:R-:W-:Y:S01]  /*63f0*/  @!P6 IMAD.MOV R3, RZ, RZ, -R3 ;  /* 0x000000ffff03e224 */ /* 0x000fe200078e0a03 */
[----:B------:R-:W-:Y:S02]  /*6400*/  ISETP.GE.AND P6, PT, R44, RZ, PT ;  /* 0x000000ff2c00720c */ /* 0x000fe40003fc6270 */
[----:B------:R-:W-:Y:S02]  /*6410*/  ISETP.GE.AND P2, PT, R38, RZ, PT ;  /* 0x000000ff2600720c */ /* 0x000fe40003f46270 */
[----:B------:R0:W-:Y:S01]  /*6420*/  STL [R1+0x144], R3 ;  /* 0x0001440301007387 */ /* 0x0001e20000100800 */
[----:B------:R-:W-:Y:S01]  /*6430*/  ISETP.GE.AND P3, PT, R43, RZ, PT ;  /* 0x000000ff2b00720c */ /* 0x000fe20003f66270 */
[----:B------:R-:W-:Y:S02]  /*6440*/  @!P0 IMAD.IADD R0, R0, 0x1, -R5 ;  /* 0x0000000100008824 */ /* 0x000fe400078e0a05 */
[----:B------:R-:W4:Y:S01]  /*6450*/  LDL.LU R44, [R1+0x45c] ;  /* 0x00045c00012c7983 */ /* 0x000f220000300800 */
[----:B------:R-:W-:-:S03]  /*6460*/  ISETP.GT.U32.AND P0, PT, R5, R16, PT ;  /* 0x000000100500720c */ /* 0x000fc60003f04070 */
[----:B------:R-:W4:Y:S01]  /*6470*/  LDL.LU R10, [R1+0x460] ;  /* 0x00046000010a7983 */ /* 0x000f220000300800 */
[----:B0-----:R-:W-:Y:S02]  /*6480*/  IMAD.MOV.U32 R3, RZ, RZ, R23 ;  /* 0x000000ffff037224 */ /* 0x001fe400078e0017 */
[----:B------:R-:W-:Y:S01]  /*6490*/  @!P1 IMAD.IADD R13, R13, 0x1, -R5 ;  /* 0x000000010d0d9824 */ /* 0x000fe200078e0a05 */
[----:B------:R-:W4:Y:S02]  /*64a0*/  LDL.LU R6, [R1+0x464] ;  /* 0x0004640001067983 */ /* 0x000f240000300800 */
[----:B------:R-:W-:Y:S01]  /*64b0*/  @!P5 IADD3 R3, -R3, RZ, RZ ;  /* 0x000000ff0303d210 */ /* 0x000fe20007ffe1ff */
[----:B------:R-:W-:-:S04]  /*64c0*/  IMAD.MOV.U32 R12, RZ, RZ, R20 ;  /* 0x000000ffff0c7224 */ /* 0x000fc800078e0014 */
[----:B------:R0:W-:Y:S01]  /*64d0*/  STL [R1+0x14c], R3 ;  /* 0x00014c0301007387 */ /* 0x0001e20000100800 */
[----:B------:R-:W-:Y:S02]  /*64e0*/  @!P2 IMAD.MOV R12, RZ, RZ, -R12 ;  /* 0x000000ffff0ca224 */ /* 0x000fe400078e0a0c */
[----:B------:R-:W-:Y:S02]  /*64f0*/  @!P0 IMAD.IADD R16, R16, 0x1, -R5 ;  /* 0x0000000110108824 */ /* 0x000fe400078e0a05 */
[----:B0-----:R-:W-:-:S04]  /*6500*/  IMAD.MOV.U32 R3, RZ, RZ, R13 ;  /* 0x000000ffff037224 */ /* 0x001fc800078e000d */
[----:B------:R-:W-:Y:S01]  /*6510*/  @!P3 IMAD.MOV R3, RZ, RZ, -R3 ;  /* 0x000000ffff03b224 */ /* 0x000fe200078e0a03 */
[----:B------:R-:W-:Y:S04]  /*6520*/  STL [R1+0x154], R12 ;  /* 0x0001540c01007387 */ /* 0x000fe80000100800 */
[----:B------:R0:W-:Y:S01]  /*6530*/  STL [R1+0x158], R3 ;  /* 0x0001580301007387 */ /* 0x0001e20000100800 */
[----:B------:R-:W-:-:S03]  /*6540*/  IABS R8, R48 ;  /* 0x0000003000087213 */ /* 0x000fc60000000000 */
[----:B------:R-:W4:Y:S01]  /*6550*/  LDL.LU R59, [R1+0x468] ;  /* 0x00046800013b7983 */ /* 0x000f220000300800 */
[----:B0-----:R-:W-:-:S04]  /*6560*/  IMAD.MOV.U32 R3, RZ, RZ, R16 ;  /* 0x000000ffff037224 */ /* 0x001fc800078e0010 */
[----:B------:R-:W-:Y:S01]  /*6570*/  @!P4 IMAD.MOV R3, RZ, RZ, -R3 ;  /* 0x000000ffff03c224 */ /* 0x000fe200078e0a03 */
[----:B------:R-:W-:-:S04]  /*6580*/  ISETP.GE.AND P2, PT, R48, RZ, PT ;  /* 0x000000ff3000720c */ /* 0x000fc80003f46270 */
[----:B------:R0:W-:Y:S04]  /*6590*/  STL [R1+0x160], R3 ;  /* 0x0001600301007387 */ /* 0x0001e80000100800 */
[----:B0-----:R-:W4:Y:S04]  /*65a0*/  LDL.LU R3, [R1+0x46c] ;  /* 0x00046c0001037983 */ /* 0x001f280000300800 */
[----:B------:R-:W4:Y:S04]  /*65b0*/  LDL.LU R60, [R1+0x470] ;  /* 0x00047000013c7983 */ /* 0x000f280000300800 */
[----:B------:R-:W4:Y:S01]  /*65c0*/  LDL.LU R48, [R1+0x474] ;  /* 0x0004740001307983 */ /* 0x000f220000300800 */
[----:B------:R-:W-:-:S02]  /*65d0*/  IABS R9, R49 ;  /* 0x0000003100097213 */ /* 0x000fc40000000000 */
[----:B------:R-:W-:Y:S02]  /*65e0*/  ISETP.GE.AND P3, PT, R49, RZ, PT ;  /* 0x000000ff3100720c */ /* 0x000fe40003f66270 */
[----:B------:R-:W4:Y:S01]  /*65f0*/  LDL.LU R49, [R1+0x478] ;  /* 0x0004780001317983 */ /* 0x000f220000300800 */
[----:B------:R-:W-:-:S04]  /*6600*/  IMAD.HI.U32 R18, R4, R8, RZ ;  /* 0x0000000804127227 */ /* 0x000fc800078e00ff */
[----:B------:R-:W-:Y:S02]  /*6610*/  IMAD.MOV R18, RZ, RZ, -R18 ;  /* 0x000000ffff127224 */ /* 0x000fe400078e0a12 */
[----:B------:R-:W-:-:S04]  /*6620*/  IMAD.HI.U32 R21, R4, R9, RZ ;  /* 0x0000000904157227 */ /* 0x000fc800078e00ff */
[----:B------:R-:W-:Y:S02]  /*6630*/  IMAD R8, R5, R18, R8 ;  /* 0x0000001205087224 */ /* 0x000fe400078e0208 */
[----:B------:R-:W-:-:S03]  /*6640*/  IMAD.MOV R21, RZ, RZ, -R21 ;  /* 0x000000ffff157224 */ /* 0x000fc600078e0a15 */
[C---:B------:R-:W-:Y:S01]  /*6650*/  ISETP.GT.U32.AND P1, PT, R5.reuse, R8, PT ;  /* 0x000000080500720c */ /* 0x040fe20003f24070 */
[----:B------:R-:W-:-:S05]  /*6660*/  IMAD R9, R5, R21, R9 ;  /* 0x0000001505097224 */ /* 0x000fca00078e0209 */
[----:B------:R-:W-:-:S07]  /*6670*/  ISETP.GT.U32.AND P0, PT, R5, R9, PT ;  /* 0x000000090500720c */ /* 0x000fce0003f04070 */
[----:B------:R-:W-:-:S05]  /*6680*/  @!P1 IMAD.IADD R8, R8, 0x1, -R5 ;  /* 0x0000000108089824 */ /* 0x000fca00078e0a05 */
[----:B------:R-:W-:Y:S01]  /*6690*/  ISETP.GT.U32.AND P1, PT, R5, R8, PT ;  /* 0x000000080500720c */ /* 0x000fe20003f24070 */
[----:B------:R-:W-:Y:S01]  /*66a0*/  @!P0 IMAD.IADD R9, R9, 0x1, -R5 ;  /* 0x0000000109098824 */ /* 0x000fe200078e0a05 */
[----:B------:R-:W-:-:S04]  /*66b0*/  ISETP.GT.U32.AND P5, PT, R5, R0, PT ;  /* 0x000000000500720c */ /* 0x000fc80003fa4070 */
[----:B------:R-:W-:-:S07]  /*66c0*/  ISETP.GT.U32.AND P0, PT, R5, R9, PT ;  /* 0x000000090500720c */ /* 0x000fce0003f04070 */
[--C-:B------:R-:W-:Y:S02]  /*66d0*/  @!P1 IMAD.IADD R8, R8, 0x1, -R5.reuse ;  /* 0x0000000108089824 */ /* 0x100fe400078e0a05 */
[--C-:B------:R-:W-:Y:S02]  /*66e0*/  @!P5 IMAD.IADD R0, R0, 0x1, -R5.reuse ;  /* 0x000000010000d824 */ /* 0x100fe400078e0a05 */
[----:B------:R-:W-:Y:S02]  /*66f0*/  IMAD.MOV.U32 R12, RZ, RZ, R8 ;  /* 0x000000ffff0c7224 */ /* 0x000fe400078e0008 */
[----:B------:R-:W-:Y:S02]  /*6700*/  @!P0 IMAD.IADD R9, R9, 0x1, -R5 ;  /* 0x0000000109098824 */ /* 0x000fe400078e0a05 */
[----:B------:R-:W-:Y:S02]  /*6710*/  @!P6 IMAD.MOV R0, RZ, RZ, -R0 ;  /* 0x000000ffff00e224 */ /* 0x000fe400078e0a00 */
[----:B------:R-:W-:Y:S01]  /*6720*/  @!P2 IMAD.MOV R12, RZ, RZ, -R12 ;  /* 0x000000ffff0ca224 */ /* 0x000fe200078e0a0c */
[----:B--2---:R-:W-:-:S02]  /*6730*/  IABS R11, R56 ;  /* 0x00000038000b7213 */ /* 0x004fc40000000000 */
[----:B------:R-:W-:Y:S02]  /*6740*/  ISETP.GE.AND P4, PT, R56, RZ, PT ;  /* 0x000000ff3800720c */ /* 0x000fe40003f86270 */
[----:B------:R-:W2:Y:S01]  /*6750*/  LDL.LU R56, [R1+0x47c] ;  /* 0x00047c0001387983 */ /* 0x000ea20000300800 */
[----:B------:R-:W-:-:S04]  /*6760*/  IMAD.HI.U32 R18, R4, R11, RZ ;  /* 0x0000000b04127227 */ /* 0x000fc800078e00ff */
[----:B------:R-:W-:-:S04]  /*6770*/  IMAD.MOV R18, RZ, RZ, -R18 ;  /* 0x000000ffff127224 */ /* 0x000fc800078e0a12 */
[----:B------:R-:W-:-:S05]  /*6780*/  IMAD R11, R5, R18, R11 ;  /* 0x00000012050b7224 */ /* 0x000fca00078e020b */
[----:B------:R-:W-:Y:S01]  /*6790*/  ISETP.GT.U32.AND P5, PT, R5, R11, PT ;  /* 0x0000000b0500720c */ /* 0x000fe20003fa4070 */
[----:B------:R-:W-:Y:S01]  /*67a0*/  IMAD.MOV.U32 R8, RZ, RZ, R9 ;  /* 0x000000ffff087224 */ /* 0x000fe200078e0009 */
[----:B---3--:R-:W-:-:S05]  /*67b0*/  IABS R13, R58 ;  /* 0x0000003a000d7213 */ /* 0x008fca0000000000 */
[----:B------:R-:W-:-:S04]  /*67c0*/  IMAD.HI.U32 R23, R4, R13, RZ ;  /* 0x0000000d04177227 */ /* 0x000fc800078e00ff */
[----:B------:R-:W-:Y:S01]  /*67d0*/  IMAD.MOV R23, RZ, RZ, -R23 ;  /* 0x000000ffff177224 */ /* 0x000fe200078e0a17 */
[----:B------:R-:W-:Y:S02]  /*67e0*/  ISETP.GE.AND P1, PT, R58, RZ, PT ;  /* 0x000000ff3a00720c */ /* 0x000fe40003f26270 */
[----:B------:R-:W3:Y:S01]  /*67f0*/  LDL.LU R58, [R1+0x480] ;  /* 0x00048000013a7983 */ /* 0x000ee20000300800 */
[----:B------:R-:W-:-:S05]  /*6800*/  IMAD R13, R5, R23, R13 ;  /* 0x00000017050d7224 */ /* 0x000fca00078e020d */
[----:B------:R-:W-:Y:S02]  /*6810*/  ISETP.GT.U32.AND P0, PT, R5, R13, PT ;  /* 0x0000000d0500720c */ /* 0x000fe40003f04070 */
[----:B----4-:R-:W-:-:S05]  /*6820*/  IABS R18, R10 ;  /* 0x0000000a00127213 */ /* 0x010fca0000000000 */
[----:B------:R-:W-:Y:S01]  /*6830*/  IMAD.HI.U32 R28, R4, R18, RZ ;  /* 0x00000012041c7227 */ /* 0x000fe200078e00ff */
[----:B------:R0:W-:Y:S03]  /*6840*/  STL [R1+0x124], R0 ;  /* 0x0001240001007387 */ /* 0x0001e60000100800 */
[----:B------:R-:W-:Y:S01]  /*6850*/  IMAD.MOV R28, RZ, RZ, -R28 ;  /* 0x000000ffff1c7224 */ /* 0x000fe200078e0a1c */
[----:B------:R1:W-:Y:S03]  /*6860*/  STL [R1+0x120], R12 ;  /* 0x0001200c01007387 */ /* 0x0003e60000100800 */
[----:B------:R-:W-:Y:S01]  /*6870*/  IMAD R18, R5, R28, R18 ;  /* 0x0000001c05127224 */ /* 0x000fe200078e0212 */
[----:B------:R-:W4:Y:S01]  /*6880*/  LDL.LU R61, [R1+0x484] ;  /* 0x00048400013d7983 */ /* 0x000f220000300800 */
[----:B------:R-:W-:-:S03]  /*6890*/  @!P0 IMAD.IADD R13, R13, 0x1, -R5 ;  /* 0x000000010d0d8824 */ /* 0x000fc600078e0a05 */
[----:B------:R-:W-:Y:S01]  /*68a0*/  ISETP.GT.U32.AND P0, PT, R5, R18, PT ;  /* 0x000000120500720c */ /* 0x000fe20003f04070 */
[----:B------:R-:W-:Y:S02]  /*68b0*/  @!P5 IMAD.IADD R11, R11, 0x1, -R5 ;  /* 0x000000010b0bd824 */ /* 0x000fe400078e0a05 */
[----:B------:R-:W-:-:S03]  /*68c0*/  @!P3 IMAD.MOV R8, RZ, RZ, -R8 ;  /* 0x000000ffff08b224 */ /* 0x000fc600078e0a08 */
[----:B------:R-:W-:-:S07]  /*68d0*/  ISETP.GT.U32.AND P5, PT, R5, R11, PT ;  /* 0x0000000b0500720c */ /* 0x000fce0003fa4070 */
[----:B------:R-:W-:-:S04]  /*68e0*/  @!P0 IADD3 R18, R18, -R5, RZ ;  /* 0x8000000512128210 */ /* 0x000fc80007ffe0ff */
[----:B------:R-:W-:Y:S02]  /*68f0*/  ISETP.GT.U32.AND P3, PT, R5, R18, PT ;  /* 0x000000120500720c */ /* 0x000fe40003f64070 */
[----:B------:R-:W-:Y:S01]  /*6900*/  IABS R20, R6 ;  /* 0x0000000600147213 */ /* 0x000fe20000000000 */
[----:B------:R-:W-:-:S04]  /*6910*/  @!P5 IMAD.IADD R11, R11, 0x1, -R5 ;  /* 0x000000010b0bd824 */ /* 0x000fc800078e0a05 */
[----:B------:R-:W-:-:S06]  /*6920*/  IMAD.HI.U32 R23, R4, R20, RZ ;  /* 0x0000001404177227 */ /* 0x000fcc00078e00ff */
[----:B------:R-:W-:Y:S01]  /*6930*/  @!P3 IMAD.IADD R18, R18, 0x1, -R5 ;  /* 0x000000011212b824 */ /* 0x000fe200078e0a05 */
[----:B------:R-:W-:-:S05]  /*6940*/  IABS R29, R48 ;  /* 0x00000030001d7213 */ /* 0x000fca0000000000 */
[----:B------:R-:W-:-:S04]  /*6950*/  IMAD.HI.U32 R43, R4, R29, RZ ;  /* 0x0000001d042b7227 */ /* 0x000fc800078e00ff */
[----:B------:R-:W-:-:S04]  /*6960*/  IMAD.MOV R43, RZ, RZ, -R43 ;  /* 0x000000ffff2b7224 */ /* 0x000fc800078e0a2b */
[----:B------:R-:W-:-:S05]  /*6970*/  IMAD R29, R5, R43, R29 ;  /* 0x0000002b051d7224 */ /* 0x000fca00078e021d */
[C---:B------:R-:W-:Y:S01]  /*6980*/  ISETP.GT.U32.AND P3, PT, R5.reuse, R29, PT ;  /* 0x0000001d0500720c */ /* 0x040fe20003f64070 */
[----:B0-----:R-:W-:Y:S02]  /*6990*/  IMAD.MOV.U32 R0, RZ, RZ, R11 ;  /* 0x000000ffff007224 */ /* 0x001fe400078e000b */
[----:B------:R-:W-:Y:S02]  /*69a0*/  IMAD.MOV R23, RZ, RZ, -R23 ;  /* 0x000000ffff177224 */ /* 0x000fe400078e0a17 */
[----:B------:R-:W-:Y:S01]  /*69b0*/  @!P4 IMAD.MOV R0, RZ, RZ, -R0 ;  /* 0x000000ffff00c224 */ /* 0x000fe200078e0a00 */
[----:B------:R-:W-:Y:S01]  /*69c0*/  STL [R1+0x11c], R8 ;  /* 0x00011c0801007387 */ /* 0x000fe20000100800 */
[----:B------:R-:W-:Y:S01]  /*69d0*/  IMAD R20, R5, R23, R20 ;  /* 0x0000001705147224 */ /* 0x000fe200078e0214 */
[----:B------:R-:W-:Y:S02]  /*69e0*/  IABS R23, R3 ;  /* 0x0000000300177213 */ /* 0x000fe40000000000 */
[----:B------:R-:W-:Y:S03]  /*69f0*/  STL [R1+0x118], R0 ;  /* 0x0001180001007387 */ /* 0x000fe60000100800 */
[----:B------:R-:W-:Y:S01]  /*6a00*/  @!P3 IMAD.IADD R29, R29, 0x1, -R5 ;  /* 0x000000011d1db824 */ /* 0x000fe200078e0a05 */
[----:B------:R-:W-:-:S02]  /*6a10*/  ISETP.GE.AND P3, PT, R3, RZ, PT ;  /* 0x000000ff0300720c */ /* 0x000fc40003f66270 */
[----:B------:R-:W4:Y:S01]  /*6a20*/  LDL.LU R3, [R1+0x488] ;  /* 0x0004880001037983 */ /* 0x000f220000300800 */
[----:B------:R-:W-:-:S05]  /*6a30*/  IABS R16, R44 ;  /* 0x0000002c00107213 */ /* 0x000fca0000000000 */
[----:B------:R-:W-:-:S04]  /*6a40*/  IMAD.HI.U32 R21, R4, R16, RZ ;  /* 0x0000001004157227 */ /* 0x000fc800078e00ff */
[----:B------:R-:W-:-:S04]  /*6a50*/  IMAD.MOV R21, RZ, RZ, -R21 ;  /* 0x000000ffff157224 */ /* 0x000fc800078e0a15 */
[----:B------:R-:W-:Y:S01]  /*6a60*/  IMAD R16, R5, R21, R16 ;  /* 0x0000001505107224 */ /* 0x000fe200078e0210 */
[----:B------:R-:W-:-:S04]  /*6a70*/  IABS R21, R59 ;  /* 0x0000003b00157213 */ /* 0x000fc80000000000 */
[----:B------:R-:W-:Y:S01]  /*6a80*/  ISETP.GT.U32.AND P5, PT, R5, R16, PT ;  /* 0x000000100500720c */ /* 0x000fe20003fa4070 */
[----:B------:R-:W-:-:S04]  /*6a90*/  IMAD.HI.U32 R30, R4, R21, RZ ;  /* 0x00000015041e7227 */ /* 0x000fc800078e00ff */
[----:B------:R-:W-:-:S04]  /*6aa0*/  IMAD.MOV R30, RZ, RZ, -R30 ;  /* 0x000000ffff1e7224 */ /* 0x000fc800078e0a1e */
[----:B------:R-:W-:-:S04]  /*6ab0*/  IMAD R21, R5, R30, R21 ;  /* 0x0000001e05157224 */ /* 0x000fc800078e0215 */
[----:B------:R-:W-:Y:S01]  /*6ac0*/  @!P5 IMAD.IADD R16, R16, 0x1, -R5 ;  /* 0x000000011010d824 */ /* 0x000fe200078e0a05 */
[C---:B------:R-:W-:Y:S02]  /*6ad0*/  ISETP.GT.U32.AND P0, PT, R5.reuse, R21, PT ;  /* 0x000000150500720c */ /* 0x040fe40003f04070 */
[C---:B------:R-:W-:Y:S02]  /*6ae0*/  ISETP.GT.U32.AND P5, PT, R5.reuse, R20, PT ;  /* 0x000000140500720c */ /* 0x040fe40003fa4070 */
[----:B------:R-:W-:Y:S01]  /*6af0*/  IABS R28, R60 ;  /* 0x0000003c001c7213 */ /* 0x000fe20000000000 */
[----:B------:R-:W-:Y:S01]  /*6b00*/  IMAD.HI.U32 R32, R4, R23, RZ ;  /* 0x0000001704207227 */ /* 0x000fe200078e00ff */
[----:B------:R-:W-:-:S03]  /*6b10*/  ISETP.GT.U32.AND P2, PT, R5, R16, PT ;  /* 0x000000100500720c */ /* 0x000fc60003f44070 */
[----:B------:R-:W-:-:S04]  /*6b20*/  IMAD.HI.U32 R38, R4, R28, RZ ;  /* 0x0000001c04267227 */ /* 0x000fc800078e00ff */
[--C-:B------:R-:W-:Y:S01]  /*6b30*/  @!P0 IMAD.IADD R21, R21, 0x1, -R5.reuse ;  /* 0x0000000115158824 */ /* 0x100fe200078e0a05 */
[C---:B------:R-:W-:Y:S01]  /*6b40*/  ISETP.GT.U32.AND P0, PT, R5.reuse, R13, PT ;  /* 0x0000000d0500720c */ /* 0x040fe20003f04070 */
[----:B------:R-:W-:Y:S02]  /*6b50*/  @!P5 IMAD.IADD R20, R20, 0x1, -R5 ;  /* 0x000000011414d824 */ /* 0x000fe400078e0a05 */
[----:B------:R-:W-:Y:S02]  /*6b60*/  IMAD.MOV R32, RZ, RZ, -R32 ;  /* 0x000000ffff207224 */ /* 0x000fe400078e0a20 */
[----:B------:R-:W-:Y:S01]  /*6b70*/  IMAD.MOV R38, RZ, RZ, -R38 ;  /* 0x000000ffff267224 */ /* 0x000fe200078e0a26 */
[C---:B------:R-:W-:Y:S01]  /*6b80*/  ISETP.GT.U32.AND P4, PT, R5.reuse, R20, PT ;  /* 0x000000140500720c */ /* 0x040fe20003f84070 */
[C---:B------:R-:W-:Y:S02]  /*6b90*/  IMAD R23, R5.reuse, R32, R23 ;  /* 0x0000002005177224 */ /* 0x040fe400078e0217 */
[----:B------:R-:W-:-:S02]  /*6ba0*/  IMAD R28, R5, R38, R28 ;  /* 0x00000026051c7224 */ /* 0x000fc400078e021c */
[--C-:B------:R-:W-:Y:S02]  /*6bb0*/  @!P2 IMAD.IADD R16, R16, 0x1, -R5.reuse ;  /* 0x000000011010a824 */ /* 0x100fe400078e0a05 */
[--C-:B------:R-:W-:Y:S01]  /*6bc0*/  @!P0 IMAD.IADD R13, R13, 0x1, -R5.reuse ;  /* 0x000000010d0d8824 */ /* 0x100fe200078e0a05 */
[C---:B------:R-:W-:Y:S02]  /*6bd0*/  ISETP.GT.U32.AND P0, PT, R5.reuse, R23, PT ;  /* 0x000000170500720c */ /* 0x040fe40003f04070 */
[----:B------:R-:W-:Y:S02]  /*6be0*/  ISETP.GT.U32.AND P2, PT, R5, R28, PT ;  /* 0x0000001c0500720c */ /* 0x000fe40003f44070 */
[----:B------:R-:W-:Y:S01]  /*6bf0*/  ISETP.GE.AND P5, PT, R44, RZ, PT ;  /* 0x000000ff2c00720c */ /* 0x000fe20003fa6270 */
[----:B------:R-:W-:Y:S01]  /*6c00*/  @!P4 IMAD.IADD R20, R20, 0x1, -R5 ;  /* 0x000000011414c824 */ /* 0x000fe200078e0a05 */
[----:B------:R-:W-:Y:S02]  /*6c10*/  ISETP.GE.AND P4, PT, R10, RZ, PT ;  /* 0x000000ff0a00720c */ /* 0x000fe40003f86270 */
[----:B------:R-:W-:-:S02]  /*6c20*/  IABS R30, R49 ;  /* 0x00000031001e7213 */ /* 0x000fc40000000000 */
[----:B------:R-:W-:Y:S02]  /*6c30*/  ISETP.GT.U32.AND P6, PT, R5, R21, PT ;  /* 0x000000150500720c */ /* 0x000fe40003fc4070 */
[----:B-1----:R-:W-:Y:S01]  /*6c40*/  MOV R12, R13 ;  /* 0x0000000d000c7202 */ /* 0x002fe20000000f00 */
[----:B------:R-:W-:-:S04]  /*6c50*/  IMAD.HI.U32 R44, R4, R30, RZ ;  /* 0x0000001e042c7227 */ /* 0x000fc800078e00ff */
[--C-:B------:R-:W-:Y:S01]  /*6c60*/  @!P0 IMAD.IADD R23, R23, 0x1, -R5.reuse ;  /* 0x0000000117178824 */ /* 0x100fe200078e0a05 */
[----:B------:R-:W-:Y:S01]  /*6c70*/  ISETP.GE.AND P0, PT, R6, RZ, PT ;  /* 0x000000ff0600720c */ /* 0x000fe20003f06270 */
[----:B------:R-:W-:Y:S02]  /*6c80*/  IMAD.MOV.U32 R10, RZ, RZ, R16 ;  /* 0x000000ffff0a7224 */ /* 0x000fe400078e0010 */
[----:B------:R-:W-:Y:S01]  /*6c90*/  @!P2 IMAD.IADD R28, R28, 0x1, -R5 ;  /* 0x000000011c1ca824 */ /* 0x000fe200078e0a05 */
[----:B------:R-:W-:Y:S01]  /*6ca0*/  ISETP.GE.AND P2, PT, R59, RZ, PT ;  /* 0x000000ff3b00720c */ /* 0x000fe20003f46270 */
[----:B------:R-:W-:Y:S02]  /*6cb0*/  IMAD.MOV.U32 R6, RZ, RZ, R18 ;  /* 0x000000ffff067224 */ /* 0x000fe400078e0012 */
[----:B------:R-:W-:Y:S02]  /*6cc0*/  IMAD.MOV R44, RZ, RZ, -R44 ;  /* 0x000000ffff2c7224 */ /* 0x000fe400078e0a2c */
[----:B------:R-:W-:-:S02]  /*6cd0*/  @!P1 IMAD.MOV R12, RZ, RZ, -R12 ;  /* 0x000000ffff0c9224 */ /* 0x000fc400078e0a0c */
[----:B------:R-:W-:Y:S01]  /*6ce0*/  @!P5 IMAD.MOV R10, RZ, RZ, -R10 ;  /* 0x000000ffff0ad224 */ /* 0x000fe200078e0a0a */
[C---:B------:R-:W-:Y:S01]  /*6cf0*/  ISETP.GT.U32.AND P5, PT, R5.reuse, R28, PT ;  /* 0x0000001c0500720c */ /* 0x040fe20003fa4070 */
[----:B------:R-:W-:Y:S01]  /*6d00*/  @!P4 IMAD.MOV R6, RZ, RZ, -R6 ;  /* 0x000000ffff06c224 */ /* 0x000fe200078e0a06 */
[----:B------:R-:W-:Y:S01]  /*6d10*/  STL [R1+0x10c], R12 ;  /* 0x00010c0c01007387 */ /* 0x000fe20000100800 */
[----:B------:R-:W-:Y:S02]  /*6d20*/  IMAD R30, R5, R44, R30 ;  /* 0x0000002c051e7224 */ /* 0x000fe400078e021e */
[----:B------:R-:W-:Y:S01]  /*6d30*/  @!P6 IMAD.IADD R21, R21, 0x1, -R5 ;  /* 0x000000011515e824 */ /* 0x000fe200078e0a05 */
[----:B------:R-:W-:Y:S01]  /*6d40*/  STL [R1+0x108], R10 ;  /* 0x0001080a01007387 */ /* 0x000fe20000100800 */
[----:B--2---:R-:W-:-:S05]  /*6d50*/  IABS R11, R56 ;  /* 0x00000038000b7213 */ /* 0x004fca0000000000 */
[----:B------:R-:W-:-:S04]  /*6d60*/  IMAD.HI.U32 R9, R4, R11, RZ ;  /* 0x0000000b04097227 */ /* 0x000fc800078e00ff */
[----:B------:R-:W-:Y:S01]  /*6d70*/  IMAD.MOV R9, RZ, RZ, -R9 ;  /* 0x000000ffff097224 */ /* 0x000fe200078e0a09 */
[----:B------:R0:W-:Y:S03]  /*6d80*/  STL [R1+0x100], R6 ;  /* 0x0001000601007387 */ /* 0x0001e60000100800 */
[C---:B------:R-:W-:Y:S02]  /*6d90*/  IMAD R11, R5.reuse, R9, R11 ;  /* 0x00000009050b7224 */ /* 0x040fe400078e020b */
[----:B------:R-:W-:Y:S01]  /*6da0*/  IMAD.MOV.U32 R9, RZ, RZ, R20 ;  /* 0x000000ffff097224 */ /* 0x000fe200078e0014 */
[----:B------:R-:W-:Y:S01]  /*6db0*/  ISETP.GT.U32.AND P6, PT, R5, R30, PT ;  /* 0x0000001e0500720c */ /* 0x000fe20003fc4070 */
[----:B0-----:R-:W-:Y:S02]  /*6dc0*/  IMAD.MOV.U32 R6, RZ, RZ, R21 ;  /* 0x000000ffff067224 */ /* 0x001fe400078e0015 */
[----:B------:R-:W-:-:S02]  /*6dd0*/  @!P0 IMAD.MOV R9, RZ, RZ, -R9 ;  /* 0x000000ffff098224 */ /* 0x000fc400078e0a09 */
[----:B------:R-:W-:Y:S02]  /*6de0*/  @!P2 IMAD.MOV R6, RZ, RZ, -R6 ;  /* 0x000000ffff06a224 */ /* 0x000fe400078e0a06 */
[----:B------:R-:W-:Y:S01]  /*6df0*/  @!P5 IMAD.IADD R28, R28, 0x1, -R5 ;  /* 0x000000011c1cd824 */ /* 0x000fe200078e0a05 */
[----:B------:R-:W-:Y:S01]  /*6e00*/  STL [R1+0xfc], R9 ;  /* 0x0000fc0901007387 */ /* 0x000fe20000100800 */
[----:B------:R-:W-:-:S03]  /*6e10*/  ISETP.GE.AND P5, PT, R48, RZ, PT ;  /* 0x000000ff3000720c */ /* 0x000fc60003fa6270 */
[----:B------:R0:W-:Y:S04]  /*6e20*/  STL [R1+0xf8], R6 ;  /* 0x0000f80601007387 */ /* 0x0001e80000100800 */
[----:B------:R-:W2:Y:S01]  /*6e30*/  LDL.LU R48, [R1+0x48c] ;  /* 0x00048c0001307983 */ /* 0x000ea20000300800 */
[----:B------:R-:W-:Y:S01]  /*6e40*/  @!P6 IMAD.IADD R30, R30, 0x1, -R5 ;  /* 0x000000011e1ee824 */ /* 0x000fe200078e0a05 */
[----:B------:R-:W-:-:S04]  /*6e50*/  ISETP.GT.U32.AND P4, PT, R5, R29, PT ;  /* 0x0000001d0500720c */ /* 0x000fc80003f84070 */
[----:B------:R-:W-:-:S09]  /*6e60*/  ISETP.GT.U32.AND P6, PT, R5, R30, PT ;  /* 0x0000001e0500720c */ /* 0x000fd20003fc4070 */
[--C-:B------:R-:W-:Y:S01]  /*6e70*/  @!P4 IMAD.IADD R29, R29, 0x1, -R5.reuse ;  /* 0x000000011d1dc824 */ /* 0x100fe200078e0a05 */
[----:B------:R-:W-:Y:S02]  /*6e80*/  ISETP.GE.AND P4, PT, R49, RZ, PT ;  /* 0x000000ff3100720c */ /* 0x000fe40003f86270 */
[----:B------:R-:W2:Y:S01]  /*6e90*/  LDL.LU R49, [R1+0x490] ;  /* 0x0004900001317983 */ /* 0x000ea20000300800 */
[----:B------:R-:W-:Y:S01]  /*6ea0*/  @!P6 IMAD.IADD R30, R30, 0x1, -R5 ;  /* 0x000000011e1ee824 */ /* 0x000fe200078e0a05 */
[----:B------:R-:W-:Y:S02]  /*6eb0*/  ISETP.GE.AND P6, PT, R56, RZ, PT ;  /* 0x000000ff3800720c */ /* 0x000fe40003fc6270 */
[----:B------:R-:W2:Y:S01]  /*6ec0*/  LDL.LU R56, [R1+0x494] ;  /* 0x0004940001387983 */ /* 0x000ea20000300800 */
[----:B------:R-:W-:Y:S02]  /*6ed0*/  ISETP.GT.U32.AND P1, PT, R5, R23, PT ;  /* 0x000000170500720c */ /* 0x000fe40003f24070 */
[----:B------:R-:W-:-:S02]  /*6ee0*/  ISETP.GE.AND P2, PT, R60, RZ, PT ;  /* 0x000000ff3c00720c */ /* 0x000fc40003f46270 */
[----:B------:R-:W-:Y:S01]  /*6ef0*/  ISETP.GT.U32.AND P0, PT, R5, R11, PT ;  /* 0x0000000b0500720c */ /* 0x000fe20003f04070 */
[----:B0-----:R-:W-:-:S08]  /*6f00*/  IMAD.MOV.U32 R6, RZ, RZ, R28 ;  /* 0x000000ffff067224 */ /* 0x001fd000078e001c */
[----:B------:R-:W-:Y:S01]  /*6f10*/  @!P1 IMAD.IADD R23, R23, 0x1, -R5 ;  /* 0x0000000117179824 */ /* 0x000fe200078e0a05 */
[----:B---3--:R-:W-:-:S03]  /*6f20*/  IABS R8, R58 ;  /* 0x0000003a00087213 */ /* 0x008fc60000000000 */
[----:B------:R-:W-:Y:S02]  /*6f30*/  IMAD.MOV.U32 R10, RZ, RZ, R23 ;  /* 0x000000ffff0a7224 */ /* 0x000fe400078e0017 */
[----:B------:R-:W-:-:S04]  /*6f40*/  IMAD.HI.U32 R0, R4, R8, RZ ;  /* 0x0000000804007227 */ /* 0x000fc800078e00ff */
[----:B------:R-:W-:Y:S02]  /*6f50*/  @!P3 IMAD.MOV R10, RZ, RZ, -R10 ;  /* 0x000000ffff0ab224 */ /* 0x000fe400078e0a0a */
[----:B------:R-:W-:Y:S02]  /*6f60*/  IMAD.MOV.U32 R44, RZ, RZ, R29 ;  /* 0x000000ffff2c7224 */ /* 0x000fe400078e001d */
[----:B------:R-:W-:Y:S02]  /*6f70*/  IMAD.MOV R0, RZ, RZ, -R0 ;  /* 0x000000ffff007224 */ /* 0x000fe400078e0a00 */
[----:B------:R-:W-:Y:S02]  /*6f80*/  @!P2 IMAD.MOV R6, RZ, RZ, -R6 ;  /* 0x000000ffff06a224 */ /* 0x000fe400078e0a06 */
[----:B------:R-:W-:Y:S01]  /*6f90*/  @!P0 IMAD.IADD R11, R11, 0x1, -R5 ;  /* 0x000000010b0b8824 */ /* 0x000fe200078e0a05 */
[----:B------:R-:W-:Y:S01]  /*6fa0*/  ISETP.GE.AND P0, PT, R58, RZ, PT ;  /* 0x000000ff3a00720c */ /* 0x000fe20003f06270 */
[----:B------:R-:W-:Y:S01]  /*6fb0*/  IMAD R8, R5, R0, R8 ;  /* 0x0000000005087224 */ /* 0x000fe200078e0208 */
[----:B------:R-:W3:Y:S01]  /*6fc0*/  LDL.LU R58, [R1+0x498] ;  /* 0x00049800013a7983 */ /* 0x000ee20000300800 */
[----:B------:R-:W-:-:S03]  /*6fd0*/  @!P5 IADD3 R44, -R44, RZ, RZ ;  /* 0x000000ff2c2cd210 */ /* 0x000fc60007ffe1ff */
[----:B------:R-:W-:Y:S01]  /*6fe0*/  STL [R1+0xf4], R10 ;  /* 0x0000f40a01007387 */ /* 0x000fe20000100800 */
[----:B----4-:R-:W-:Y:S02]  /*6ff0*/  IABS R0, R61 ;  /* 0x0000003d00007213 */ /* 0x010fe40000000000 */
[----:B------:R-:W-:Y:S01]  /*7000*/  ISETP.GE.AND P5, PT, R61, RZ, PT ;  /* 0x000000ff3d00720c */ /* 0x000fe20003fa6270 */
[----:B------:R0:W-:Y:S04]  /*7010*/  STL [R1+0xe8], R6 ;  /* 0x0000e80601007387 */ /* 0x0001e80000100800 */
[----:B------:R-:W4:Y:S01]  /*7020*/  LDL.LU R61, [R1+0x49c] ;  /* 0x00049c00013d7983 */ /* 0x000f220000300800 */
[----:B0-----:R-:W-:-:S04]  /*7030*/  IMAD.MOV.U32 R6, RZ, RZ, R30 ;  /* 0x000000ffff067224 */ /* 0x001fc800078e001e */
[----:B------:R-:W-:-:S05]  /*7040*/  @!P4 IMAD.MOV R6, RZ, RZ, -R6 ;  /* 0x000000ffff06c224 */ /* 0x000fca00078e0a06 */
[----:B------:R0:W-:Y:S01]  /*7050*/  STL [R1+0xe4], R6 ;  /* 0x0000e40601007387 */ /* 0x0001e20000100800 */
[----:B------:R-:W-:Y:S02]  /*7060*/  IABS R9, R3 ;  /* 0x0000000300097213 */ /* 0x000fe40000000000 */
[----:B------:R-:W-:Y:S02]  /*7070*/  ISETP.GE.AND P4, PT, R3, RZ, PT ;  /* 0x000000ff0300720c */ /* 0x000fe40003f86270 */
[----:B------:R-:W4:Y:S01]  /*7080*/  LDL.LU R3, [R1+0x4a0] ;  /* 0x0004a00001037983 */ /* 0x000f220000300800 */
[----:B------:R-:W-:Y:S01]  /*7090*/  ISETP.GT.U32.AND P1, PT, R5, R8, PT ;  /* 0x000000080500720c */ /* 0x000fe20003f24070 */
[----:B------:R-:W-:-:S04]  /*70a0*/  IMAD.HI.U32 R13, R4, R0, RZ ;  /* 0x00000000040d7227 */ /* 0x000fc800078e00ff */
[----:B------:R-:W-:-:S08]  /*70b0*/  IMAD.MOV R13, RZ, RZ, -R13 ;  /* 0x000000ffff0d7224 */ /* 0x000fd000078e0a0d */
[----:B------:R-:W-:Y:S01]  /*70c0*/  @!P1 IMAD.IADD R8, R8, 0x1, -R5 ;  /* 0x0000000108089824 */ /* 0x000fe200078e0a05 */
[C---:B------:R-:W-:Y:S01]  /*70d0*/  ISETP.GT.U32.AND P1, PT, R5.reuse, R11, PT ;  /* 0x0000000b0500720c */ /* 0x040fe20003f24070 */
[----:B------:R-:W-:-:S05]  /*70e0*/  IMAD R0, R5, R13, R0 ;  /* 0x0000000d05007224 */ /* 0x000fca00078e0200 */
[----:B------:R-:W-:-:S07]  /*70f0*/  ISETP.GT.U32.AND P3, PT, R5, R0, PT ;  /* 0x000000000500720c */ /* 0x000fce0003f64070 */
[----:B------:R-:W-:Y:S01]  /*7100*/  @!P1 IMAD.IADD R11, R11, 0x1, -R5 ;  /* 0x000000010b0b9824 */ /* 0x000fe200078e0a05 */
[----:B------:R-:W-:-:S03]  /*7110*/  ISETP.GT.U32.AND P2, PT, R5, R8, PT ;  /* 0x000000080500720c */ /* 0x000fc60003f44070 */
[----:B0-----:R-:W-:Y:S02]  /*7120*/  IMAD.MOV.U32 R6, RZ, RZ, R11 ;  /* 0x000000ffff067224 */ /* 0x001fe400078e000b */
[----:B------:R-:W-:-:S04]  /*7130*/  IMAD.HI.U32 R13, R4, R9, RZ ;  /* 0x00000009040d7227 */ /* 0x000fc800078e00ff */
[----:B------:R-:W-:Y:S02]  /*7140*/  @!P6 IMAD.MOV R6, RZ, RZ, -R6 ;  /* 0x000000ffff06e224 */ /* 0x000fe400078e0a06 */
[----:B------:R-:W-:Y:S02]  /*7150*/  IMAD.MOV R13, RZ, RZ, -R13 ;  /* 0x000000ffff0d7224 */ /* 0x000fe400078e0a0d */
[----:B------:R-:W-:Y:S01]  /*7160*/  @!P3 IMAD.IADD R0, R0, 0x1, -R5 ;  /* 0x000000010000b824 */ /* 0x000fe200078e0a05 */
[----:B------:R0:W-:Y:S01]  /*7170*/  STL [R1+0xb4], R6 ;  /* 0x0000b40601007387 */ /* 0x0001e20000100800 */
[C---:B------:R-:W-:Y:S02]  /*7180*/  IMAD R9, R5.reuse, R13, R9 ;  /* 0x0000000d05097224 */ /* 0x040fe400078e0209 */
[----:B------:R-:W-:Y:S01]  /*7190*/  @!P2 IMAD.IADD R8, R8, 0x1, -R5 ;  /* 0x000000010808a824 */ /* 0x000fe200078e0a05 */
[C---:B------:R-:W-:Y:S02]  /*71a0*/  ISETP.GT.U32.AND P6, PT, R5.reuse, R0, PT ;  /* 0x000000000500720c */ /* 0x040fe40003fc4070 */
[----:B------:R-:W-:Y:S01]  /*71b0*/  ISETP.GT.U32.AND P3, PT, R5, R9, PT ;  /* 0x000000090500720c */ /* 0x000fe20003f64070 */
[----:B0-----:R-:W-:-:S04]  /*71c0*/  IMAD.MOV.U32 R6, RZ, RZ, R8 ;  /* 0x000000ffff067224 */ /* 0x001fc800078e0008 */
[----:B------:R-:W-:-:S06]  /*71d0*/  @!P0 IMAD.MOV R6, RZ, RZ, -R6 ;  /* 0x000000ffff068224 */ /* 0x000fcc00078e0a06 */
[--C-:B------:R-:W-:Y:S02]  /*71e0*/  @!P6 IMAD.IADD R0, R0, 0x1, -R5.reuse ;  /* 0x000000010000e824 */ /* 0x100fe400078e0a05 */
[----:B------:R-:W-:-:S05]  /*71f0*/  @!P3 IMAD.IADD R9, R9, 0x1, -R5 ;  /* 0x000000010909b824 */ /* 0x000fca00078e0a05 */
[----:B------:R-:W-:Y:S01]  /*7200*/  ISETP.GT.U32.AND P3, PT, R5, R9, PT ;  /* 0x000000090500720c */ /* 0x000fe20003f64070 */
[----:B------:R-:W-:-:S04]  /*7210*/  IMAD.MOV.U32 R12, RZ, RZ, R0 ;  /* 0x000000ffff0c7224 */ /* 0x000fc800078e0000 */
[----:B------:R-:W-:-:S08]  /*7220*/  @!P5 IMAD.MOV R12, RZ, RZ, -R12 ;  /* 0x000000ffff0cd224 */ /* 0x000fd000078e0a0c */
[----:B------:R-:W-:-:S04]  /*7230*/  @!P3 IMAD.IADD R9, R9, 0x1, -R5 ;  /* 0x000000010909b824 */ /* 0x000fc800078e0a05 */
[----:B------:R-:W-:-:S04]  /*7240*/  IMAD.MOV.U32 R10, RZ, RZ, R9 ;  /* 0x000000ffff0a7224 */ /* 0x000fc800078e0009 */
[----:B------:R-:W-:Y:S01]  /*7250*/  @!P4 IMAD.MOV R10, RZ, RZ, -R10 ;  /* 0x000000ffff0ac224 */ /* 0x000fe200078e0a0a */
[----:B--2---:R-:W-:Y:S02]  /*7260*/  IABS R23, R48 ;  /* 0x0000003000177213 */ /* 0x004fe40000000000 */
[----:B------:R-:W-:Y:S02]  /*7270*/  ISETP.GE.AND P1, PT, R48, RZ, PT ;  /* 0x000000ff3000720c */ /* 0x000fe40003f26270 */
[----:B------:R-:W2:Y:S01]  /*7280*/  LDL.LU R48, [R1+0x4a4] ;  /* 0x0004a40001307983 */ /* 0x000ea20000300800 */
[----:B------:R-:W-:-:S04]  /*7290*/  IMAD.HI.U32 R11, R4, R23, RZ ;  /* 0x00000017040b7227 */ /* 0x000fc800078e00ff */
[----:B------:R-:W-:-:S04]  /*72a0*/  IMAD.MOV R8, RZ, RZ, -R11 ;  /* 0x000000ffff087224 */ /* 0x000fc800078e0a0b */
[----:B------:R-:W-:Y:S01]  /*72b0*/  IMAD R23, R5, R8, R23 ;  /* 0x0000000805177224 */ /* 0x000fe200078e0217 */
[----:B------:R0:W-:Y:S01]  /*72c0*/  STL [R1+0xdc], R6 ;  /* 0x0000dc0601007387 */ /* 0x0001e20000100800 */
[----:B------:R-:W-:Y:S02]  /*72d0*/  ISETP.GE.AND P2, PT, R49, RZ, PT ;  /* 0x000000ff3100720c */ /* 0x000fe40003f46270 */
[----:B------:R-:W-:Y:S02]  /*72e0*/  IABS R21, R49 ;  /* 0x0000003100157213 */ /* 0x000fe40000000000 */
[----:B------:R-:W-:Y:S01]  /*72f0*/  ISETP.GT.U32.AND P6, PT, R5, R23, PT ;  /* 0x000000170500720c */ /* 0x000fe20003fc4070 */
[----:B0-----:R-:W2:Y:S01]  /*7300*/  LDL.LU R6, [R1+0x4a8] ;  /* 0x0004a80001067983 */ /* 0x001ea20000300800 */
[----:B------:R-:W-:-:S03]  /*7310*/  IABS R20, R56 ;  /* 0x0000003800147213 */ /* 0x000fc60000000000 */
[----:B------:R-:W2:Y:S01]  /*7320*/  LDL.LU R49, [R1+0x4ac] ;  /* 0x0004ac0001317983 */ /* 0x000ea20000300800 */
[----:B------:R-:W-:-:S03]  /*7330*/  ISETP.GE.AND P0, PT, R56, RZ, PT ;  /* 0x000000ff3800720c */ /* 0x000fc60003f06270 */
[----:B------:R-:W2:Y:S04]  /*7340*/  LDL.LU R56, [R1+0x4b0] ;  /* 0x0004b00001387983 */ /* 0x000ea80000300800 */
[----:B------:R-:W-:-:S05]  /*7350*/  @!P6 IMAD.IADD R23, R23, 0x1, -R5 ;  /* 0x000000011717e824 */ /* 0x000fca00078e0a05 */
[C---:B------:R-:W-:Y:S01]  /*7360*/  ISETP.GT.U32.AND P6, PT, R5.reuse, R23, PT ;  /* 0x000000170500720c */ /* 0x040fe20003fc4070 */
[----:B------:R-:W-:Y:S01]  /*7370*/  IMAD.HI.U32 R11, R4, R21, RZ ;  /* 0x00000015040b7227 */ /* 0x000fe200078e00ff */
[----:B------:R-:W-:Y:S03]  /*7380*/  STL [R1+0xbc], R12 ;  /* 0x0000bc0c01007387 */ /* 0x000fe60000100800 */
[----:B------:R-:W-:Y:S01]  /*7390*/  IMAD.MOV R11, RZ, RZ, -R11 ;  /* 0x000000ffff0b7224 */ /* 0x000fe200078e0a0b */
[----:B------:R0:W-:Y:S03]  /*73a0*/  STL [R1+0xcc], R10 ;  /* 0x0000cc0a01007387 */ /* 0x0001e60000100800 */
[----:B------:R-:W-:Y:S01]  /*73b0*/  IMAD R21, R5, R11, R21 ;  /* 0x0000000b05157224 */ /* 0x000fe200078e0215 */
[----:B------:R-:W2:Y:S03]  /*73c0*/  LDL.LU R59, [R1+0x4b4] ;  /* 0x0004b400013b7983 */ /* 0x000ea60000300800 */
[----:B------:R-:W-:-:S02]  /*73d0*/  @!P6 IADD3 R23, R23, -R5, RZ ;  /* 0x800000051717e210 */ /* 0x000fc40007ffe0ff */
[----:B---3--:R-:W-:Y:S02]  /*73e0*/  IABS R13, R58 ;  /* 0x0000003a000d7213 */ /* 0x008fe40000000000 */
[----:B------:R-:W-:Y:S02]  /*73f0*/  ISETP.GE.AND P6, PT, R58, RZ, PT ;  /* 0x000000ff3a00720c */ /* 0x000fe40003fc6270 */
[----:B------:R-:W3:Y:S01]  /*7400*/  LDL.LU R58, [R1+0x4b8] ;  /* 0x0004b800013a7983 */ /* 0x000ee20000300800 */
[----:B------:R-:W-:Y:S02]  /*7410*/  ISETP.GT.U32.AND P3, PT, R5, R21, PT ;  /* 0x000000150500720c */ /* 0x000fe40003f64070 */
[----:B----4-:R-:W-:-:S05]  /*7420*/  IABS R8, R61 ;  /* 0x0000003d00087213 */ /* 0x010fca0000000000 */
[----:B------:R-:W-:-:S04]  /*7430*/  IMAD.HI.U32 R16, R4, R8, RZ ;  /* 0x0000000804107227 */ /* 0x000fc800078e00ff */
[----:B------:R-:W-:-:S04]  /*7440*/  IMAD.MOV R16, RZ, RZ, -R16 ;  /* 0x000000ffff107224 */ /* 0x000fc800078e0a10 */
[----:B------:R-:W-:Y:S02]  /*7450*/  IMAD R8, R5, R16, R8 ;  /* 0x0000001005087224 */ /* 0x000fe400078e0208 */
[----:B------:R-:W-:-:S03]  /*7460*/  @!P3 IMAD.IADD R21, R21, 0x1, -R5 ;  /* 0x000000011515b824 */ /* 0x000fc600078e0a05 */
[----:B------:R-:W-:Y:S01]  /*7470*/  ISETP.GT.U32.AND P3, PT, R5, R8, PT ;  /* 0x000000080500720c */ /* 0x000fe20003f64070 */
[----:B0-----:R-:W-:-:S04]  /*7480*/  IMAD.MOV.U32 R10, RZ, RZ, R23 ;  /* 0x000000ffff0a7224 */ /* 0x001fc800078e0017 */
[----:B------:R-:W-:-:S08]  /*7490*/  @!P1 IMAD.MOV R10, RZ, RZ, -R10 ;  /* 0x000000ffff0a9224 */ /* 0x000fd000078e0a0a */
[----:B------:R-:W-:-:S05]  /*74a0*/  @!P3 IMAD.IADD R8, R8, 0x1, -R5 ;  /* 0x000000010808b824 */ /* 0x000fca00078e0a05 */
[----:B------:R-:W-:Y:S01]  /*74b0*/  ISETP.GT.U32.AND P1, PT, R5, R8, PT ;  /* 0x000000080500720c */ /* 0x000fe20003f24070 */
[----:B------:R0:W-:-:S12]  /*74c0*/  STL [R1+0xc8], R10 ;  /* 0x0000c80a01007387 */ /* 0x0001d80000100800 */
[----:B------:R-:W-:Y:S01]  /*74d0*/  @!P1 IMAD.IADD R8, R8, 0x1, -R5 ;  /* 0x0000000108089824 */ /* 0x000fe200078e0a05 */
[----:B------:R-:W-:Y:S02]  /*74e0*/  IABS R11, R3 ;  /* 0x00000003000b7213 */ /* 0x000fe40000000000 */
        /* <DEDUP_REMOVED lines=9> */
[----:B------:R-:W-:Y:S01]  /*7580*/  ISETP.GT.U32.AND P4, PT, R5, R13, PT ;  /* 0x0000000d0500720c */ /* 0x000fe20003f84070 */
[----:B------:R-:W-:-:S06]  /*7590*/  IMAD.HI.U32 R0, R4, R11, RZ ;  /* 0x0000000b04007227 */ /* 0x000fcc00078e00ff */
[----:B------:R-:W-:Y:S01]  /*75a0*/  @!P5 IMAD.IADD R20, R20, 0x1, -R5 ;  /* 0x000000011414d824 */ /* 0x000fe200078e0a05 */
[----:B------:R-:W-:Y:S01]  /*75b0*/  ISETP.GT.U32.AND P5, PT, R5, R21, PT ;  /* 0x000000150500720c */ /* 0x000fe20003fa4070 */
[----:B------:R-:W-:-:S04]  /*75c0*/  IMAD.MOV R0, RZ, RZ, -R0 ;  /* 0x000000ffff007224 */ /* 0x000fc800078e0a00 */
[----:B------:R-:W-:Y:S01]  /*75d0*/  @!P4 IMAD.IADD R13, R13, 0x1, -R5 ;  /* 0x000000010d0dc824 */ /* 0x000fe200078e0a05 */
[C---:B------:R-:W-:Y:S01]  /*75e0*/  ISETP.GT.U32.AND P4, PT, R5.reuse, R20, PT ;  /* 0x000000140500720c */ /* 0x040fe20003f84070 */
[----:B------:R-:W-:-:S03]  /*75f0*/  IMAD R11, R5, R0, R11 ;  /* 0x00000000050b7224 */ /* 0x000fc600078e020b */
[----:B------:R-:W-:-:S03]  /*7600*/  ISETP.GT.U32.AND P3, PT, R5, R13, PT ;  /* 0x0000000d0500720c */ /* 0x000fc60003f64070 */
[----:B------:R-:W-:Y:S01]  /*7610*/  @!P5 IMAD.IADD R21, R21, 0x1, -R5 ;  /* 0x000000011515d824 */ /* 0x000fe200078e0a05 */
[----:B------:R-:W-:-:S03]  /*7620*/  ISETP.GT.U32.AND P5, PT, R5, R11, PT ;  /* 0x0000000b0500720c */ /* 0x000fc60003fa4070 */
[----:B------:R-:W-:-:S04]  /*7630*/  IMAD.MOV.U32 R12, RZ, RZ, R21 ;  /* 0x000000ffff0c7224 */ /* 0x000fc800078e0015 */
[----:B------:R-:W-:Y:S02]  /*7640*/  @!P2 IMAD.MOV R12, RZ, RZ, -R12 ;  /* 0x000000ffff0ca224 */ /* 0x000fe400078e0a0c */
[--C-:B------:R-:W-:Y:S02]  /*7650*/  @!P3 IMAD.IADD R13, R13, 0x1, -R5.reuse ;  /* 0x000000010d0db824 */ /* 0x100fe400078e0a05 */
[--C-:B------:R-:W-:Y:S01]  /*7660*/  @!P4 IMAD.IADD R20, R20, 0x1, -R5.reuse ;  /* 0x000000011414c824 */ /* 0x100fe200078e0a05 */
[----:B------:R-:W-:Y:S01]  /*7670*/  STL [R1+0x74], R12 ;  /* 0x0000740c01007387 */ /* 0x000fe20000100800 */
[----:B------:R-:W-:Y:S02]  /*7680*/  @!P5 IMAD.IADD R11, R11, 0x1, -R5 ;  /* 0x000000010b0bd824 */ /* 0x000fe400078e0a05 */
[----:B0-----:R-:W-:Y:S01]  /*7690*/  IMAD.MOV.U32 R10, RZ, RZ, R20 ;  /* 0x000000ffff0a7224 */ /* 0x001fe200078e0014 */
[----:B------:R-:W4:Y:S01]  /*76a0*/  LDL.LU R60, [R1+0x4c0] ;  /* 0x0004c000013c7983 */ /* 0x000f220000300800 */
[----:B------:R-:W-:-:S02]  /*76b0*/  ISETP.GE.AND P4, PT, R61, RZ, PT ;  /* 0x000000ff3d00720c */ /* 0x000fc40003f86270 */
[----:B------:R-:W-:Y:S01]  /*76c0*/  @!P0 IMAD.MOV R10, RZ, RZ, -R10 ;  /* 0x000000ffff0a8224 */ /* 0x000fe200078e0a0a */
[----:B------:R-:W-:-:S13]  /*76d0*/  ISETP.GT.U32.AND P2, PT, R5, R11, PT ;  /* 0x0000000b0500720c */ /* 0x000fda0003f44070 */
[----:B------:R-:W-:Y:S01]  /*76e0*/  @!P2 IADD3 R11, R11, -R5, RZ ;  /* 0x800000050b0ba210 */ /* 0x000fe20007ffe0ff */
[----:B------:R-:W-:Y:S01]  /*76f0*/  @!P4 IMAD.MOV R8, RZ, RZ, -R8 ;  /* 0x000000ffff08c224 */ /* 0x000fe200078e0a08 */
[----:B--2---:R-:W-:-:S05]  /*7700*/  IABS R9, R48 ;  /* 0x0000003000097213 */ /* 0x004fca0000000000 */
[----:B------:R-:W-:-:S04]  /*7710*/  IMAD.HI.U32 R23, R4, R9, RZ ;  /* 0x0000000904177227 */ /* 0x000fc800078e00ff */
[----:B------:R-:W-:-:S04]  /*7720*/  IMAD.MOV R23, RZ, RZ, -R23 ;  /* 0x000000ffff177224 */ /* 0x000fc800078e0a17 */
[----:B------:R-:W-:-:S05]  /*7730*/  IMAD R9, R5, R23, R9 ;  /* 0x0000001705097224 */ /* 0x000fca00078e0209 */
[----:B------:R-:W-:Y:S02]  /*7740*/  ISETP.GT.U32.AND P3, PT, R5, R9, PT ;  /* 0x000000090500720c */ /* 0x000fe40003f64070 */
[----:B------:R-:W-:Y:S02]  /*7750*/  IABS R16, R6 ;  /* 0x0000000600107213 */ /* 0x000fe40000000000 */
[----:B------:R-:W-:-:S03]  /*7760*/  IABS R0, R49 ;  /* 0x0000003100007213 */ /* 0x000fc60000000000 */
[----:B------:R-:W-:Y:S01]  /*7770*/  IMAD.HI.U32 R29, R4, R16, RZ ;  /* 0x00000010041d7227 */ /* 0x000fe200078e00ff */
[----:B------:R-:W-:Y:S02]  /*7780*/  ISETP.GE.AND P5, PT, R48, RZ, PT ;  /* 0x000000ff3000720c */ /* 0x000fe40003fa6270 */
[----:B------:R-:W-:Y:S01]  /*7790*/  IABS R18, R56 ;  /* 0x0000003800127213 */ /* 0x000fe20000000000 */
[----:B------:R-:W-:Y:S01]  /*77a0*/  IMAD.HI.U32 R28, R4, R0, RZ ;  /* 0x00000000041c7227 */ /* 0x000fe200078e00ff */
[----:B------:R-:W2:Y:S04]  /*77b0*/  LDL.LU R48, [R1+0x4c4] ;  /* 0x0004c40001307983 */ /* 0x000ea80000300800 */
[----:B------:R-:W2:Y:S01]  /*77c0*/  LDL.LU R61, [R1+0x4c8] ;  /* 0x0004c800013d7983 */ /* 0x000ea20000300800 */
[----:B------:R-:W-:-:S02]  /*77d0*/  IMAD.MOV R29, RZ, RZ, -R29 ;  /* 0x000000ffff1d7224 */ /* 0x000fc400078e0a1d */
[----:B------:R-:W-:Y:S01]  /*77e0*/  IMAD.HI.U32 R23, R4, R18, RZ ;  /* 0x0000001204177227 */ /* 0x000fe200078e00ff */
[----:B------:R0:W-:Y:S03]  /*77f0*/  STL [R1+0x8c], R10 ;  /* 0x00008c0a01007387 */ /* 0x0001e60000100800 */
[----:B------:R-:W-:Y:S02]  /*7800*/  IMAD.MOV R28, RZ, RZ, -R28 ;  /* 0x000000ffff1c7224 */ /* 0x000fe400078e0a1c */
[----:B------:R-:W-:Y:S02]  /*7810*/  @!P3 IMAD.IADD R9, R9, 0x1, -R5 ;  /* 0x000000010909b824 */ /* 0x000fe400078e0a05 */
[----:B------:R-:W-:Y:S02]  /*7820*/  IMAD R16, R5, R29, R16 ;  /* 0x0000001d05107224 */ /* 0x000fe400078e0210 */
[----:B------:R-:W-:-:S02]  /*7830*/  IMAD.MOV R23, RZ, RZ, -R23 ;  /* 0x000000ffff177224 */ /* 0x000fc400078e0a17 */
[C---:B------:R-:W-:Y:S02]  /*7840*/  IMAD R0, R5.reuse, R28, R0 ;  /* 0x0000001c05007224 */ /* 0x040fe400078e0200 */
[----:B0-----:R-:W-:Y:S01]  /*7850*/  IMAD.MOV.U32 R10, RZ, RZ, R13 ;  /* 0x000000ffff0a7224 */ /* 0x001fe200078e000d */
[C---:B------:R-:W-:Y:S01]  /*7860*/  ISETP.GT.U32.AND P0, PT, R5.reuse, R9, PT ;  /* 0x000000090500720c */ /* 0x040fe20003f04070 */
[C---:B------:R-:W-:Y:S01]  /*7870*/  IMAD R18, R5.reuse, R23, R18 ;  /* 0x0000001705127224 */ /* 0x040fe200078e0212 */
[C---:B------:R-:W-:Y:S01]  /*7880*/  ISETP.GT.U32.AND P3, PT, R5.reuse, R16, PT ;  /* 0x000000100500720c */ /* 0x040fe20003f64070 */
[----:B------:R-:W-:Y:S01]  /*7890*/  @!P6 IMAD.MOV R10, RZ, RZ, -R10 ;  /* 0x000000ffff0ae224 */ /* 0x000fe200078e0a0a */
[C---:B------:R-:W-:Y:S02]  /*78a0*/  ISETP.GT.U32.AND P6, PT, R5.reuse, R0, PT ;  /* 0x000000000500720c */ /* 0x040fe40003fc4070 */
[----:B------:R-:W-:Y:S02]  /*78b0*/  ISETP.GT.U32.AND P2, PT, R5, R18, PT ;  /* 0x000000120500720c */ /* 0x000fe40003f44070 */
[----:B------:R-:W-:Y:S01]  /*78c0*/  STL [R1+0x94], R10 ;  /* 0x0000940a01007387 */ /* 0x000fe20000100800 */
[----:B---3--:R-:W-:-:S03]  /*78d0*/  IABS R32, R58 ;  /* 0x0000003a00207213 */ /* 0x008fc60000000000 */
[----:B------:R0:W-:Y:S01]  /*78e0*/  STL [R1+0xa8], R8 ;  /* 0x0000a80801007387 */ /* 0x0001e20000100800 */
[--C-:B------:R-:W-:Y:S01]  /*78f0*/  @!P0 IMAD.IADD R9, R9, 0x1, -R5.reuse ;  /* 0x0000000109098824 */ /* 0x100fe200078e0a05 */
[----:B------:R-:W-:Y:S01]  /*7900*/  ISETP.GE.AND P0, PT, R49, RZ, PT ;  /* 0x000000ff3100720c */ /* 0x000fe20003f06270 */
[--C-:B------:R-:W-:Y:S01]  /*7910*/  @!P3 IMAD.IADD R16, R16, 0x1, -R5.reuse ;  /* 0x000000011010b824 */ /* 0x100fe200078e0a05 */
[----:B------:R-:W-:Y:S01]  /*7920*/  ISETP.GE.AND P3, PT, R56, RZ, PT ;  /* 0x000000ff3800720c */ /* 0x000fe20003f66270 */
[--C-:B------:R-:W-:Y:S01]  /*7930*/  @!P6 IMAD.IADD R0, R0, 0x1, -R5.reuse ;  /* 0x000000010000e824 */ /* 0x100fe200078e0a05 */
[----:B------:R-:W3:Y:S01]  /*7940*/  LDL.LU R49, [R1+0x4cc] ;  /* 0x0004cc0001317983 */ /* 0x000ee20000300800 */
[----:B------:R-:W-:-:S03]  /*7950*/  @!P2 IMAD.IADD R18, R18, 0x1, -R5 ;  /* 0x000000011212a824 */ /* 0x000fc600078e0a05 */
[----:B------:R-:W3:Y:S01]  /*7960*/  LDL.LU R56, [R1+0x4d0] ;  /* 0x0004d00001387983 */ /* 0x000ee20000300800 */
[C---:B------:R-:W-:Y:S01]  /*7970*/  ISETP.GT.U32.AND P2, PT, R5.reuse, R0, PT ;  /* 0x000000000500720c */ /* 0x040fe20003f44070 */
[----:B0-----:R-:W-:Y:S01]  /*7980*/  IMAD.HI.U32 R8, R4, R32, RZ ;  /* 0x0000002004087227 */ /* 0x001fe200078e00ff */
[----:B------:R-:W-:-:S03]  /*7990*/  ISETP.GT.U32.AND P6, PT, R5, R16, PT ;  /* 0x000000100500720c */ /* 0x000fc60003fc4070 */
[----:B------:R-:W-:Y:S01]  /*79a0*/  IMAD.MOV R8, RZ, RZ, -R8 ;  /* 0x000000ffff087224 */ /* 0x000fe200078e0a08 */
[----:B------:R-:W-:Y:S01]  /*79b0*/  ISETP.GE.AND P4, PT, R6, RZ, PT ;  /* 0x000000ff0600720c */ /* 0x000fe20003f86270 */
[----:B------:R-:W-:Y:S02]  /*79c0*/  IMAD.MOV.U32 R6, RZ, RZ, R11 ;  /* 0x000000ffff067224 */ /* 0x000fe400078e000b */
[C---:B------:R-:W-:Y:S02]  /*79d0*/  IMAD R32, R5.reuse, R8, R32 ;  /* 0x0000000805207224 */ /* 0x040fe400078e0220 */
[----:B------:R-:W-:Y:S02]  /*79e0*/  @!P1 IMAD.MOV R6, RZ, RZ, -R6 ;  /* 0x000000ffff069224 */ /* 0x000fe400078e0a06 */
[--C-:B------:R-:W-:Y:S01]  /*79f0*/  @!P2 IMAD.IADD R0, R0, 0x1, -R5.reuse ;  /* 0x000000010000a824 */ /* 0x100fe200078e0a05 */
[C---:B------:R-:W-:Y:S01]  /*7a00*/  ISETP.GT.U32.AND P2, PT, R5.reuse, R32, PT ;  /* 0x000000200500720c */ /* 0x040fe20003f44070 */
[----:B------:R-:W-:Y:S01]  /*7a10*/  @!P6 IMAD.IADD R16, R16, 0x1, -R5 ;  /* 0x000000011010e824 */ /* 0x000fe200078e0a05 */
[----:B------:R0:W-:Y:S01]  /*7a20*/  STL [R1+0x9c], R6 ;  /* 0x00009c0601007387 */ /* 0x0001e20000100800 */
[----:B------:R-:W-:Y:S01]  /*7a30*/  IMAD.MOV.U32 R10, RZ, RZ, R9 ;  /* 0x000000ffff0a7224 */ /* 0x000fe200078e0009 */
[----:B------:R-:W-:-:S03]  /*7a40*/  ISETP.GT.U32.AND P1, PT, R5, R18, PT ;  /* 0x000000120500720c */ /* 0x000fc60003f24070 */
[----:B------:R-:W-:Y:S02]  /*7a50*/  @!P5 IMAD.MOV R10, RZ, RZ, -R10 ;  /* 0x000000ffff0ad224 */ /* 0x000fe400078e0a0a */
[----:B0-----:R-:W-:-:S04]  /*7a60*/  IMAD.MOV.U32 R6, RZ, RZ, R16 ;  /* 0x000000ffff067224 */ /* 0x001fc800078e0010 */
[----:B------:R-:W-:Y:S01]  /*7a70*/  @!P4 IMAD.MOV R6, RZ, RZ, -R6 ;  /* 0x000000ffff06c224 */ /* 0x000fe200078e0a06 */
[----:B------:R-:W-:Y:S01]  /*7a80*/  STL [R1+0x5c], R10 ;  /* 0x00005c0a01007387 */ /* 0x000fe20000100800 */
[--C-:B------:R-:W-:Y:S01]  /*7a90*/  @!P2 IMAD.IADD R32, R32, 0x1, -R5.reuse ;  /* 0x000000012020a824 */ /* 0x100fe200078e0a05 */
[----:B------:R-:W-:Y:S02]  /*7aa0*/  ISETP.GE.AND P2, PT, R58, RZ, PT ;  /* 0x000000ff3a00720c */ /* 0x000fe40003f46270 */
[----:B------:R0:W-:Y:S04]  /*7ab0*/  STL [R1+0x58], R6 ;  /* 0x0000580601007387 */ /* 0x0001e80000100800 */
[----:B------:R-:W3:Y:S01]  /*7ac0*/  LDL.LU R58, [R1+0x4d4] ;  /* 0x0004d400013a7983 */ /* 0x000ee20000300800 */
[----:B------:R-:W-:Y:S01]  /*7ad0*/  ISETP.GT.U32.AND P4, PT, R5, R32, PT ;  /* 0x000000200500720c */ /* 0x000fe20003f84070 */
[----:B------:R-:W-:Y:S01]  /*7ae0*/  @!P1 IMAD.IADD R18, R18, 0x1, -R5 ;  /* 0x0000000112129824 */ /* 0x000fe200078e0a05 */
[----:B------:R-:W-:-:S03]  /*7af0*/  @!P0 IADD3 R0, -R0, RZ, RZ ;  /* 0x000000ff00008210 */ /* 0x000fc60007ffe1ff */
[----:B0-----:R-:W-:-:S04]  /*7b00*/  IMAD.MOV.U32 R6, RZ, RZ, R18 ;  /* 0x000000ffff067224 */ /* 0x001fc800078e0012 */
[----:B------:R-:W-:Y:S01]  /*7b10*/  @!P3 IMAD.MOV R6, RZ, RZ, -R6 ;  /* 0x000000ffff06b224 */ /* 0x000fe200078e0a06 */
[----:B------:R0:W-:Y:S03]  /*7b20*/  STL [R1+0x4c], R0 ;  /* 0x00004c0001007387 */ /* 0x0001e60000100800 */
[----:B------:R-:W-:Y:S01]  /*7b30*/  @!P4 IMAD.IADD R32, R32, 0x1, -R5 ;  /* 0x000000012020c824 */ /* 0x000fe200078e0a05 */
[----:B------:R1:W-:Y:S01]  /*7b40*/  STL [R1+0x3c], R6 ;  /* 0x00003c0601007387 */ /* 0x0003e20000100800 */
[----:B----4-:R-:W-:Y:S02]  /*7b50*/  IABS R38, R3 ;  /* 0x0000000300267213 */ /* 0x010fe40000000000 */
[----:B------:R-:W-:Y:S02]  /*7b60*/  ISETP.GE.AND P4, PT, R3, RZ, PT ;  /* 0x000000ff0300720c */ /* 0x000fe40003f86270 */
[----:B------:R-:W4:Y:S01]  /*7b70*/  LDL.LU R3, [R1+0x4d8] ;  /* 0x0004d80001037983 */ /* 0x000f220000300800 */
[----:B------:R-:W-:-:S05]  /*7b80*/  IABS R23, R59 ;  /* 0x0000003b00177213 */ /* 0x000fca0000000000 */
[----:B------:R-:W-:-:S04]  /*7b90*/  IMAD.HI.U32 R13, R4, R23, RZ ;  /* 0x00000017040d7227 */ /* 0x000fc800078e00ff */
[----:B------:R-:W-:-:S04]  /*7ba0*/  IMAD.MOV R13, RZ, RZ, -R13 ;  /* 0x000000ffff0d7224 */ /* 0x000fc800078e0a0d */
[----:B------:R-:W-:-:S05]  /*7bb0*/  IMAD R23, R5, R13, R23 ;  /* 0x0000000d05177224 */ /* 0x000fca00078e0217 */
[----:B------:R-:W-:Y:S01]  /*7bc0*/  ISETP.GT.U32.AND P6, PT, R5, R23, PT ;  /* 0x000000170500720c */ /* 0x000fe20003fc4070 */
[----:B------:R-:W-:-:S04]  /*7bd0*/  IMAD.HI.U32 R20, R4, R38, RZ ;  /* 0x0000002604147227 */ /* 0x000fc800078e00ff */
[----:B------:R-:W-:-:S08]  /*7be0*/  IMAD.MOV R20, RZ, RZ, -R20 ;  /* 0x000000ffff147224 */ /* 0x000fd000078e0a14 */
[----:B------:R-:W-:Y:S02]  /*7bf0*/  @!P6 IMAD.IADD R23, R23, 0x1, -R5 ;  /* 0x000000011717e824 */ /* 0x000fe400078e0a05 */
[----:B------:R-:W-:-:S03]  /*7c00*/  IMAD R38, R5, R20, R38 ;  /* 0x0000001405267224 */ /* 0x000fc600078e0226 */
[C---:B------:R-:W-:Y:S02]  /*7c10*/  ISETP.GT.U32.AND P5, PT, R5.reuse, R23, PT ;  /* 0x000000170500720c */ /* 0x040fe40003fa4070 */
[----:B------:R-:W-:Y:S02]  /*7c20*/  ISETP.GT.U32.AND P6, PT, R5, R38, PT ;  /* 0x000000260500720c */ /* 0x000fe40003fc4070 */
[----:B------:R-:W-:-:S05]  /*7c30*/  IABS R13, R60 ;  /* 0x0000003c000d7213 */ /* 0x000fca0000000000 */
[----:B------:R-:W-:-:S04]  /*7c40*/  IMAD.HI.U32 R28, R4, R13, RZ ;  /* 0x0000000d041c7227 */ /* 0x000fc800078e00ff */
[----:B------:R-:W-:-:S04]  /*7c50*/  IMAD.MOV R28, RZ, RZ, -R28 ;  /* 0x000000ffff1c7224 */ /* 0x000fc800078e0a1c */
[----:B------:R-:W-:Y:S02]  /*7c60*/  IMAD R13, R5, R28, R13 ;  /* 0x0000001c050d7224 */ /* 0x000fe400078e020d */
[----:B------:R-:W-:-:S03]  /*7c70*/  @!P5 IMAD.IADD R23, R23, 0x1, -R5 ;  /* 0x000000011717d824 */ /* 0x000fc600078e0a05 */
[----:B------:R-:W-:Y:S02]  /*7c80*/  ISETP.GT.U32.AND P0, PT, R5, R13, PT ;  /* 0x0000000d0500720c */ /* 0x000fe40003f04070 */
[----:B------:R-:W-:Y:S01]  /*7c90*/  ISETP.GE.AND P1, PT, R59, RZ, PT ;  /* 0x000000ff3b00720c */ /* 0x000fe20003f26270 */
[----:B------:R-:W-:-:S05]  /*7ca0*/  @!P6 IMAD.IADD R38, R38, 0x1, -R5 ;  /* 0x000000012626e824 */ /* 0x000fca00078e0a05 */
[----:B------:R-:W-:-:S05]  /*7cb0*/  ISETP.GT.U32.AND P6, PT, R5, R38, PT ;  /* 0x000000260500720c */ /* 0x000fca0003fc4070 */
[----:B------:R-:W-:Y:S02]  /*7cc0*/  @!P0 IMAD.IADD R13, R13, 0x1, -R5 ;  /* 0x000000010d0d8824 */ /* 0x000fe400078e0a05 */
[----:B------:R-:W-:Y:S02]  /*7cd0*/  @!P1 IMAD.MOV R23, RZ, RZ, -R23 ;  /* 0x000000ffff179224 */ /* 0x000fe400078e0a17 */
[----:B------:R-:W-:-:S04]  /*7ce0*/  @!P2 IMAD.MOV R32, RZ, RZ, -R32 ;  /* 0x000000ffff20a224 */ /* 0x000fc800078e0a20 */
[----:B------:R-:W-:Y:S01]  /*7cf0*/  @!P6 IMAD.IADD R38, R38, 0x1, -R5 ;  /* 0x000000012626e824 */ /* 0x000fe200078e0a05 */
[----:B------:R-:W-:-:S03]  /*7d00*/  ISETP.GE.AND P6, PT, R60, RZ, PT ;  /* 0x000000ff3c00720c */ /* 0x000fc60003fc6270 */
[----:B------:R-:W-:Y:S01]  /*7d10*/  @!P4 IMAD.MOV R38, RZ, RZ, -R38 ;  /* 0x000000ffff26c224 */ /* 0x000fe200078e0a26 */
[----:B--2---:R-:W-:Y:S02]  /*7d20*/  IABS R11, R48 ;  /* 0x00000030000b7213 */ /* 0x004fe40000000000 */
[----:B------:R-:W-:-:S03]  /*7d30*/  IABS R8, R61 ;  /* 0x0000003d00087213 */ /* 0x000fc60000000000 */
[----:B------:R-:W-:-:S04]  /*7d40*/  IMAD.HI.U32 R21, R4, R11, RZ ;  /* 0x0000000b04157227 */ /* 0x000fc800078e00ff */
[----:B------:R-:W-:-:S04]  /*7d50*/  IMAD.HI.U32 R20, R4, R8, RZ ;  /* 0x0000000804147227 */ /* 0x000fc800078e00ff */
[----:B------:R-:W-:Y:S02]  /*7d60*/  IMAD.MOV R20, RZ, RZ, -R20 ;  /* 0x000000ffff147224 */ /* 0x000fe400078e0a14 */
[----:B------:R-:W-:Y:S02]  /*7d70*/  IMAD.MOV R21, RZ, RZ, -R21 ;  /* 0x000000ffff157224 */ /* 0x000fe400078e0a15 */
[C---:B------:R-:W-:Y:S02]  /*7d80*/  IMAD R8, R5.reuse, R20, R8 ;  /* 0x0000001405087224 */ /* 0x040fe400078e0208 */
[----:B------:R-:W-:-:S03]  /*7d90*/  IMAD R11, R5, R21, R11 ;  /* 0x00000015050b7224 */ /* 0x000fc600078e020b */
[C---:B------:R-:W-:Y:S02]  /*7da0*/  ISETP.GT.U32.AND P5, PT, R5.reuse, R8, PT ;  /* 0x000000080500720c */ /* 0x040fe40003fa4070 */
[----:B------:R-:W-:Y:S02]  /*7db0*/  ISETP.GT.U32.AND P3, PT, R5, R11, PT ;  /* 0x0000000b0500720c */ /* 0x000fe40003f64070 */
[----:B------:R-:W-:Y:S02]  /*7dc0*/  ISETP.GE.AND P0, PT, R48, RZ, PT ;  /* 0x000000ff3000720c */ /* 0x000fe40003f06270 */
[----:B------:R-:W2:Y:S07]  /*7dd0*/  LDL.LU R48, [R1+0x4dc] ;  /* 0x0004dc0001307983 */ /* 0x000eae0000300800 */
[----:B------:R-:W-:Y:S01]  /*7de0*/  @!P5 IMAD.IADD R8, R8, 0x1, -R5 ;  /* 0x000000010808d824 */ /* 0x000fe200078e0a05 */
[----:B---3--:R-:W-:-:S02]  /*7df0*/  IABS R20, R49 ;  /* 0x0000003100147213 */ /* 0x008fc40000000000 */
[----:B------:R-:W-:Y:S01]  /*7e00*/  IABS R9, R56 ;  /* 0x0000003800097213 */ /* 0x000fe20000000000 */
[----:B------:R-:W-:-:S04]  /*7e10*/  @!P3 IMAD.IADD R11, R11, 0x1, -R5 ;  /* 0x000000010b0bb824 */ /* 0x000fc800078e0a05 */
[----:B0-----:R-:W-:Y:S02]  /*7e20*/  IMAD.MOV.U32 R0, RZ, RZ, R9 ;  /* 0x000000ffff007224 */ /* 0x001fe400078e0009 */
[----:B------:R-:W-:Y:S01]  /*7e30*/  IMAD.HI.U32 R9, R4, R20, RZ ;  /* 0x0000001404097227 */ /* 0x000fe200078e00ff */
[C---:B------:R-:W-:Y:S02]  /*7e40*/  ISETP.GT.U32.AND P1, PT, R5.reuse, R8, PT ;  /* 0x000000080500720c */ /* 0x040fe40003f24070 */
[C---:B------:R-:W-:Y:S01]  /*7e50*/  ISETP.GT.U32.AND P3, PT, R5.reuse, R13, PT ;  /* 0x0000000d0500720c */ /* 0x040fe20003f64070 */
[----:B------:R-:W-:Y:S01]  /*7e60*/  IMAD.MOV R9, RZ, RZ, -R9 ;  /* 0x000000ffff097224 */ /* 0x000fe200078e0a09 */
[----:B------:R-:W-:-:S03]  /*7e70*/  ISETP.GT.U32.AND P5, PT, R5, R11, PT ;  /* 0x0000000b0500720c */ /* 0x000fc60003fa4070 */
[----:B------:R-:W-:Y:S02]  /*7e80*/  IMAD R9, R5, R9, R20 ;  /* 0x0000000905097224 */ /* 0x000fe400078e0214 */
[----:B------:R-:W-:-:S03]  /*7e90*/  IMAD.HI.U32 R16, R4, R0, RZ ;  /* 0x0000000004107227 */ /* 0x000fc600078e00ff */
[----:B------:R-:W-:Y:S01]  /*7ea0*/  ISETP.GT.U32.AND P2, PT, R5, R9, PT ;  /* 0x000000090500720c */ /* 0x000fe20003f44070 */
[--C-:B------:R-:W-:Y:S01]  /*7eb0*/  @!P1 IMAD.IADD R8, R8, 0x1, -R5.reuse ;  /* 0x0000000108089824 */ /* 0x100fe200078e0a05 */
[----:B------:R-:W-:Y:S01]  /*7ec0*/  ISETP.GE.AND P1, PT, R56, RZ, PT ;  /* 0x000000ff3800720c */ /* 0x000fe20003f26270 */
[--C-:B------:R-:W-:Y:S01]  /*7ed0*/  @!P3 IMAD.IADD R13, R13, 0x1, -R5.reuse ;  /* 0x000000010d0db824 */ /* 0x100fe200078e0a05 */
[----:B------:R-:W3:Y:S01]  /*7ee0*/  LDL.LU R56, [R1+0x4e0] ;  /* 0x0004e00001387983 */ /* 0x000ee20000300800 */
[----:B------:R-:W-:Y:S02]  /*7ef0*/  @!P5 IMAD.IADD R11, R11, 0x1, -R5 ;  /* 0x000000010b0bd824 */ /* 0x000fe400078e0a05 */
[----:B------:R-:W-:Y:S02]  /*7f00*/  IMAD.MOV R16, RZ, RZ, -R16 ;  /* 0x000000ffff107224 */ /* 0x000fe400078e0a10 */
[----:B-1----:R-:W-:Y:S02]  /*7f10*/  IMAD.MOV.U32 R6, RZ, RZ, R13 ;  /* 0x000000ffff067224 */ /* 0x002fe400078e000d */
[----:B------:R-:W-:-:S02]  /*7f20*/  IMAD.MOV.U32 R10, RZ, RZ, R11 ;  /* 0x000000ffff0a7224 */ /* 0x000fc400078e000b */
[----:B------:R-:W-:Y:S02]  /*7f30*/  IMAD R0, R5, R16, R0 ;  /* 0x0000001005007224 */ /* 0x000fe400078e0200 */
[----:B------:R-:W-:Y:S01]  /*7f40*/  @!P2 IMAD.IADD R9, R9, 0x1, -R5 ;  /* 0x000000010909a824 */ /* 0x000fe200078e0a05 */
[----:B------:R-:W-:Y:S01]  /*7f50*/  @!P0 IADD3 R10, -R10, RZ, RZ ;  /* 0x000000ff0a0a8210 */ /* 0x000fe20007ffe1ff */
[----:B------:R-:W-:Y:S01]  /*7f60*/  @!P6 IMAD.MOV R6, RZ, RZ, -R6 ;  /* 0x000000ffff06e224 */ /* 0x000fe200078e0a06 */
[C---:B------:R-:W-:Y:S02]  /*7f70*/  ISETP.GT.U32.AND P3, PT, R5.reuse, R0, PT ;  /* 0x000000000500720c */ /* 0x040fe40003f64070 */
[----:B------:R-:W-:Y:S02]  /*7f80*/  IABS R21, R58 ;  /* 0x0000003a00157213 */ /* 0x000fe40000000000 */
[----:B------:R-:W-:Y:S02]  /*7f90*/  ISETP.GE.AND P2, PT, R58, RZ, PT ;  /* 0x000000ff3a00720c */ /* 0x000fe40003f46270 */
[----:B------:R-:W3:Y:S01]  /*7fa0*/  LDL.LU R58, [R1+0x4e4] ;  /* 0x0004e400013a7983 */ /* 0x000ee20000300800 */
[----:B------:R-:W-:-:S03]  /*7fb0*/  ISETP.GT.U32.AND P6, PT, R5, R9, PT ;  /* 0x000000090500720c */ /* 0x000fc60003fc4070 */
[----:B------:R-:W3:Y:S01]  /*7fc0*/  LDL.LU R28, [R1+0x4e8] ;  /* 0x0004e800011c7983 */ /* 0x000ee20000300800 */
[----:B------:R-:W-:-:S03]  /*7fd0*/  ISETP.GE.AND P4, PT, R61, RZ, PT ;  /* 0x000000ff3d00720c */ /* 0x000fc60003f86270 */
[----:B------:R0:W-:Y:S04]  /*7fe0*/  STL [R1+0x8], R6 ;  /* 0x0000080601007387 */ /* 0x0001e80000100800 */
[----:B------:R-:W-:Y:S04]  /*7ff0*/  STL [R1+0xc], R10 ;  /* 0x00000c0a01007387 */ /* 0x000fe80000100800 */
[----:B------:R-:W3:Y:S01]  /*8000*/  LDL.LU R29, [R1+0x4ec] ;  /* 0x0004ec00011d7983 */ /* 0x000ee20000300800 */
[----:B------:R-:W-:Y:S01]  /*8010*/  ISETP.GE.AND P5, PT, R49, RZ, PT ;  /* 0x000000ff3100720c */ /* 0x000fe20003fa6270 */
[----:B------:R-:W-:-:S02]  /*8020*/  @!P3 IMAD.IADD R0, R0, 0x1, -R5 ;  /* 0x000000010000b824 */ /* 0x000fc400078e0a05 */
[----:B0-----:R-:W-:Y:S01]  /*8030*/  IMAD.MOV.U32 R6, RZ, RZ, R8 ;  /* 0x000000ffff067224 */ /* 0x001fe200078e0008 */
[----:B------:R-:W3:Y:S01]  /*8040*/  LDL.LU R14, [R1+0x4f0] ;  /* 0x0004f000010e7983 */ /* 0x000ee20000300800 */
[----:B------:R-:W-:Y:S01]  /*8050*/  @!P6 IMAD.IADD R9, R9, 0x1, -R5 ;  /* 0x000000010909e824 */ /* 0x000fe200078e0a05 */
[----:B------:R-:W-:Y:S01]  /*8060*/  ISETP.GT.U32.AND P3, PT, R5, R0, PT ;  /* 0x000000000500720c */ /* 0x000fe20003f64070 */
[----:B------:R-:W-:-:S05]  /*8070*/  @!P4 IMAD.MOV R6, RZ, RZ, -R6 ;  /* 0x000000ffff06c224 */ /* 0x000fca00078e0a06 */
[----:B------:R0:W-:Y:S01]  /*8080*/  STL [R1+0x10], R6 ;  /* 0x0000100601007387 */ /* 0x0001e20000100800 */
[----:B----4-:R-:W-:Y:S02]  /*8090*/  IABS R20, R3 ;  /* 0x0000000300147213 */ /* 0x010fe40000000000 */
[----:B------:R-:W-:Y:S01]  /*80a0*/  ISETP.GE.AND P4, PT, R3, RZ, PT ;  /* 0x000000ff0300720c */ /* 0x000fe20003f86270 */
[----:B------:R-:W-:-:S04]  /*80b0*/  IMAD.MOV.U32 R3, RZ, RZ, R9 ;  /* 0x000000ffff037224 */ /* 0x000fc800078e0009 */
[----:B------:R-:W-:Y:S02]  /*80c0*/  @!P5 IMAD.MOV R3, RZ, RZ, -R3 ;  /* 0x000000ffff03d224 */ /* 0x000fe400078e0a03 */
[----:B------:R-:W-:-:S03]  /*80d0*/  @!P3 IMAD.IADD R0, R0, 0x1, -R5 ;  /* 0x000000010000b824 */ /* 0x000fc600078e0a05 */
[----:B------:R1:W-:Y:S04]  /*80e0*/  STL [R1+0x18], R3 ;  /* 0x0000180301007387 */ /* 0x0003e80000100800 */
[----:B------:R-:W4:Y:S04]  /*80f0*/  LDL.LU R12, [R1+0x4f4] ;  /* 0x0004f400010c7983 */ /* 0x000f280000300800 */
[----:B0-----:R-:W4:Y:S01]  /*8100*/  LDL.LU R6, [R1+0x4f8] ;  /* 0x0004f80001067983 */ /* 0x001f220000300800 */
[----:B-1----:R-:W-:-:S03]  /*8110*/  IMAD.MOV.U32 R3, RZ, RZ, R0 ;  /* 0x000000ffff037224 */ /* 0x002fc600078e0000 */
[----:B------:R-:W4:Y:S01]  /*8120*/  LDL.LU R59, [R1+0x4fc] ;  /* 0x0004fc00013b7983 */ /* 0x000f220000300800 */
[----:B------:R-:W-:-:S05]  /*8130*/  @!P1 IMAD.MOV R3, RZ, RZ, -R3 ;  /* 0x000000ffff039224 */ /* 0x000fca00078e0a03 */
[----:B------:R0:W-:Y:S04]  /*8140*/  STL [R1+0x14], R3 ;  /* 0x0000140301007387 */ /* 0x0001e80000100800 */
[----:B------:R-:W4:Y:S04]  /*8150*/  LDL.LU R60, [R1+0x500] ;  /* 0x00050000013c7983 */ /* 0x000f280000300800 */
[----:B0-----:R-:W4:Y:S04]  /*8160*/  LDL.LU R3, [R1+0x504] ;  /* 0x0005040001037983 */ /* 0x001f280000300800 */
[----:B------:R-:W4:Y:S04]  /*8170*/  LDL.LU R61, [R1+0x508] ;  /* 0x00050800013d7983 */ /* 0x000f280000300800 */
[----:B------:R-:W4:Y:S01]  /*8180*/  LDL.LU R10, [R1+0x50c] ;  /* 0x00050c00010a7983 */ /* 0x000f220000300800 */
[----:B------:R-:W-:-:S04]  /*8190*/  IMAD.HI.U32 R16, R4, R21, RZ ;  /* 0x0000001504107227 */ /* 0x000fc800078e00ff */
[----:B------:R-:W-:-:S04]  /*81a0*/  IMAD.MOV R16, RZ, RZ, -R16 ;  /* 0x000000ffff107224 */ /* 0x000fc800078e0a10 */
[----:B------:R-:W-:-:S05]  /*81b0*/  IMAD R21, R5, R16, R21 ;  /* 0x0000001005157224 */ /* 0x000fca00078e0215 */
[----:B------:R-:W-:Y:S01]  /*81c0*/  ISETP.GT.U32.AND P0, PT, R5, R21, PT ;  /* 0x000000150500720c */ /* 0x000fe20003f04070 */
[----:B------:R-:W-:-:S12]  /*81d0*/  IMAD.HI.U32 R11, R4, R20, RZ ;  /* 0x00000014040b7227 */ /* 0x000fd800078e00ff */
[----:B------:R-:W-:-:S05]  /*81e0*/  @!P0 IMAD.IADD R21, R21, 0x1, -R5 ;  /* 0x0000000115158824 */ /* 0x000fca00078e0a05 */
[----:B------:R-:W-:Y:S01]  /*81f0*/  ISETP.GT.U32.AND P5, PT, R5, R21, PT ;  /* 0x000000150500720c */ /* 0x000fe20003fa4070 */
[----:B------:R-:W-:-:S04]  /*8200*/  IMAD.MOV R11, RZ, RZ, -R11 ;  /* 0x000000ffff0b7224 */ /* 0x000fc800078e0a0b */
[----:B------:R-:W-:-:S05]  /*8210*/  IMAD R20, R5, R11, R20 ;  /* 0x0000000b05147224 */ /* 0x000fca00078e0214 */
[----:B------:R-:W-:-:S03]  /*8220*/  ISETP.GT.U32.AND P1, PT, R5, R20, PT ;  /* 0x000000140500720c */ /* 0x000fc60003f24070 */
[----:B------:R-:W-:-:S10]  /*8230*/  @!P5 IMAD.IADD R21, R21, 0x1, -R5 ;  /* 0x000000011515d824 */ /* 0x000fd400078e0a05 */
[----:B------:R-:W-:-:S05]  /*8240*/  @!P1 IMAD.IADD R20, R20, 0x1, -R5 ;  /* 0x0000000114149824 */ /* 0x000fca00078e0a05 */
[----:B------:R-:W-:Y:S01]  /*8250*/  ISETP.GT.U32.AND P1, PT, R5, R20, PT ;  /* 0x000000140500720c */ /* 0x000fe20003f24070 */
[----:B------:R-:W-:-:S12]  /*8260*/  @!P2 IMAD.MOV R21, RZ, RZ, -R21 ;  /* 0x000000ffff15a224 */ /* 0x000fd800078e0a15 */
[----:B------:R-:W-:Y:S01]  /*8270*/  @!P1 IMAD.IADD R20, R20, 0x1, -R5 ;  /* 0x0000000114149824 */ /* 0x000fe200078e0a05 */
[----:B--2---:R-:W-:-:S05]  /*8280*/  IABS R49, R48 ;  /* 0x0000003000317213 */ /* 0x004fca0000000000 */
[----:B------:R-:W-:-:S04]  /*8290*/  IMAD.HI.U32 R8, R4, R49, RZ ;  /* 0x0000003104087227 */ /* 0x000fc800078e00ff */
[----:B------:R-:W-:-:S04]  /*82a0*/  IMAD.MOV R8, RZ, RZ, -R8 ;  /* 0x000000ffff087224 */ /* 0x000fc800078e0a08 */
[----:B------:R-:W-:-:S05]  /*82b0*/  IMAD R49, R5, R8, R49 ;  /* 0x0000000805317224 */ /* 0x000fca00078e0231 */
[----:B------:R-:W-:-:S13]  /*82c0*/  ISETP.GT.U32.AND P5, PT, R5, R49, PT ;  /* 0x000000310500720c */ /* 0x000fda0003fa4070 */
[----:B------:R-:W-:Y:S01]  /*82d0*/  @!P5 IMAD.IADD R49, R49, 0x1, -R5 ;  /* 0x000000013131d824 */ /* 0x000fe200078e0a05 */
[----:B---3--:R-:W-:-:S05]  /*82e0*/  IABS R18, R56 ;  /* 0x0000003800127213 */ /* 0x008fca0000000000 */
[----:B------:R-:W-:-:S04]  /*82f0*/  IMAD.HI.U32 R9, R4, R18, RZ ;  /* 0x0000001204097227 */ /* 0x000fc800078e00ff */
[----:B------:R-:W-:Y:S01]  /*8300*/  IMAD.MOV R9, RZ, RZ, -R9 ;  /* 0x000000ffff097224 */ /* 0x000fe200078e0a09 */
[----:B------:R-:W-:-:S03]  /*8310*/  ISETP.GT.U32.AND P5, PT, R5, R49, PT ;  /* 0x000000310500720c */ /* 0x000fc60003fa4070 */
[----:B------:R-:W-:Y:S01]  /*8320*/  IMAD R18, R5, R9, R18 ;  /* 0x0000000905127224 */ /* 0x000fe200078e0212 */
[----:B------:R-:W-:Y:S02]  /*8330*/  IABS R16, R58 ;  /* 0x0000003a00107213 */ /* 0x000fe40000000000 */
[----:B------:R-:W-:-:S03]  /*8340*/  IABS R0, R28 ;  /* 0x0000001c00007213 */ /* 0x000fc60000000000 */
[----:B------:R-:W-:Y:S01]  /*8350*/  IMAD.HI.U32 R8, R4, R16, RZ ;  /* 0x0000001004087227 */ /* 0x000fe200078e00ff */
[----:B------:R-:W-:-:S03]  /*8360*/  ISETP.GT.U32.AND P2, PT, R5, R18, PT ;  /* 0x000000120500720c */ /* 0x000fc60003f44070 */
[----:B------:R-:W-:Y:S01]  /*8370*/  IMAD.HI.U32 R11, R4, R0, RZ ;  /* 0x00000000040b7227 */ /* 0x000fe200078e00ff */
[----:B------:R-:W-:-:S03]  /*8380*/  IABS R13, R29 ;  /* 0x0000001d000d7213 */ /* 0x000fc60000000000 */
[----:B------:R-:W-:Y:S02]  /*8390*/  IMAD.MOV R8, RZ, RZ, -R8 ;  /* 0x000000ffff087224 */ /* 0x000fe400078e0a08 */
[----:B------:R-:W-:Y:S02]  /*83a0*/  IMAD.MOV R11, RZ, RZ, -R11 ;  /* 0x000000ffff0b7224 */ /* 0x000fe400078e0a0b */
[----:B------:R-:W-:-:S04]  /*83b0*/  IMAD.HI.U32 R9, R4, R13, RZ ;  /* 0x0000000d04097227 */ /* 0x000fc800078e00ff */
[C---:B------:R-:W-:Y:S02]  /*83c0*/  IMAD R16, R5.reuse, R8, R16 ;  /* 0x0000000805107224 */ /* 0x040fe400078e0210 */
[----:B------:R-:W-:Y:S02]  /*83d0*/  IMAD.MOV R9, RZ, RZ, -R9 ;  /* 0x000000ffff097224 */ /* 0x000fe400078e0a09 */
[C---:B------:R-:W-:Y:S01]  /*83e0*/  IMAD R0, R5.reuse, R11, R0 ;  /* 0x0000000b05007224 */ /* 0x040fe200078e0200 */
[C---:B------:R-:W-:Y:S01]  /*83f0*/  ISETP.GT.U32.AND P1, PT, R5.reuse, R16, PT ;  /* 0x000000100500720c */ /* 0x040fe20003f24070 */
[----:B------:R-:W-:Y:S02]  /*8400*/  IMAD R13, R5, R9, R13 ;  /* 0x00000009050d7224 */ /* 0x000fe400078e020d */
[--C-:B------:R-:W-:Y:S01]  /*8410*/  @!P5 IMAD.IADD R49, R49, 0x1, -R5.reuse ;  /* 0x000000013131d824 */ /* 0x100fe200078e0a05 */
[----:B------:R-:W-:Y:S01]  /*8420*/  ISETP.GT.U32.AND P5, PT, R5, R0, PT ;  /* 0x000000000500720c */ /* 0x000fe20003fa4070 */
[----:B------:R-:W-:Y:S01]  /*8430*/  @!P2 IMAD.IADD R18, R18, 0x1, -R5 ;  /* 0x000000011212a824 */ /* 0x000fe200078e0a05 */
[----:B------:R-:W-:-:S02]  /*8440*/  IABS R30, R14 ;  /* 0x0000000e001e7213 */ /* 0x000fc40000000000 */
[----:B------:R-:W-:-:S03]  /*8450*/  ISETP.GT.U32.AND P2, PT, R5, R13, PT ;  /* 0x0000000d0500720c */ /* 0x000fc60003f44070 */
[----:B------:R-:W-:Y:S01]  /*8460*/  IMAD.HI.U32 R8, R4, R30, RZ ;  /* 0x0000001e04087227 */ /* 0x000fe200078e00ff */
[----:B------:R-:W-:-:S03]  /*8470*/  ISETP.GE.AND P3, PT, R56, RZ, PT ;  /* 0x000000ff3800720c */ /* 0x000fc60003f66270 */
[----:B------:R-:W-:Y:S02]  /*8480*/  IMAD.MOV R8, RZ, RZ, -R8 ;  /* 0x000000ffff087224 */ /* 0x000fe400078e0a08 */
[--C-:B------:R-:W-:Y:S02]  /*8490*/  @!P1 IMAD.IADD R16, R16, 0x1, -R5.reuse ;  /* 0x0000000110109824 */ /* 0x100fe400078e0a05 */
[--C-:B------:R-:W-:Y:S02]  /*84a0*/  @!P5 IMAD.IADD R0, R0, 0x1, -R5.reuse ;  /* 0x000000010000d824 */ /* 0x100fe400078e0a05 */
[----:B------:R-:W-:Y:S01]  /*84b0*/  IMAD R30, R5, R8, R30 ;  /* 0x00000008051e7224 */ /* 0x000fe200078e021e */
[----:B----4-:R-:W-:Y:S01]  /*84c0*/  IABS R43, R12 ;  /* 0x0000000c002b7213 */ /* 0x010fe20000000000 */
[----:B------:R-:W-:Y:S01]  /*84d0*/  @!P2 IMAD.IADD R13, R13, 0x1, -R5 ;  /* 0x000000010d0da824 */ /* 0x000fe200078e0a05 */
[----:B------:R-:W-:-:S03]  /*84e0*/  IABS R56, R6 ;  /* 0x0000000600387213 */ /* 0x000fc60000000000 */
[C---:B------:R-:W-:Y:S01]  /*84f0*/  IMAD.HI.U32 R8, R4.reuse, R43, RZ ;  /* 0x0000002b04087227 */ /* 0x040fe200078e00ff */
[C---:B------:R-:W-:Y:S02]  /*8500*/  ISETP.GT.U32.AND P5, PT, R5.reuse, R16, PT ;  /* 0x000000100500720c */ /* 0x040fe40003fa4070 */
[C---:B------:R-:W-:Y:S01]  /*8510*/  ISETP.GT.U32.AND P2, PT, R5.reuse, R0, PT ;  /* 0x000000000500720c */ /* 0x040fe20003f44070 */
[----:B------:R-:W-:Y:S01]  /*8520*/  IMAD.HI.U32 R11, R4, R56, RZ ;  /* 0x00000038040b7227 */ /* 0x000fe200078e00ff */
[----:B------:R-:W-:Y:S02]  /*8530*/  IADD3 R8, -R8, RZ, RZ ;  /* 0x000000ff08087210 */ /* 0x000fe40007ffe1ff */
[C---:B------:R-:W-:Y:S01]  /*8540*/  ISETP.GT.U32.AND P1, PT, R5.reuse, R18, PT ;  /* 0x000000120500720c */ /* 0x040fe20003f24070 */
[----:B------:R-:W-:Y:S01]  /*8550*/  IMAD.MOV R11, RZ, RZ, -R11 ;  /* 0x000000ffff0b7224 */ /* 0x000fe200078e0a0b */
[----:B------:R-:W-:Y:S01]  /*8560*/  ISETP.GE.AND P6, PT, R48, RZ, PT ;  /* 0x000000ff3000720c */ /* 0x000fe20003fc6270 */
[----:B------:R-:W-:-:S02]  /*8570*/  IMAD R43, R5, R8, R43 ;  /* 0x00000008052b7224 */ /* 0x000fc400078e022b */
[C---:B------:R-:W-:Y:S01]  /*8580*/  IMAD R56, R5.reuse, R11, R56 ;  /* 0x0000000b05387224 */ /* 0x040fe200078e0238 */
[----:B------:R-:W-:Y:S01]  /*8590*/  IABS R48, R60 ;  /* 0x0000003c00307213 */ /* 0x000fe20000000000 */
[--C-:B------:R-:W-:Y:S01]  /*85a0*/  @!P5 IMAD.IADD R16, R16, 0x1, -R5.reuse ;  /* 0x000000011010d824 */ /* 0x100fe200078e0a05 */
[----:B------:R-:W-:Y:S01]  /*85b0*/  ISETP.GE.AND P0, PT, R58, RZ, PT ;  /* 0x000000ff3a00720c */ /* 0x000fe20003f06270 */
[--C-:B------:R-:W-:Y:S01]  /*85c0*/  @!P2 IMAD.IADD R0, R0, 0x1, -R5.reuse ;  /* 0x000000010000a824 */ /* 0x100fe200078e0a05 */
[C---:B------:R-:W-:Y:S01]  /*85d0*/  ISETP.GT.U32.AND P5, PT, R5.reuse, R43, PT ;  /* 0x0000002b0500720c */ /* 0x040fe20003fa4070 */
[----:B------:R-:W-:Y:S01]  /*85e0*/  IMAD.HI.U32 R8, R4, R48, RZ ;  /* 0x0000003004087227 */ /* 0x000fe200078e00ff */
[----:B------:R-:W-:Y:S02]  /*85f0*/  IABS R58, R59 ;  /* 0x0000003b003a7213 */ /* 0x000fe40000000000 */
[C---:B------:R-:W-:Y:S01]  /*8600*/  ISETP.GT.U32.AND P2, PT, R5.reuse, R56, PT ;  /* 0x000000380500720c */ /* 0x040fe20003f44070 */
[----:B------:R-:W-:Y:S01]  /*8610*/  @!P1 IMAD.IADD R18, R18, 0x1, -R5 ;  /* 0x0000000112129824 */ /* 0x000fe200078e0a05 */
[----:B------:R-:W-:Y:S01]  /*8620*/  ISETP.GT.U32.AND P1, PT, R5, R30, PT ;  /* 0x0000001e0500720c */ /* 0x000fe20003f24070 */
[----:B------:R-:W-:-:S02]  /*8630*/  IMAD.MOV R8, RZ, RZ, -R8 ;  /* 0x000000ffff087224 */ /* 0x000fc400078e0a08 */
[----:B------:R-:W-:-:S04]  /*8640*/  IMAD.HI.U32 R9, R4, R58, RZ ;  /* 0x0000003a04097227 */ /* 0x000fc800078e00ff */
[----:B------:R-:W-:Y:S02]  /*8650*/  IMAD R48, R5, R8, R48 ;  /* 0x0000000805307224 */ /* 0x000fe400078e0230 */
[----:B------:R-:W-:Y:S02]  /*8660*/  IMAD.MOV R9, RZ, RZ, -R9 ;  /* 0x000000ffff097224 */ /* 0x000fe400078e0a09 */
[--C-:B------:R-:W-:Y:S01]  /*8670*/  @!P5 IMAD.IADD R43, R43, 0x1, -R5.reuse ;  /* 0x000000012b2bd824 */ /* 0x100fe200078e0a05 */
[C---:B------:R-:W-:Y:S01]  /*8680*/  ISETP.GT.U32.AND P5, PT, R5.reuse, R48, PT ;  /* 0x000000300500720c */ /* 0x040fe20003fa4070 */
[----:B------:R-:W-:Y:S01]  /*8690*/  IMAD R58, R5, R9, R58 ;  /* 0x00000009053a7224 */ /* 0x000fe200078e023a */
[----:B------:R-:W-:Y:S01]  /*86a0*/  IABS R9, R61 ;  /* 0x0000003d00097213 */ /* 0x000fe20000000000 */
[--C-:B------:R-:W-:Y:S01]  /*86b0*/  @!P2 IMAD.IADD R56, R56, 0x1, -R5.reuse ;  /* 0x000000013838a824 */ /* 0x100fe200078e0a05 */
[----:B------:R-:W-:Y:S01]  /*86c0*/  ISETP.GE.AND P2, PT, R29, RZ, PT ;  /* 0x000000ff1d00720c */ /* 0x000fe20003f46270 */
[----:B------:R-:W-:Y:S01]  /*86d0*/  @!P1 IMAD.IADD R30, R30, 0x1, -R5 ;  /* 0x000000011e1e9824 */ /* 0x000fe200078e0a05 */
[C---:B------:R-:W-:Y:S01]  /*86e0*/  ISETP.GT.U32.AND P1, PT, R5.reuse, R58, PT ;  /* 0x0000003a0500720c */ /* 0x040fe20003f24070 */
[----:B------:R-:W-:Y:S01]  /*86f0*/  @!P0 IMAD.MOV R16, RZ, RZ, -R16 ;  /* 0x000000ffff108224 */ /* 0x000fe200078e0a10 */
[----:B------:R-:W-:Y:S01]  /*8700*/  ISETP.GT.U32.AND P0, PT, R5, R56, PT ;  /* 0x000000380500720c */ /* 0x000fe20003f04070 */
[----:B------:R-:W-:-:S04]  /*8710*/  IMAD.HI.U32 R29, R4, R9, RZ ;  /* 0x00000009041d7227 */ /* 0x000fc800078e00ff */
[----:B------:R-:W-:Y:S01]  /*8720*/  @!P3 IMAD.MOV R18, RZ, RZ, -R18 ;  /* 0x000000ffff12b224 */ /* 0x000fe200078e0a12 */
[C---:B------:R-:W-:Y:S01]  /*8730*/  ISETP.GT.U32.AND P3, PT, R5.reuse, R43, PT ;  /* 0x0000002b0500720c */ /* 0x040fe20003f64070 */
[----:B------:R-:W-:Y:S02]  /*8740*/  IMAD.MOV R29, RZ, RZ, -R29 ;  /* 0x000000ffff1d7224 */ /* 0x000fe400078e0a1d */
[----:B------:R-:W-:Y:S01]  /*8750*/  @!P6 IMAD.MOV R49, RZ, RZ, -R49 ;  /* 0x000000ffff31e224 */ /* 0x000fe200078e0a31 */
[----:B------:R-:W-:Y:S01]  /*8760*/  ISETP.GE.AND P6, PT, R12, RZ, PT ;  /* 0x000000ff0c00720c */ /* 0x000fe20003fc6270 */
[----:B------:R-:W-:Y:S01]  /*8770*/  @!P4 IMAD.MOV R20, RZ, RZ, -R20 ;  /* 0x000000ffff14c224 */ /* 0x000fe200078e0a14 */
[C---:B------:R-:W-:Y:S01]  /*8780*/  ISETP.GT.U32.AND P4, PT, R5.reuse, R13, PT ;  /* 0x0000000d0500720c */ /* 0x040fe20003f84070 */
[----:B------:R-:W-:Y:S01]  /*8790*/  @!P5 IMAD.IADD R48, R48, 0x1, -R5 ;  /* 0x000000013030d824 */ /* 0x000fe200078e0a05 */
[C---:B------:R-:W-:Y:S01]  /*87a0*/  ISETP.GT.U32.AND P5, PT, R5.reuse, R30, PT ;  /* 0x0000001e0500720c */ /* 0x040fe20003fa4070 */
[----:B------:R-:W-:-:S02]  /*87b0*/  IMAD R9, R5, R29, R9 ;  /* 0x0000001d05097224 */ /* 0x000fc400078e0209 */
[--C-:B------:R-:W-:Y:S01]  /*87c0*/  @!P1 IMAD.IADD R58, R58, 0x1, -R5.reuse ;  /* 0x000000013a3a9824 */ /* 0x100fe200078e0a05 */
[----:B------:R-:W-:Y:S01]  /*87d0*/  ISETP.GE.AND P1, PT, R14, RZ, PT ;  /* 0x000000ff0e00720c */ /* 0x000fe20003f26270 */
[--C-:B------:R-:W-:Y:S01]  /*87e0*/  @!P0 IMAD.IADD R56, R56, 0x1, -R5.reuse ;  /* 0x0000000138388824 */ /* 0x100fe200078e0a05 */
[----:B------:R-:W-:Y:S01]  /*87f0*/  ISETP.GT.U32.AND P0, PT, R5, R9, PT ;  /* 0x000000090500720c */ /* 0x000fe20003f04070 */
[----:B------:R-:W-:Y:S01]  /*8800*/  @!P3 IMAD.IADD R43, R43, 0x1, -R5 ;  /* 0x000000012b2bb824 */ /* 0x000fe200078e0a05 */
[----:B------:R-:W-:Y:S01]  /*8810*/  IABS R11, R3 ;  /* 0x00000003000b7213 */ /* 0x000fe20000000000 */
[----:B------:R-:W2:Y:S02]  /*8820*/  LDL.LU R14, [R1+0x1ee8] ;  /* 0x001ee800010e7983 */ /* 0x000ea40000300800 */
[----:B------:R-:W-:Y:S01]  /*8830*/  @!P6 IMAD.MOV R43, RZ, RZ, -R43 ;  /* 0x000000ffff2be224 */ /* 0x000fe200078e0a2b */
[----:B------:R-:W-:Y:S01]  /*8840*/  ISETP.GE.AND P6, PT, R3, RZ, PT ;  /* 0x000000ff0300720c */ /* 0x000fe20003fc6270 */
[----:B------:R-:W-:Y:S01]  /*8850*/  @!P4 IMAD.IADD R13, R13, 0x1, -R5 ;  /* 0x000000010d0dc824 */ /* 0x000fe200078e0a05 */
[----:B------:R-:W-:Y:S01]  /*8860*/  ISETP.GE.AND P4, PT, R28, RZ, PT ;  /* 0x000000ff1c00720c */ /* 0x000fe20003f86270 */
[----:B------:R-:W0:Y:S01]  /*8870*/  S2R R3, SR_TID.X ;  /* 0x0000000000037919 */ /* 0x000e220000002100 */
[----:B------:R-:W-:Y:S01]  /*8880*/  IMAD.HI.U32 R28, R4, R11, RZ ;  /* 0x0000000b041c7227 */ /* 0x000fe200078e00ff */
[----:B------:R-:W-:-:S03]  /*8890*/  @!P5 IADD3 R30, R30, -R5, RZ ;  /* 0x800000051e1ed210 */ /* 0x000fc60007ffe0ff */
[----:B------:R-:W-:Y:S01]  /*88a0*/  @!P0 IMAD.IADD R9, R9, 0x1, -R5 ;  /* 0x0000000109098824 */ /* 0x000fe200078e0a05 */
[----:B------:R-:W-:Y:S01]  /*88b0*/  IABS R8, R10 ;  /* 0x0000000a00087213 */ /* 0x000fe20000000000 */
[----:B------:R-:W-:Y:S01]  /*88c0*/  IMAD.MOV R28, RZ, RZ, -R28 ;  /* 0x000000ffff1c7224 */ /* 0x000fe200078e0a1c */
[----:B------:R-:W-:Y:S01]  /*88d0*/  ISETP.GE.AND P0, PT, R61, RZ, PT ;  /* 0x000000ff3d00720c */ /* 0x000fe20003f06270 */
[----:B------:R-:W-:Y:S01]  /*88e0*/  @!P1 IMAD.MOV R30, RZ, RZ, -R30 ;  /* 0x000000ffff1e9224 */ /* 0x000fe200078e0a1e */
[----:B------:R-:W-:Y:S01]  /*88f0*/  ISETP.GE.AND P1, PT, R60, RZ, PT ;  /* 0x000000ff3c00720c */ /* 0x000fe20003f26270 */
[----:B------:R-:W1:Y:S01]  /*8900*/  S2R R61, SR_TID.X ;  /* 0x00000000003d7919 */ /* 0x000e620000002100 */
[----:B------:R-:W3:Y:S01]  /*8910*/  LDC R60, c[0x0][0x230] ;  /* 0x00008c00ff3c7b82 */ /* 0x000ee20000000800 */
[C---:B------:R-:W-:Y:S01]  /*8920*/  IMAD R11, R5.reuse, R28, R11 ;  /* 0x0000001c050b7224 */ /* 0x040fe200078e020b */
[----:B------:R-:W-:Y:S01]  /*8930*/  ISETP.GE.AND P3, PT, R6, RZ, PT ;  /* 0x000000ff0600720c */ /* 0x000fe20003f66270 */
[----:B------:R-:W4:Y:S03]  /*8940*/  LDL.LU R12, [R1+0x1ee4] ;  /* 0x001ee400010c7983 */ /* 0x000f260000300800 */
[C---:B------:R-:W-:Y:S01]  /*8950*/  ISETP.GT.U32.AND P5, PT, R5.reuse, R11, PT ;  /* 0x0000000b0500720c */ /* 0x040fe20003fa4070 */
[----:B------:R-:W-:Y:S01]  /*8960*/  @!P4 IMAD.MOV R0, RZ, RZ, -R0 ;  /* 0x000000ffff00c224 */ /* 0x000fe200078e0a00 */
[----:B------:R-:W1:Y:S01]  /*8970*/  LDC R6, c[0x0][0x23c] ;  /* 0x00008f00ff067b82 */ /* 0x000e620000000800 */
[----:B------:R-:W-:Y:S01]  /*8980*/  ISETP.GT.U32.AND P4, PT, R5, R58, PT ;  /* 0x0000003a0500720c */ /* 0x000fe20003f84070 */
[----:B------:R-:W-:-:S04]  /*8990*/  IMAD.HI.U32 R4, R4, R8, RZ ;  /* 0x0000000804047227 */ /* 0x000fc800078e00ff */
[----:B------:R-:W-:-:S05]  /*89a0*/  IMAD.MOV R4, RZ, RZ, -R4 ;  /* 0x000000ffff047224 */ /* 0x000fca00078e0a04 */
[--C-:B------:R-:W-:Y:S02]  /*89b0*/  @!P5 IMAD.IADD R11, R11, 0x1, -R5.reuse ;  /* 0x000000010b0bd824 */ /* 0x100fe400078e0a05 */
[----:B------:R-:W-:Y:S01]  /*89c0*/  IMAD R8, R5, R4, R8 ;  /* 0x0000000405087224 */ /* 0x000fe200078e0208 */
[----:B0-----:R-:W-:Y:S02]  /*89d0*/  LOP3.LUT R4, R3, 0x7, RZ, 0xc0, !PT ;  /* 0x0000000703047812 */ /* 0x001fe400078ec0ff */
[----:B------:R-:W-:Y:S01]  /*89e0*/  ISETP.GT.U32.AND P5, PT, R5, R11, PT ;  /* 0x0000000b0500720c */ /* 0x000fe20003fa4070 */
[----:B---3--:R-:W-:Y:S02]  /*89f0*/  VIADD R60, R60, 0x3f ;  /* 0x0000003f3c3c7836 */ /* 0x008fe40000000000 */
[----:B------:R-:W-:Y:S01]  /*8a00*/  @!P4 IMAD.IADD R58, R58, 0x1, -R5 ;  /* 0x000000013a3ac824 */ /* 0x000fe200078e0a05 */
[----:B------:R-:W-:Y:S01]  /*8a10*/  ISETP.GE.AND P4, PT, R59, RZ, PT ;  /* 0x000000ff3b00720c */ /* 0x000fe20003f86270 */
[----:B------:R-:W-:Y:S01]  /*8a20*/  IMAD.SHL.U32 R29, R3, 0x2, RZ ;  /* 0x00000002031d7824 */ /* 0x000fe200078e00ff */
[----:B------:R-:W-:Y:S01]  /*8a30*/  SHF.R.S32.HI R28, RZ, 0x1f, R60 ;  /* 0x0000001fff1c7819 */ /* 0x000fe2000001143c */
[----:B------:R-:W-:-:S02]  /*8a40*/  IMAD R59, R4, 0x110, RZ ;  /* 0x00000110043b7824 */ /* 0x000fc400078e02ff */
[----:B------:R-:W-:Y:S01]  /*8a50*/  IMAD R4, R4, 0x90, RZ ;  /* 0x0000009004047824 */ /* 0x000fe200078e02ff */
[----:B-1----:R-:W-:Y:S02]  /*8a60*/  LOP3.LUT R61, R61, 0x1f, RZ, 0xc0, !PT ;  /* 0x0000001f3d3d7812 */ /* 0x002fe400078ec0ff */
[----:B------:R-:W-:Y:S02]  /*8a70*/  LEA.HI R60, R28, R60, RZ, 0x6 ;  /* 0x0000003c1c3c7211 */ /* 0x000fe400078f30ff */
[--C-:B------:R-:W-:Y:S02]  /*8a80*/  LOP3.LUT R28, R59, 0x10, R29.reuse, 0x78, !PT ;  /* 0x000000103b1c7812 */ /* 0x100fe400078e781d */
[----:B------:R-:W-:Y:S01]  /*8a90*/  LOP3.LUT R29, R4, 0x30, R29, 0x78, !PT ;  /* 0x00000030041d7812 */ /* 0x000fe200078e781d */
[----:B------:R-:W-:Y:S01]  /*8aa0*/  @!P5 IMAD.IADD R11, R11, 0x1, -R5 ;  /* 0x000000010b0bd824 */ /* 0x000fe200078e0a05 */
[----:B------:R-:W-:Y:S01]  /*8ab0*/  ISETP.GE.AND P5, PT, R10, RZ, PT ;  /* 0x000000ff0a00720c */ /* 0x000fe20003fa6270 */
[----:B------:R-:W-:Y:S01]  /*8ac0*/  IMAD R4, R61, R6, RZ ;  /* 0x000000063d047224 */ /* 0x000fe200078e02ff */
[----:B------:R-:W3:Y:S01]  /*8ad0*/  LDL.LU R10, [R1+0x1ee0] ;  /* 0x001ee000010a7983 */ /* 0x000ee20000300800 */
[----:B------:R-:W-:-:S03]  /*8ae0*/  IMAD.SHL.U32 R3, R3, 0x80, RZ ;  /* 0x0000008003037824 */ /* 0x000fc600078e00ff */
[----:B------:R0:W-:Y:S02]  /*8af0*/  STL [R1+0xbb8], R29 ;  /* 0x000bb81d01007387 */ /* 0x0001e40000100800 */
[----:B------:R-:W-:Y:S01]  /*8b00*/  LOP3.LUT R28, R28, 0x800, R3, 0xf8, !PT ;  /* 0x000008001c1c7812 */ /* 0x000fe200078ef803 */
[----:B0-----:R-:W-:Y:S02]  /*8b10*/  IMAD R29, R6, 0x20, R4 ;  /* 0x00000020061d7824 */ /* 0x001fe400078e0204 */
[----:B------:R-:W2:Y:S04]  /*8b20*/  LDL.LU R6, [R1+0x90] ;  /* 0x0000900001067983 */ /* 0x000ea80000300800 */
[----:B------:R-:W4:Y:S04]  /*8b30*/  LDL.LU R59, [R1+0x88] ;  /* 0x00008800013b7983 */ /* 0x000f280000300800 */
[----:B------:R-:W3:Y:S04]  /*8b40*/  LDL.LU R60, [R1+0x84] ;  /* 0x00008400013c7983 */ /* 0x000ee80000300800 */
[----:B------:R-:W3:Y:S04]  /*8b50*/  LDL.LU R61, [R1+0x1c] ;  /* 0x00001c00013d7983 */ /* 0x000ee80000300800 */
[----:B------:R-:W2:Y:S01]  /*8b60*/  LDL.LU R3, [R1+0x1edc] ;  /* 0x001edc0001037983 */ /* 0x000ea20000300800 */
[----:B------:R-:W-:Y:S01]  /*8b70*/  @!P2 IMAD.MOV R13, RZ, RZ, -R13 ;  /* 0x000000ffff0da224 */ /* 0x000fe200078e0a0d */
[----:B------:R-:W-:-:S13]  /*8b80*/  ISETP.GT.U32.AND P2, PT, R5, R48, PT ;  /* 0x000000300500720c */ /* 0x000fda0003f44070 */
[--C-:B------:R-:W-:Y:S01]  /*8b90*/  @!P2 IMAD.IADD R48, R48, 0x1, -R5.reuse ;  /* 0x000000013030a824 */ /* 0x100fe200078e0a05 */
[C---:B------:R-:W-:Y:S01]  /*8ba0*/  ISETP.GT.U32.AND P2, PT, R5.reuse, R8, PT ;  /* 0x000000080500720c */ /* 0x040fe20003f44070 */
[----:B------:R-:W-:Y:S01]  /*8bb0*/  @!P3 IMAD.MOV R56, RZ, RZ, -R56 ;  /* 0x000000ffff38b224 */ /* 0x000fe200078e0a38 */
[----:B------:R-:W-:Y:S01]  /*8bc0*/  ISETP.GT.U32.AND P3, PT, R5, R9, PT ;  /* 0x000000090500720c */ /* 0x000fe20003f64070 */
[----:B------:R-:W0:Y:S10]  /*8bd0*/  S2R R28, SR_TID.X ;  /* 0x00000000001c7919 */ /* 0x000e340000002100 */
[----:B------:R-:W-:-:S05]  /*8be0*/  @!P2 IMAD.IADD R8, R8, 0x1, -R5 ;  /* 0x000000010808a824 */ /* 0x000fca00078e0a05 */
[----:B------:R-:W-:Y:S01]  /*8bf0*/  ISETP.GT.U32.AND P2, PT, R5, R8, PT ;  /* 0x000000080500720c */ /* 0x000fe20003f44070 */
[----:B------:R-:W-:-:S12]  /*8c00*/  @!P3 IMAD.IADD R9, R9, 0x1, -R5 ;  /* 0x000000010909b824 */ /* 0x000fd800078e0a05 */
[----:B------:R-:W-:Y:S02]  /*8c10*/  @!P2 IMAD.IADD R8, R8, 0x1, -R5 ;  /* 0x000000010808a824 */ /* 0x000fe400078e0a05 */
[----:B------:R-:W1:Y:S01]  /*8c20*/  LDC R5, c[0x0][0x23c] ;  /* 0x00008f00ff057b82 */ /* 0x000e620000000800 */
[----:B0-----:R-:W-:Y:S02]  /*8c30*/  LOP3.LUT R28, R28, 0x1f, RZ, 0xc0, !PT ;  /* 0x0000001f1c1c7812 */ /* 0x001fe400078ec0ff */
[----:B------:R-:W-:-:S05]  /*8c40*/  LEA R4, P3, R4, UR8, 0x1 ;  /* 0x0000000804047c11 */ /* 0x000fca000f8608ff */
[----:B------:R0:W-:Y:S04]  /*8c50*/  STL [R1+0x1dcc], R4 ;  /* 0x001dcc0401007387 */ /* 0x0001e80000100800 */
[----:B0-----:R-:W3:Y:S01]  /*8c60*/  LDL.LU R4, [R1+0x7c] ;  /* 0x00007c0001047983 */ /* 0x001ee20000300800 */
[----:B-1----:R-:W-:Y:S01]  /*8c70*/  IMAD R5, R28, R5, RZ ;  /* 0x000000051c057224 */ /* 0x002fe200078e02ff */
[----:B------:R-:W-:-:S04]  /*8c80*/  LEA R28, P2, R29, UR8, 0x1 ;  /* 0x000000081d1c7c11 */ /* 0x000fc8000f8408ff */
[----:B------:R-:W-:Y:S02]  /*8c90*/  LEA.HI.X.SX32 R5, R5, UR9, 0x1, P3 ;  /* 0x0000000905057c11 */ /* 0x000fe400098f0eff */
[----:B------:R-:W-:Y:S01]  /*8ca0*/  LEA.HI.X.SX32 R29, R29, UR9, 0x1, P2 ;  /* 0x000000091d1d7c11 */ /* 0x000fe200090f0eff */
[----:B------:R-:W-:Y:S01]  /*8cb0*/  @!P4 IMAD.MOV R58, RZ, RZ, -R58 ;  /* 0x000000ffff3ac224 */ /* 0x000fe200078e0a3a */
[----:B------:R-:W-:Y:S01]  /*8cc0*/  ULDC.64 UR8, c[0x0][0x210] ;  /* 0x0000840000087ab9 */ /* 0x000fe20000000a00 */
[----:B------:R0:W-:Y:S04]  /*8cd0*/  STL [R1+0x1dc8], R5 ;  /* 0x001dc80501007387 */ /* 0x0001e80000100800 */
[----:B0-----:R-:W3:Y:S04]  /*8ce0*/  LDL.LU R5, [R1+0x80] ;  /* 0x0000800001057983 */ /* 0x001ee80000300800 */
[----:B------:R0:W-:Y:S04]  /*8cf0*/  STL [R1+0x1e4c], R28 ;  /* 0x001e4c1c01007387 */ /* 0x0001e80000100800 */
[----:B0-----:R-:W3:Y:S04]  /*8d00*/  LDL.LU R28, [R1] ;  /* 0x00000000011c7983 */ /* 0x001ee80000300800 */
[----:B------:R0:W-:Y:S04]  /*8d10*/  STL [R1+0x1e48], R29 ;  /* 0x001e481d01007387 */ /* 0x0001e80000100800 */
[----:B0-----:R-:W3:Y:S01]  /*8d20*/  LDL.LU R29, [R1+0x4] ;  /* 0x00000400011d7983 */ /* 0x001ee20000300800 */
[----:B--2---:R-:W-:-:S02]  /*8d30*/  ISETP.NE.AND P3, PT, R3, RZ, PT ;  /* 0x000000ff0300720c */ /* 0x004fc40003f65270 */
[----:B------:R-:W-:-:S04]  /*8d40*/  LOP3.LUT R3, RZ, R3, RZ, 0x33, !PT ;  /* 0x00000003ff037212 */ /* 0x000fc800078e33ff */
[C---:B------:R-:W-:Y:S02]  /*8d50*/  SEL R6, R3.reuse, R6, !P3 ;  /* 0x0000000603067207 */ /* 0x040fe40005800000 */
[C---:B----4-:R-:W-:Y:S02]  /*8d60*/  SEL R59, R3.reuse, R59, !P3 ;  /* 0x0000003b033b7207 */ /* 0x050fe40005800000 */
[C---:B---3--:R-:W-:Y:S01]  /*8d70*/  SEL R60, R3.reuse, R60, !P3 ;  /* 0x0000003c033c7207 */ /* 0x048fe20005800000 */
[----:B------:R0:W-:Y:S01]  /*8d80*/  STL [R1+0x1cc], R6 ;  /* 0x0001cc0601007387 */ /* 0x0001e20000100800 */
[----:B------:R-:W-:-:S03]  /*8d90*/  SEL R61, R3, R61, !P3 ;  /* 0x0000003d033d7207 */ /* 0x000fc60005800000 */
[----:B0-----:R-:W2:Y:S04]  /*8da0*/  LDL.LU R6, [R1+0x1ed8] ;  /* 0x001ed80001067983 */ /* 0x001ea80000300800 */
[----:B------:R0:W-:Y:S04]  /*8db0*/  STL [R1+0x1d4], R59 ;  /* 0x0001d43b01007387 */ /* 0x0001e80000100800 */
[----:B0-----:R-:W3:Y:S04]  /*8dc0*/  LDL.LU R59, [R1+0x1ed4] ;  /* 0x001ed400013b7983 */ /* 0x001ee80000300800 */
[----:B------:R0:W-:Y:S04]  /*8dd0*/  STL [R1+0x1d0], R60 ;  /* 0x0001d03c01007387 */ /* 0x0001e80000100800 */
[----:B0-----:R-:W4:Y:S04]  /*8de0*/  LDL.LU R60, [R1+0x1ed0] ;  /* 0x001ed000013c7983 */ /* 0x001f280000300800 */
[----:B------:R0:W-:Y:S04]  /*8df0*/  STL [R1+0x1c8], R61 ;  /* 0x0001c83d01007387 */ /* 0x0001e80000100800 */
[----:B0-----:R-:W2:Y:S01]  /*8e00*/  LDL.LU R61, [R1+0x1ecc] ;  /* 0x001ecc00013d7983 */ /* 0x001ea20000300800 */
[----:B------:R-:W-:-:S05]  /*8e10*/  SEL R29, R3, R29, !P3 ;  /* 0x0000001d031d7207 */ /* 0x000fca0005800000 */
[----:B------:R0:W-:Y:S02]  /*8e20*/  STL [R1+0x1c4], R29 ;  /* 0x0001c41d01007387 */ /* 0x0001e40000100800 */
[----:B0-----:R-:W-:-:S05]  /*8e30*/  SEL R29, R3, R28, !P3 ;  /* 0x0000001c031d7207 */ /* 0x001fca0005800000 */
[----:B------:R3:W-:Y:S01]  /*8e40*/  STL [R1+0x1b8], R29 ;  /* 0x0001b81d01007387 */ /* 0x0007e20000100800 */
[C---:B------:R-:W-:Y:S02]  /*8e50*/  SEL R2, R3.reuse, R2, !P3 ;  /* 0x0000000203027207 */ /* 0x040fe40005800000 */
[C---:B---3--:R-:W-:Y:S02]  /*8e60*/  SEL R29, R3.reuse, R59, !P3 ;  /* 0x0000003b031d7207 */ /* 0x048fe40005800000 */
[C---:B----4-:R-:W-:Y:S02]  /*8e70*/  SEL R60, R3.reuse, R60, !P3 ;  /* 0x0000003c033c7207 */ /* 0x050fe40005800000 */
[----:B--2---:R-:W-:-:S05]  /*8e80*/  SEL R28, R3, R61, !P3 ;  /* 0x0000003d031c7207 */ /* 0x004fca0005800000 */
[----:B------:R0:W-:Y:S04]  /*8e90*/  STL [R1+0x1b0], R28 ;  /* 0x0001b01c01007387 */ /* 0x0001e80000100800 */
[----:B------:R-:W-:Y:S01]  /*8ea0*/  STL [R1+0x1ac], R60 ;  /* 0x0001ac3c01007387 */ /* 0x000fe20000100800 */
[C---:B0-----:R-:W-:Y:S02]  /*8eb0*/  SEL R28, R3.reuse, R6, !P3 ;  /* 0x00000006031c7207 */ /* 0x041fe40005800000 */
[C---:B------:R-:W-:Y:S01]  /*8ec0*/  SEL R6, R3.reuse, R5, !P3 ;  /* 0x0000000503067207 */ /* 0x040fe20005800000 */
[----:B------:R-:W-:Y:S01]  /*8ed0*/  STL [R1+0x1a8], R29 ;  /* 0x0001a81d01007387 */ /* 0x000fe20000100800 */
[C---:B------:R-:W-:Y:S02]  /*8ee0*/  SEL R5, R3.reuse, R10, !P3 ;  /* 0x0000000a03057207 */ /* 0x040fe40005800000 */
[C---:B------:R-:W-:Y:S01]  /*8ef0*/  SEL R10, R3.reuse, R12, !P3 ;  /* 0x0000000c030a7207 */ /* 0x040fe20005800000 */
[----:B------:R-:W-:Y:S04]  /*8f00*/  STL [R1+0x19c], R28 ;  /* 0x00019c1c01007387 */ /* 0x000fe80000100800 */
[----:B------:R0:W-:Y:S04]  /*8f10*/  STL [R1+0x198], R6 ;  /* 0x0001980601007387 */ /* 0x0001e80000100800 */
[----:B------:R1:W-:Y:S01]  /*8f20*/  STL [R1+0x194], R5 ;  /* 0x0001940501007387 */ /* 0x0003e20000100800 */
[----:B0-----:R-:W-:-:S03]  /*8f30*/  SEL R6, R3, R14, !P3 ;  /* 0x0000000e03067207 */ /* 0x001fc60005800000 */
[----:B------:R-:W-:Y:S01]  /*8f40*/  STL [R1+0x190], R10 ;  /* 0x0001900a01007387 */ /* 0x000fe20000100800 */
[----:B-1----:R-:W-:-:S03]  /*8f50*/  SEL R5, R3, R4, !P3 ;  /* 0x0000000403057207 */ /* 0x002fc60005800000 */
[----:B------:R0:W-:Y:S01]  /*8f60*/  STL [R1+0x188], R6 ;  /* 0x0001880601007387 */ /* 0x0001e20000100800 */
[----:B------:R-:W-:-:S03]  /*8f70*/  SEL R4, R3, R17, !P3 ;  /* 0x0000001103047207 */ /* 0x000fc60005800000 */
[----:B------:R1:W-:Y:S01]  /*8f80*/  STL [R1+0x184], R5 ;  /* 0x0001840501007387 */ /* 0x0003e20000100800 */
[----:B0-----:R-:W-:-:S03]  /*8f90*/  SEL R6, R3, R19, !P3 ;  /* 0x0000001303067207 */ /* 0x001fc60005800000 */
[----:B------:R0:W-:Y:S01]  /*8fa0*/  STL [R1+0x170], R4 ;  /* 0x0001700401007387 */ /* 0x0001e20000100800 */
[----:B-1----:R-:W-:-:S03]  /*8fb0*/  SEL R5, R3, R22, !P3 ;  /* 0x0000001603057207 */ /* 0x002fc60005800000 */
[----:B------:R1:W-:Y:S04]  /*8fc0*/  STL [R1+0x16c], R6 ;  /* 0x00016c0601007387 */ /* 0x0003e80000100800 */
[----:B------:R2:W-:Y:S01]  /*8fd0*/  STL [R1+0x168], R5 ;  /* 0x0001680501007387 */ /* 0x0005e20000100800 */
[C---:B0-----:R-:W-:Y:S02]  /*8fe0*/  SEL R4, R3.reuse, R25, !P3 ;  /* 0x0000001903047207 */ /* 0x041fe40005800000 */
[----:B-1----:R-:W-:-:S03]  /*8ff0*/  SEL R6, R3, R26, !P3 ;  /* 0x0000001a03067207 */ /* 0x002fc60005800000 */
[----:B------:R0:W-:Y:S01]  /*9000*/  STL [R1+0x164], R4 ;  /* 0x0001640401007387 */ /* 0x0001e20000100800 */
[----:B--2---:R-:W-:-:S03]  /*9010*/  SEL R5, R3, R27, !P3 ;  /* 0x0000001b03057207 */ /* 0x004fc60005800000 */
        /* <DEDUP_REMOVED lines=25> */
[----:B------:R-:W2:Y:S01]  /*91b0*/  LDL.LU R10, [R1+0x40] ;  /* 0x00004000010a7983 */ /* 0x000ea20000300800 */
[----:B0-----:R-:W-:-:S03]  /*91c0*/  SEL R4, R3, R52, !P3 ;  /* 0x0000003403047207 */ /* 0x001fc60005800000 */
[----:B------:R0:W-:Y:S04]  /*91d0*/  STL [R1+0xf0], R5 ;  /* 0x0000f00501007387 */ /* 0x0001e80000100800 */
[----:B------:R3:W-:Y:S04]  /*91e0*/  STL [R1+0xec], R4 ;  /* 0x0000ec0401007387 */ /* 0x0007e80000100800 */
[----:B-1----:R-:W4:Y:S01]  /*91f0*/  LDL.LU R6, [R1+0x54] ;  /* 0x0000540001067983 */ /* 0x002f220000300800 */
[C---:B0-----:R-:W-:Y:S02]  /*9200*/  SEL R5, R3.reuse, R53, !P3 ;  /* 0x0000003503057207 */ /* 0x041fe40005800000 */
[----:B---3--:R-:W-:-:S03]  /*9210*/  SEL R4, R3, R54, !P3 ;  /* 0x0000003603047207 */ /* 0x008fc60005800000 */
[----:B------:R0:W-:Y:S04]  /*9220*/  STL [R1+0xe0], R5 ;  /* 0x0000e00501007387 */ /* 0x0001e80000100800 */
[----:B------:R1:W-:Y:S04]  /*9230*/  STL [R1+0xd8], R4 ;  /* 0x0000d80401007387 */ /* 0x0003e80000100800 */
[----:B------:R-:W3:Y:S01]  /*9240*/  LDL.LU R28, [R1+0x78] ;  /* 0x00007800011c7983 */ /* 0x000ee20000300800 */
[C---:B0-----:R-:W-:Y:S02]  /*9250*/  SEL R5, R3.reuse, R55, !P3 ;  /* 0x0000003703057207 */ /* 0x041fe40005800000 */
[----:B-1----:R-:W-:-:S03]  /*9260*/  SEL R4, R3, R57, !P3 ;  /* 0x0000003903047207 */ /* 0x002fc60005800000 */
[----:B------:R0:W-:Y:S04]  /*9270*/  STL [R1+0xd4], R5 ;  /* 0x0000d40501007387 */ /* 0x0001e80000100800 */
[----:B------:R-:W3:Y:S04]  /*9280*/  LDL.LU R36, [R1+0x60] ;  /* 0x0000600001247983 */ /* 0x000ee80000300800 */
[----:B------:R-:W3:Y:S04]  /*9290*/  LDL.LU R35, [R1+0x64] ;  /* 0x0000640001237983 */ /* 0x000ee80000300800 */
[----:B------:R1:W-:Y:S04]  /*92a0*/  STL [R1+0xd0], R4 ;  /* 0x0000d00401007387 */ /* 0x0003e80000100800 */
[----:B------:R-:W3:Y:S04]  /*92b0*/  LDL.LU R29, [R1+0x68] ;  /* 0x00006800011d7983 */ /* 0x000ee80000300800 */
[----:B------:R-:W3:Y:S04]  /*92c0*/  LDL.LU R34, [R1+0x6c] ;  /* 0x00006c0001227983 */ /* 0x000ee80000300800 */
[----:B0-----:R-:W3:Y:S04]  /*92d0*/  LDL.LU R5, [R1+0x70] ;  /* 0x0000700001057983 */ /* 0x001ee80000300800 */
[----:B------:R0:W-:Y:S04]  /*92e0*/  STL [R1+0xc4], R2 ;  /* 0x0000c40201007387 */ /* 0x0001e80000100800 */
[----:B------:R-:W3:Y:S04]  /*92f0*/  LDL.LU R31, [R1+0x1d8] ;  /* 0x0001d800011f7983 */ /* 0x000ee80000300800 */
[----:B-1----:R-:W3:Y:S01]  /*9300*/  LDL.LU R4, [R1+0x48] ;  /* 0x0000480001047983 */ /* 0x002ee20000300800 */
[----:B0-----:R-:W-:-:S05]  /*9310*/  SEL R2, R3, R7, !P3 ;  /* 0x0000000703027207 */ /* 0x001fca0005800000 */
[----:B------:R0:W-:Y:S04]  /*9320*/  STL [R1+0xc0], R2 ;  /* 0x0000c00201007387 */ /* 0x0001e80000100800 */
[----:B------:R-:W3:Y:S04]  /*9330*/  LDL.LU R27, [R1+0x50] ;  /* 0x00005000011b7983 */ /* 0x000ee80000300800 */
[----:B------:R-:W3:Y:S01]  /*9340*/  LDL.LU R61, [R1+0x44] ;  /* 0x00004400013d7983 */ /* 0x000ee20000300800 */
        /* <DEDUP_REMOVED lines=10> */
[----:B------:R-:W3:Y:S01]  /*93f0*/  LDL.LU R59, [R1+0x30] ;  /* 0x00003000013b7983 */ /* 0x000ee20000300800 */
[----:B------:R-:W-:-:S03]  /*9400*/  SEL R7, R3, R39, !P3 ;  /* 0x0000002703077207 */ /* 0x000fc60005800000 */
[----:B------:R-:W3:Y:S01]  /*9410*/  LDL.LU R19, [R1+0x34] ;  /* 0x0000340001137983 */ /* 0x000ee20000300800 */
[----:B0-----:R-:W-:-:S03]  /*9420*/  SEL R2, R3, R46, !P3 ;  /* 0x0000002e03027207 */ /* 0x001fc60005800000 */
[----:B------:R-:W-:Y:S04]  /*9430*/  STL [R1+0xa4], R7 ;  /* 0x0000a40701007387 */ /* 0x000fe80000100800 */
[----:B------:R-:W3:Y:S04]  /*9440*/  LDL.LU R17, [R1+0x1b4] ;  /* 0x0001b40001117983 */ /* 0x000ee80000300800 */
[----:B------:R-:W3:Y:S04]  /*9450*/  LDL.LU R14, [R1+0x1bc] ;  /* 0x0001bc00010e7983 */ /* 0x000ee80000300800 */
[----:B------:R2:W-:Y:S04]  /*9460*/  STL [R1+0xa0], R2 ;  /* 0x0000a00201007387 */ /* 0x0005e80000100800 */
[----:B------:R-:W3:Y:S01]  /*9470*/  LDL.LU R12, [R1+0x1c0] ;  /* 0x0001c000010c7983 */ /* 0x000ee20000300800 */
[----:B--2---:R-:W-:-:S03]  /*9480*/  SEL R2, R3, R10, !P3 ;  /* 0x0000000a03027207 */ /* 0x004fc60005800000 */
[----:B------:R-:W2:Y:S04]  /*9490*/  LDL.LU R10, [R1+0x1a0] ;  /* 0x0001a000010a7983 */ /* 0x000ea80000300800 */
[----:B------:R3:W-:Y:S01]  /*94a0*/  STL [R1+0x98], R2 ;  /* 0x0000980201007387 */ /* 0x0007e20000100800 */
[----:B----4-:R-:W-:-:S03]  /*94b0*/  SEL R7, R3, R6, !P3 ;  /* 0x0000000603077207 */ /* 0x010fc60005800000 */
[----:B------:R-:W4:Y:S04]  /*94c0*/  LDL.LU R6, [R1+0x1a4] ;  /* 0x0001a40001067983 */ /* 0x000f280000300800 */
[----:B------:R0:W-:Y:S01]  /*94d0*/  STL [R1+0x90], R7 ;  /* 0x0000900701007387 */ /* 0x0001e20000100800 */
[----:B---3--:R-:W-:-:S03]  /*94e0*/  SEL R2, R3, R28, !P3 ;  /* 0x0000001c03027207 */ /* 0x008fc60005800000 */
[----:B------:R-:W3:Y:S04]  /*94f0*/  LDL.LU R28, [R1+0x18c] ;  /* 0x00018c00011c7983 */ /* 0x000ee80000300800 */
[----:B------:R1:W-:Y:S01]  /*9500*/  STL [R1+0x88], R2 ;  /* 0x0000880201007387 */ /* 0x0003e20000100800 */
[C---:B------:R-:W-:Y:S02]  /*9510*/  SEL R15, R3.reuse, R36, !P3 ;  /* 0x00000024030f7207 */ /* 0x040fe40005800000 */
[----:B0-----:R-:W-:-:S03]  /*9520*/  SEL R7, R3, R35, !P3 ;  /* 0x0000002303077207 */ /* 0x001fc60005800000 */
[----:B------:R-:W-:Y:S01]  /*9530*/  STL [R1+0x84], R15 ;  /* 0x0000840f01007387 */ /* 0x000fe20000100800 */
[----:B-1----:R-:W-:-:S03]  /*9540*/  SEL R2, R3, R29, !P3 ;  /* 0x0000001d03027207 */ /* 0x002fc60005800000 */
[----:B------:R-:W3:Y:S04]  /*9550*/  LDL.LU R29, [R1+0x180] ;  /* 0x00018000011d7983 */ /* 0x000ee80000300800 */
[----:B------:R0:W-:Y:S04]  /*9560*/  STL [R1+0x80], R7 ;  /* 0x0000800701007387 */ /* 0x0001e80000100800 */
[----:B------:R1:W-:Y:S01]  /*9570*/  STL [R1+0x7c], R2 ;  /* 0x00007c0201007387 */ /* 0x0003e20000100800 */
[C---:B0-----:R-:W-:Y:S02]  /*9580*/  SEL R7, R3.reuse, R34, !P3 ;  /* 0x0000002203077207 */ /* 0x041fe40005800000 */
[----:B-1----:R-:W-:-:S02]  /*9590*/  SEL R2, R3, R5, !P3 ;  /* 0x0000000503027207 */ /* 0x002fc40005800000 */
        /* <DEDUP_REMOVED lines=10> */
[----:B------:R-:W3:Y:S01]  /*9640*/  LDL.LU R61, [R1+0x174] ;  /* 0x00017400013d7983 */ /* 0x000ee20000300800 */
[----:B------:R-:W-:-:S03]  /*9650*/  SEL R15, R3, R25, !P3 ;  /* 0x00000019030f7207 */ /* 0x000fc60005800000 */
[----:B------:R0:W-:Y:S04]  /*9660*/  STL [R1+0x64], R7 ;  /* 0x0000640701007387 */ /* 0x0001e80000100800 */
[----:B------:R1:W-:Y:S01]  /*9670*/  STL [R1+0x60], R2 ;  /* 0x0000600201007387 */ /* 0x0003e20000100800 */
[C---:B0-----:R-:W-:Y:S02]  /*9680*/  SEL R7, R3.reuse, R26, !P3 ;  /* 0x0000001a03077207 */ /* 0x041fe40005800000 */
[C---:B-1----:R-:W-:Y:S02]  /*9690*/  SEL R2, R3.reuse, R60, !P3 ;  /* 0x0000003c03027207 */ /* 0x042fe40005800000 */
[----:B------:R-:W3:Y:S04]  /*96a0*/  LDL.LU R60, [R1+0x144] ;  /* 0x00014400013c7983 */ /* 0x000ee80000300800 */
[----:B------:R0:W-:Y:S04]  /*96b0*/  STL [R1+0x54], R7 ;  /* 0x0000540701007387 */ /* 0x0001e80000100800 */
[----:B------:R1:W-:Y:S04]  /*96c0*/  STL [R1+0x50], R2 ;  /* 0x0000500201007387 */ /* 0x0003e80000100800 */
[----:B------:R-:W-:Y:S01]  /*96d0*/  STL [R1+0x48], R15 ;  /* 0x0000480f01007387 */ /* 0x000fe20000100800 */
[----:B0-----:R-:W-:-:S02]  /*96e0*/  SEL R7, R3, R22, !P3 ;  /* 0x0000001603077207 */ /* 0x001fc40005800000 */
[C---:B-1----:R-:W-:Y:S02]  /*96f0*/  SEL R2, R3.reuse, R59, !P3 ;  /* 0x0000003b03027207 */ /* 0x042fe40005800000 */
[----:B------:R-:W3:Y:S04]  /*9700*/  LDL.LU R59, [R1+0x14c] ;  /* 0x00014c00013b7983 */ /* 0x000ee80000300800 */
[----:B------:R0:W-:Y:S04]  /*9710*/  STL [R1+0x44], R7 ;  /* 0x0000440701007387 */ /* 0x0001e80000100800 */
[----:B------:R1:W-:Y:S04]  /*9720*/  STL [R1+0x40], R2 ;  /* 0x0000400201007387 */ /* 0x0003e80000100800 */
[----:B------:R-:W3:Y:S01]  /*9730*/  LDL.LU R25, [R1+0x154] ;  /* 0x0001540001197983 */ /* 0x000ee20000300800 */
[----:B0-----:R-:W-:-:S02]  /*9740*/  SEL R7, R3, R19, !P3 ;  /* 0x0000001303077207 */ /* 0x001fc40005800000 */
[----:B-1----:R-:W-:-:S03]  /*9750*/  SEL R2, R3, R17, !P3 ;  /* 0x0000001103027207 */ /* 0x002fc60005800000 */
[----:B------:R0:W-:Y:S02]  /*9760*/  STL [R1+0x38], R7 ;  /* 0x0000380701007387 */ /* 0x0001e40000100800 */
[C---:B0-----:R-:W-:Y:S02]  /*9770*/  SEL R7, R3.reuse, R14, !P3 ;  /* 0x0000000e03077207 */ /* 0x041fe40005800000 */
[----:B------:R-:W3:Y:S04]  /*9780*/  LDL.LU R14, [R1+0x158] ;  /* 0x00015800010e7983 */ /* 0x000ee80000300800 */
[----:B------:R0:W-:Y:S04]  /*9790*/  STL [R1+0x34], R2 ;  /* 0x0000340201007387 */ /* 0x0001e80000100800 */
[----:B------:R2:W-:Y:S04]  /*97a0*/  STL [R1+0x30], R7 ;  /* 0x0000300701007387 */ /* 0x0005e80000100800 */
[----:B------:R-:W3:Y:S01]  /*97b0*/  LDL.LU R34, [R1+0x160] ;  /* 0x0001600001227983 */ /* 0x000ee20000300800 */
[----:B0-----:R-:W-:-:S05]  /*97c0*/  SEL R2, R3, R12, !P3 ;  /* 0x0000000c03027207 */ /* 0x001fca0005800000 */
[----:B------:R4:W-:Y:S01]  /*97d0*/  STL [R1+0x2c], R2 ;  /* 0x00002c0201007387 */ /* 0x0009e20000100800 */
[----:B--2---:R-:W-:-:S05]  /*97e0*/  SEL R7, R3, R10, !P3 ;  /* 0x0000000a03077207 */ /* 0x004fca0005800000 */
[----:B------:R-:W-:Y:S04]  /*97f0*/  STL [R1+0x28], R7 ;  /* 0x0000280701007387 */ /* 0x000fe80000100800 */
[----:B------:R-:W2:Y:S01]  /*9800*/  LDL.LU R31, [R1+0x124] ;  /* 0x00012400011f7983 */ /* 0x000ea20000300800 */
[----:B----4-:R-:W-:-:S05]  /*9810*/  SEL R2, R3, R6, !P3 ;  /* 0x0000000603027207 */ /* 0x010fca0005800000 */
[----:B------:R0:W-:Y:S04]  /*9820*/  STL [R1+0x24], R2 ;  /* 0x0000240201007387 */ /* 0x0001e80000100800 */
[----:B------:R-:W4:Y:S04]  /*9830*/  LDL.LU R10, [R1+0x120] ;  /* 0x00012000010a7983 */ /* 0x000f280000300800 */
[----:B------:R-:W4:Y:S01]  /*9840*/  LDL.LU R12, [R1+0x11c] ;  /* 0x00011c00010c7983 */ /* 0x000f220000300800 */
[----:B---3--:R-:W-:-:S05]  /*9850*/  SEL R28, R3, R28, !P3 ;  /* 0x0000001c031c7207 */ /* 0x008fca0005800000 */
[----:B------:R-:W-:Y:S04]  /*9860*/  STL [R1+0x1e50], R28 ;  /* 0x001e501c01007387 */ /* 0x000fe80000100800 */
[----:B------:R-:W3:Y:S01]  /*9870*/  LDL.LU R27, [R1+0x118] ;  /* 0x00011800011b7983 */ /* 0x000ee20000300800 */
[----:B------:R-:W-:-:S05]  /*9880*/  SEL R29, R3, R29, !P3 ;  /* 0x0000001d031d7207 */ /* 0x000fca0005800000 */
        /* <DEDUP_REMOVED lines=10> */
[----:B------:R-:W0:Y:S04]  /*9930*/  LDL.LU R26, [R1+0xfc] ;  /* 0x0000fc00011a7983 */ /* 0x000e280000300800 */
[----:B------:R-:W3:Y:S01]  /*9940*/  LDL.LU R6, [R1+0xf8] ;  /* 0x0000f80001067983 */ /* 0x000ee20000300800 */
[----:B------:R-:W-:-:S05]  /*9950*/  SEL R60, R3, R60, !P3 ;  /* 0x0000003c033c7207 */ /* 0x000fca0005800000 */
[----:B------:R-:W-:Y:S01]  /*9960*/  STL [R1+0x1e64], R60 ;  /* 0x001e643c01007387 */ /* 0x000fe20000100800 */
[----:B------:R-:W-:-:S05]  /*9970*/  SEL R59, R3, R59, !P3 ;  /* 0x0000003b033b7207 */ /* 0x000fca0005800000 */
[----:B------:R1:W-:Y:S01]  /*9980*/  STL [R1+0x1e68], R59 ;  /* 0x001e683b01007387 */ /* 0x0003e20000100800 */
[----:B------:R-:W-:-:S03]  /*9990*/  SEL R57, R3, R25, !P3 ;  /* 0x0000001903397207 */ /* 0x000fc60005800000 */
[----:B------:R-:W3:Y:S04]  /*99a0*/  LDL.LU R25, [R1+0xf4] ;  /* 0x0000f40001197983 */ /* 0x000ee80000300800 */
[----:B------:R-:W-:Y:S01]  /*99b0*/  STL [R1+0x1e6c], R57 ;  /* 0x001e6c3901007387 */ /* 0x000fe20000100800 */
[----:B------:R-:W-:-:S03]  /*99c0*/  SEL R55, R3, R14, !P3 ;  /* 0x0000000e03377207 */ /* 0x000fc60005800000 */
[----:B------:R-:W3:Y:S04]  /*99d0*/  LDL.LU R14, [R1+0xe8] ;  /* 0x0000e800010e7983 */ /* 0x000ee80000300800 */
[----:B------:R-:W-:Y:S01]  /*99e0*/  STL [R1+0x1e70], R55 ;  /* 0x001e703701007387 */ /* 0x000fe20000100800 */
[----:B------:R-:W-:-:S05]  /*99f0*/  SEL R54, R3, R34, !P3 ;  /* 0x0000002203367207 */ /* 0x000fca0005800000 */
[----:B------:R-:W-:Y:S01]  /*9a00*/  STL [R1+0x1e74], R54 ;  /* 0x001e743601007387 */ /* 0x000fe20000100800 */
[----:B--2---:R-:W-:-:S05]  /*9a10*/  SEL R53, R3, R31, !P3 ;  /* 0x0000001f03357207 */ /* 0x004fca0005800000 */
[----:B------:R-:W-:Y:S01]  /*9a20*/  STL [R1+0x1e78], R53 ;  /* 0x001e783501007387 */ /* 0x000fe20000100800 */
[C---:B----4-:R-:W-:Y:S02]  /*9a30*/  SEL R10, R3.reuse, R10, !P3 ;  /* 0x0000000a030a7207 */ /* 0x050fe40005800000 */
[----:B------:R-:W-:-:S03]  /*9a40*/  SEL R12, R3, R12, !P3 ;  /* 0x0000000c030c7207 */ /* 0x000fc60005800000 */
[----:B------:R-:W-:Y:S04]  /*9a50*/  STL [R1+0x1e7c], R10 ;  /* 0x001e7c0a01007387 */ /* 0x000fe80000100800 */
[----:B------:R-:W-:Y:S04]  /*9a60*/  STL [R1+0x1e80], R12 ;  /* 0x001e800c01007387 */ /* 0x000fe80000100800 */
[----:B------:R-:W2:Y:S01]  /*9a70*/  LDL.LU R40, [R1+0xe4] ;  /* 0x0000e40001287983 */ /* 0x000ea20000300800 */
[----:B---3--:R-:W-:-:S03]  /*9a80*/  SEL R15, R3, R27, !P3 ;  /* 0x0000001b030f7207 */ /* 0x008fc60005800000 */
[----:B------:R-:W3:Y:S04]  /*9a90*/  LDL.LU R27, [R1+0xb4] ;  /* 0x0000b400011b7983 */ /* 0x000ee80000300800 */
[----:B------:R-:W-:Y:S04]  /*9aa0*/  STL [R1+0x1e84], R15 ;  /* 0x001e840f01007387 */ /* 0x000fe80000100800 */
[----:B------:R-:W4:Y:S01]  /*9ab0*/  LDL.LU R47, [R1+0xdc] ;  /* 0x0000dc00012f7983 */ /* 0x000f220000300800 */
[----:B------:R-:W-:-:S05]  /*9ac0*/  SEL R17, R3, R17, !P3 ;  /* 0x0000001103117207 */ /* 0x000fca0005800000 */
[----:B------:R-:W-:Y:S04]  /*9ad0*/  STL [R1+0x1e88], R17 ;  /* 0x001e881101007387 */ /* 0x000fe80000100800 */
[----:B------:R-:W4:Y:S01]  /*9ae0*/  LDL.LU R37, [R1+0xbc] ;  /* 0x0000bc0001257983 */ /* 0x000f220000300800 */
[----:B------:R-:W-:-:S05]  /*9af0*/  SEL R19, R3, R19, !P3 ;  /* 0x0000001303137207 */ /* 0x000fca0005800000 */
[----:B------:R-:W-:Y:S01]  /*9b00*/  STL [R1+0x1e8c], R19 ;  /* 0x001e8c1301007387 */ /* 0x000fe20000100800 */
[----:B------:R-:W-:-:S05]  /*9b10*/  SEL R22, R3, R22, !P3 ;  /* 0x0000001603167207 */ /* 0x000fca0005800000 */
[----:B------:R-:W-:Y:S01]  /*9b20*/  STL [R1+0x1e90], R22 ;  /* 0x001e901601007387 */ /* 0x000fe20000100800 */
[C---:B0-----:R-:W-:Y:S02]  /*9b30*/  SEL R2, R3.reuse, R26, !P3 ;  /* 0x0000001a03027207 */ /* 0x041fe40005800000 */
[----:B------:R-:W-:-:S03]  /*9b40*/  SEL R6, R3, R6, !P3 ;  /* 0x0000000603067207 */ /* 0x000fc60005800000 */
[----:B------:R-:W-:Y:S04]  /*9b50*/  STL [R1+0x1e94], R2 ;  /* 0x001e940201007387 */ /* 0x000fe80000100800 */
[----:B------:R-:W4:Y:S04]  /*9b60*/  LDL.LU R31, [R1+0xcc] ;  /* 0x0000cc00011f7983 */ /* 0x000f280000300800 */
[----:B------:R-:W4:Y:S04]  /*9b70*/  LDL.LU R33, [R1+0xc8] ;  /* 0x0000c80001217983 */ /* 0x000f280000300800 */
[----:B------:R0:W-:Y:S04]  /*9b80*/  STL [R1+0x1e98], R6 ;  /* 0x001e980601007387 */ /* 0x0001e80000100800 */
[----:B------:R-:W4:Y:S04]  /*9b90*/  LDL.LU R36, [R1+0x74] ;  /* 0x0000740001247983 */ /* 0x000f280000300800 */
[----:B------:R-:W4:Y:S01]  /*9ba0*/  LDL.LU R35, [R1+0x8c] ;  /* 0x00008c0001237983 */ /* 0x000f220000300800 */
[----:B------:R-:W-:-:S05]  /*9bb0*/  SEL R7, R3, R25, !P3 ;  /* 0x0000001903077207 */ /* 0x000fca0005800000 */
[----:B------:R-:W-:Y:S04]  /*9bc0*/  STL [R1+0x1e9c], R7 ;  /* 0x001e9c0701007387 */ /* 0x000fe80000100800 */
[----:B------:R-:W4:Y:S01]  /*9bd0*/  LDL.LU R41, [R1+0x94] ;  /* 0x0000940001297983 */ /* 0x000f220000300800 */
[----:B------:R-:W-:-:S03]  /*9be0*/  SEL R45, R3, R44, !P3 ;  /* 0x0000002c032d7207 */ /* 0x000fc60005800000 */
[----:B------:R-:W4:Y:S04]  /*9bf0*/  LDL.LU R34, [R1+0xa8] ;  /* 0x0000a80001227983 */ /* 0x000f280000300800 */
[----:B------:R-:W4:Y:S01]  /*9c00*/  LDL.LU R24, [R1+0x9c] ;  /* 0x00009c0001187983 */ /* 0x000f220000300800 */
[----:B------:R-:W-:-:S03]  /*9c10*/  SEL R14, R3, R14, !P3 ;  /* 0x0000000e030e7207 */ /* 0x000fc60005800000 */
[----:B------:R-:W4:Y:S04]  /*9c20*/  LDL.LU R50, [R1+0x5c] ;  /* 0x00005c0001327983 */ /* 0x000f280000300800 */
[----:B------:R-:W4:Y:S04]  /*9c30*/  LDL.LU R25, [R1+0x58] ;  /* 0x0000580001197983 */ /* 0x000f280000300800 */
[----:B------:R-:W4:Y:S04]  /*9c40*/  LDL.LU R26, [R1+0x4c] ;  /* 0x00004c00011a7983 */ /* 0x000f280000300800 */
[----:B------:R-:W-:Y:S04]  /*9c50*/  STL [R1+0x1ea0], R14 ;  /* 0x001ea00e01007387 */ /* 0x000fe80000100800 */
[----:B------:R-:W-:Y:S01]  /*9c60*/  STL [R1+0x1ea4], R45 ;  /* 0x001ea42d01007387 */ /* 0x000fe20000100800 */
[----:B--2---:R-:W-:-:S02]  /*9c70*/  SEL R42, R3, R40, !P3 ;  /* 0x00000028032a7207 */ /* 0x004fc40005800000 */
[----:B---3--:R-:W-:-:S03]  /*9c80*/  SEL R40, R3, R27, !P3 ;  /* 0x0000001b03287207 */ /* 0x008fc60005800000 */
[----:B------:R-:W-:Y:S04]  /*9c90*/  STL [R1+0x1ea8], R42 ;  /* 0x001ea82a01007387 */ /* 0x000fe80000100800 */
[----:B------:R-:W2:Y:S01]  /*9ca0*/  LDL.LU R27, [R1+0x3c] ;  /* 0x00003c00011b7983 */ /* 0x000ea20000300800 */
[----:B----4-:R-:W-:-:S03]  /*9cb0*/  SEL R39, R3, R47, !P3 ;  /* 0x0000002f03277207 */ /* 0x010fc60005800000 */
[----:B------:R-:W-:Y:S04]  /*9cc0*/  STL [R1+0x1eac], R40 ;  /* 0x001eac2801007387 */ /* 0x000fe80000100800 */
[----:B------:R-:W-:Y:S04]  /*9cd0*/  STL [R1+0x1eb0], R39 ;  /* 0x001eb02701007387 */ /* 0x000fe80000100800 */
[----:B------:R-:W3:Y:S04]  /*9ce0*/  LDL.LU R51, [R1+0x8] ;  /* 0x0000080001337983 */ /* 0x000ee80000300800 */
[----:B------:R-:W4:Y:S04]  /*9cf0*/  LDL.LU R47, [R1+0xc] ;  /* 0x00000c00012f7983 */ /* 0x000f280000300800 */
[----:B------:R-:W4:Y:S04]  /*9d00*/  LDL.LU R46, [R1+0x10] ;  /* 0x00001000012e7983 */ /* 0x000f280000300800 */
[----:B------:R-:W4:Y:S01]  /*9d10*/  LDL.LU R52, [R1+0x18] ;  /* 0x0000180001347983 */ /* 0x000f220000300800 */
[----:B------:R-:W-:-:S03]  /*9d20*/  SEL R37, R3, R37, !P3 ;  /* 0x0000002503257207 */ /* 0x000fc60005800000 */
[----:B-1----:R-:W4:Y:S04]  /*9d30*/  LDL.LU R59, [R1+0x14] ;  /* 0x00001400013b7983 */ /* 0x002f280000300800 */
[----:B------:R-:W-:Y:S01]  /*9d40*/  STL [R1+0x1eb4], R37 ;  /* 0x001eb42501007387 */ /* 0x000fe20000100800 */
[C---:B------:R-:W-:Y:S02]  /*9d50*/  SEL R31, R3.reuse, R31, !P3 ;  /* 0x0000001f031f7207 */ /* 0x040fe40005800000 */
[----:B------:R-:W-:-:S03]  /*9d60*/  SEL R44, R3, R33, !P3 ;  /* 0x00000021032c7207 */ /* 0x000fc60005800000 */
[----:B------:R-:W-:Y:S01]  /*9d70*/  STL [R1+0x1eb8], R31 ;  /* 0x001eb81f01007387 */ /* 0x000fe20000100800 */
[----:B------:R-:W-:-:S03]  /*9d80*/  SEL R36, R3, R36, !P3 ;  /* 0x0000002403247207 */ /* 0x000fc60005800000 */
[----:B------:R-:W-:Y:S01]  /*9d90*/  STL [R1+0x1ebc], R44 ;  /* 0x001ebc2c01007387 */ /* 0x000fe20000100800 */
[----:B------:R-:W-:-:S03]  /*9da0*/  SEL R35, R3, R35, !P3 ;  /* 0x0000002303237207 */ /* 0x000fc60005800000 */
[----:B------:R-:W-:Y:S04]  /*9db0*/  STL [R1+0x1ec0], R36 ;  /* 0x001ec02401007387 */ /* 0x000fe80000100800 */
[----:B------:R-:W-:Y:S01]  /*9dc0*/  STL [R1+0x1ec4], R35 ;  /* 0x001ec42301007387 */ /* 0x000fe20000100800 */
[----:B------:R-:W-:-:S05]  /*9dd0*/  SEL R41, R3, R41, !P3 ;  /* 0x0000002903297207 */ /* 0x000fca0005800000 */
[----:B------:R1:W-:Y:S04]  /*9de0*/  STL [R1+0x1ec8], R41 ;  /* 0x001ec82901007387 */ /* 0x0003e80000100800 */
[----:B------:R-:W0:Y:S04]  /*9df0*/  LDL.LU R60, [R1+0x1cc] ;  /* 0x0001cc00013c7983 */ /* 0x000e280000300800 */
[----:B------:R-:W4:Y:S04]  /*9e00*/  LDL.LU R61, [R1+0x1d4] ;  /* 0x0001d400013d7983 */ /* 0x000f280000300800 */
[----:B------:R-:W4:Y:S04]  /*9e10*/  LDL.LU R4, [R1+0x1d0] ;  /* 0x0001d00001047983 */ /* 0x000f280000300800 */
[----:B------:R-:W4:Y:S04]  /*9e20*/  LDL.LU R5, [R1+0x1c8] ;  /* 0x0001c80001057983 */ /* 0x000f280000300800 */
[----:B------:R-:W4:Y:S04]  /*9e30*/  LDL.LU R29, [R1+0x1c4] ;  /* 0x0001c400011d7983 */ /* 0x000f280000300800 */
[----:B------:R-:W4:Y:S01]  /*9e40*/  LDL.LU R28, [R1+0x1b8] ;  /* 0x0001b800011c7983 */ /* 0x000f220000300800 */
[C---:B------:R-:W-:Y:S01]  /*9e50*/  SEL R33, R3.reuse, R24, !P3 ;  /* 0x0000001803217207 */ /* 0x040fe20005800000 */
[----:B------:R-:W-:Y:S01]  /*9e60*/  @!P1 IMAD.MOV R48, RZ, RZ, -R48 ;  /* 0x000000ffff309224 */ /* 0x000fe200078e0a30 */
[C---:B------:R-:W-:Y:S01]  /*9e70*/  SEL R24, R3.reuse, R50, !P3 ;  /* 0x0000003203187207 */ /* 0x040fe20005800000 */
[----:B------:R-:W-:Y:S01]  /*9e80*/  @!P6 IMAD.MOV R11, RZ, RZ, -R11 ;  /* 0x000000ffff0be224 */ /* 0x000fe200078e0a0b */
[----:B------:R-:W-:Y:S01]  /*9e90*/  SEL R50, R3, R38, !P3 ;  /* 0x0000002603327207 */ /* 0x000fe20005800000 */
[----:B------:R-:W-:-:S02]  /*9ea0*/  @!P0 IMAD.MOV R9, RZ, RZ, -R9 ;  /* 0x000000ffff098224 */ /* 0x000fc400078e0a09 */
[----:B------:R-:W-:Y:S01]  /*9eb0*/  @!P5 IMAD.MOV R8, RZ, RZ, -R8 ;  /* 0x000000ffff08d224 */ /* 0x000fe200078e0a08 */
[C---:B------:R-:W-:Y:S02]  /*9ec0*/  SEL R34, R3.reuse, R34, !P3 ;  /* 0x0000002203227207 */ /* 0x040fe40005800000 */
[C---:B------:R-:W-:Y:S02]  /*9ed0*/  SEL R25, R3.reuse, R25, !P3 ;  /* 0x0000001903197207 */ /* 0x040fe40005800000 */
[C---:B------:R-:W-:Y:S02]  /*9ee0*/  SEL R26, R3.reuse, R26, !P3 ;  /* 0x0000001a031a7207 */ /* 0x040fe40005800000 */
[C---:B------:R-:W-:Y:S02]  /*9ef0*/  SEL R23, R3.reuse, R23, !P3 ;  /* 0x0000001703177207 */ /* 0x040fe40005800000 */
[C---:B------:R-:W-:Y:S02]  /*9f00*/  SEL R32, R3.reuse, R32, !P3 ;  /* 0x0000002003207207 */ /* 0x040fe40005800000 */
[----:B------:R-:W-:-:S02]  /*9f10*/  SEL R21, R3, R21, !P3 ;  /* 0x0000001503157207 */ /* 0x000fc40005800000 */
        /* <DEDUP_REMOVED lines=13> */
[C---:B--2---:R-:W-:Y:S02]  /*9ff0*/  SEL R27, R3.reuse, R27, !P3 ;  /* 0x0000001b031b7207 */ /* 0x044fe40005800000 */
[C---:B---3--:R-:W-:Y:S02]  /*a000*/  SEL R51, R3.reuse, R51, !P3 ;  /* 0x0000003303337207 */ /* 0x048fe40005800000 */
[C---:B----4-:R-:W-:Y:S02]  /*a010*/  SEL R47, R3.reuse, R47, !P3 ;  /* 0x0000002f032f7207 */ /* 0x050fe40005800000 */
[C---:B------:R-:W-:Y:S02]  /*a020*/  SEL R46, R3.reuse, R46, !P3 ;  /* 0x0000002e032e7207 */ /* 0x040fe40005800000 */
[----:B------:R-:W-:-:S02]  /*a030*/  SEL R52, R3, R52, !P3 ;  /* 0x0000003403347207 */ /* 0x000fc40005800000 */
[C---:B------:R-:W-:Y:S02]  /*a040*/  SEL R38, R3.reuse, R59, !P3 ;  /* 0x0000003b03267207 */ /* 0x040fe40005800000 */
[----:B------:R-:W-:Y:S01]  /*a050*/  SEL R3, R3, R8, !P3 ;  /* 0x0000000803037207 */ /* 0x000fe20005800000 */
[----:B0-----:R-:W-:Y:S02]  /*a060*/  IMAD R6, R60, UR5, RZ ;  /* 0x000000053c067c24 */ /* 0x001fe4000f8e02ff */
[----:B------:R-:W-:-:S03]  /*a070*/  IMAD R2, R4, UR5, RZ ;  /* 0x0000000504027c24 */ /* 0x000fc6000f8e02ff */
[----:B------:R-:W-:Y:S01]  /*a080*/  STL [R1+0x618], R6 ;  /* 0x0006180601007387 */ /* 0x000fe20000100800 */
[----:B------:R-:W-:-:S03]  /*a090*/  IMAD R5, R5, UR5, RZ ;  /* 0x0000000505057c24 */ /* 0x000fc6000f8e02ff */
[----:B------:R0:W-:Y:S01]  /*a0a0*/  STL [R1+0x8], R2 ;  /* 0x0000080201007387 */ /* 0x0001e20000100800 */
[----:B------:R-:W-:-:S03]  /*a0b0*/  IMAD R4, R29, UR5, RZ ;  /* 0x000000051d047c24 */ /* 0x000fc6000f8e02ff */
[----:B------:R-:W-:Y:S04]  /*a0c0*/  STL [R1+0x1a0], R5 ;  /* 0x0001a00501007387 */ /* 0x000fe80000100800 */
[----:B-1----:R-:W2:Y:S01]  /*a0d0*/  LDL.LU R41, [R1+0x1b0] ;  /* 0x0001b00001297983 */ /* 0x002ea20000300800 */
[----:B0-----:R-:W-:-:S03]  /*a0e0*/  IMAD R2, R28, UR5, RZ ;  /* 0x000000051c027c24 */ /* 0x001fc6000f8e02ff */
[----:B------:R-:W-:Y:S04]  /*a0f0*/  STL [R1+0x1a4], R4 ;  /* 0x0001a40401007387 */ /* 0x000fe80000100800 */
[----:B------:R-:W3:Y:S04]  /*a100*/  LDL.LU R35, [R1+0x1ac] ;  /* 0x0001ac0001237983 */ /* 0x000ee80000300800 */
[----:B------:R0:W-:Y:S04]  /*a110*/  STL [R1+0x1b8], R2 ;  /* 0x0001b80201007387 */ /* 0x0001e80000100800 */
        /* <DEDUP_REMOVED lines=11> */
[----:B0-----:R-:W4:Y:S04]  /*a1d0*/  LDL.LU R2, [R1+0x15c] ;  /* 0x00015c0001027983 */ /* 0x001f280000300800 */
        /* <DEDUP_REMOVED lines=11> */
[----:B------:R-:W-:-:S03]  /*a290*/  IMAD R8, R61, UR5, RZ ;  /* 0x000000053d087c24 */ /* 0x000fc6000f8e02ff */
[----:B------:R-:W4:Y:S04]  /*a2a0*/  LDL.LU R60, [R1+0x104] ;  /* 0x00010400013c7983 */ /* 0x000f280000300800 */
[----:B------:R-:W4:Y:S04]  /*a2b0*/  LDL.LU R61, [R1+0xf0] ;  /* 0x0000f000013d7983 */ /* 0x000f280000300800 */
[----:B------:R-:W4:Y:S04]  /*a2c0*/  LDL.LU R4, [R1+0xec] ;  /* 0x0000ec0001047983 */ /* 0x000f280000300800 */
[----:B------:R-:W4:Y:S04]  /*a2d0*/  LDL.LU R5, [R1+0xe0] ;  /* 0x0000e00001057983 */ /* 0x000f280000300800 */
[----:B------:R-:W4:Y:S04]  /*a2e0*/  LDL.LU R29, [R1+0xd8] ;  /* 0x0000d800011d7983 */ /* 0x000f280000300800 */
[----:B------:R-:W4:Y:S01]  /*a2f0*/  LDL.LU R28, [R1+0xd4] ;  /* 0x0000d400011c7983 */ /* 0x000f220000300800 */
[----:B--2---:R-:W-:-:S05]  /*a300*/  IMAD R41, R41, UR5, RZ ;  /* 0x0000000529297c24 */ /* 0x004fca000f8e02ff */
[----:B------:R4:W-:Y:S01]  /*a310*/  STL [R1+0x1bc], R41 ;  /* 0x0001bc2901007387 */ /* 0x0009e20000100800 */
[----:B---3--:R-:W-:-:S05]  /*a320*/  IMAD R35, R35, UR5, RZ ;  /* 0x0000000523237c24 */ /* 0x008fca000f8e02ff */
[----:B------:R0:W-:Y:S01]  /*a330*/  STL [R1+0x1d0], R35 ;  /* 0x0001d02301007387 */ /* 0x0001e20000100800 */
[----:B----4-:R-:W-:Y:S02]  /*a340*/  IMAD R41, R36, UR5, RZ ;  /* 0x0000000524297c24 */ /* 0x010fe4000f8e02ff */
[----:B------:R-:W-:-:S03]  /*a350*/  IMAD R36, R44, UR5, RZ ;  /* 0x000000052c247c24 */ /* 0x000fc6000f8e02ff */
[----:B------:R-:W-:Y:S01]  /*a360*/  STL [R1+0x1d4], R41 ;  /* 0x0001d42901007387 */ /* 0x000fe20000100800 */
[----:B0-----:R-:W-:-:S03]  /*a370*/  IMAD R35, R31, UR5, RZ ;  /* 0x000000051f237c24 */ /* 0x001fc6000f8e02ff */
[----:B------:R0:W-:Y:S01]  /*a380*/  STL [R1+0x1e0], R36 ;  /* 0x0001e02401007387 */ /* 0x0001e20000100800 */
[----:B------:R-:W-:-:S03]  /*a390*/  IMAD R31, R37, UR5, RZ ;  /* 0x00000005251f7c24 */ /* 0x000fc6000f8e02ff */
[----:B------:R1:W-:Y:S04]  /*a3a0*/  STL [R1+0x1e4], R35 ;  /* 0x0001e42301007387 */ /* 0x0003e80000100800 */
[----:B------:R2:W-:Y:S01]  /*a3b0*/  STL [R1+0x194], R31 ;  /* 0x0001941f01007387 */ /* 0x0005e20000100800 */
[----:B0-----:R-:W-:Y:S02]  /*a3c0*/  IMAD R36, R39, UR5, RZ ;  /* 0x0000000527247c24 */ /* 0x001fe4000f8e02ff */
[----:B-1----:R-:W-:-:S03]  /*a3d0*/  IMAD R35, R40, UR5, RZ ;  /* 0x0000000528237c24 */ /* 0x002fc6000f8e02ff */
[----:B------:R0:W-:Y:S01]  /*a3e0*/  STL [R1+0x190], R36 ;  /* 0x0001902401007387 */ /* 0x0001e20000100800 */
[----:B--2---:R-:W-:-:S03]  /*a3f0*/  IMAD R31, R42, UR5, RZ ;  /* 0x000000052a1f7c24 */ /* 0x004fc6000f8e02ff */
[----:B------:R1:W-:Y:S04]  /*a400*/  STL [R1+0x1f8], R35 ;  /* 0x0001f82301007387 */ /* 0x0003e80000100800 */
[----:B------:R2:W-:Y:S01]  /*a410*/  STL [R1+0x1fc], R31 ;  /* 0x0001fc1f01007387 */ /* 0x0005e20000100800 */
[----:B0-----:R-:W-:Y:S02]  /*a420*/  IMAD R36, R45, UR5, RZ ;  /* 0x000000052d247c24 */ /* 0x001fe4000f8e02ff */
[----:B-1----:R-:W-:Y:S02]  /*a430*/  IMAD R35, R14, UR5, RZ ;  /* 0x000000050e237c24 */ /* 0x002fe4000f8e02ff */
[----:B------:R-:W-:Y:S02]  /*a440*/  IMAD R14, R6, UR5, RZ ;  /* 0x00000005060e7c24 */ /* 0x000fe4000f8e02ff */
[----:B--2---:R-:W-:Y:S01]  /*a450*/  IMAD R31, R7, UR5, RZ ;  /* 0x00000005071f7c24 */ /* 0x004fe2000f8e02ff */
[----:B------:R-:W-:Y:S01]  /*a460*/  STL [R1+0x208], R36 ;  /* 0x0002082401007387 */ /* 0x000fe20000100800 */
[----:B------:R-:W-:-:S03]  /*a470*/  IMAD R7, R2, UR5, RZ ;  /* 0x0000000502077c24 */ /* 0x000fc6000f8e02ff */
[----:B------:R-:W-:Y:S01]  /*a480*/  STL [R1+0x20c], R35 ;  /* 0x00020c2301007387 */ /* 0x000fe20000100800 */
[----:B------:R-:W-:-:S03]  /*a490*/  IMAD R6, R22, UR5, RZ ;  /* 0x0000000516067c24 */ /* 0x000fc6000f8e02ff */
[----:B------:R-:W-:Y:S01]  /*a4a0*/  STL [R1+0x218], R31 ;  /* 0x0002181f01007387 */ /* 0x000fe20000100800 */
[----:B------:R-:W-:-:S03]  /*a4b0*/  IMAD R2, R19, UR5, RZ ;  /* 0x0000000513027c24 */ /* 0x000fc6000f8e02ff */
[----:B------:R-:W-:Y:S04]  /*a4c0*/  STL [R1+0x21c], R14 ;  /* 0x00021c0e01007387 */ /* 0x000fe80000100800 */
[----:B------:R0:W-:Y:S04]  /*a4d0*/  STL [R1+0x228], R7 ;  /* 0x0002280701007387 */ /* 0x0001e80000100800 */
[----:B------:R1:W-:Y:S04]  /*a4e0*/  STL [R1+0x22c], R6 ;  /* 0x00022c0601007387 */ /* 0x0003e80000100800 */
[----:B------:R2:W-:Y:S01]  /*a4f0*/  STL [R1+0x238], R2 ;  /* 0x0002380201007387 */ /* 0x0005e20000100800 */
[----:B0-----:R-:W-:-:S02]  /*a500*/  IMAD R7, R17, UR5, RZ ;  /* 0x0000000511077c24 */ /* 0x001fc4000f8e02ff */
[----:B-1----:R-:W-:-:S03]  /*a510*/  IMAD R6, R15, UR5, RZ ;  /* 0x000000050f067c24 */ /* 0x002fc6000f8e02ff */
[----:B------:R0:W-:Y:S01]  /*a520*/  STL [R1+0x23c], R7 ;  /* 0x00023c0701007387 */ /* 0x0001e20000100800 */
[----:B--2---:R-:W-:-:S03]  /*a530*/  IMAD R2, R12, UR5, RZ ;  /* 0x000000050c027c24 */ /* 0x004fc6000f8e02ff */
        /* <DEDUP_REMOVED lines=12> */
[----:B------:R1:W-:Y:S01]  /*a600*/  STL [R1+0x268], R6 ;  /* 0x0002680601007387 */ /* 0x0003e20000100800 */
[----:B------:R-:W-:-:S03]  /*a610*/  IMAD R5, R5, UR5, RZ ;  /* 0x0000000505057c24 */ /* 0x000fc6000f8e02ff */
[----:B------:R2:W-:Y:S01]  /*a620*/  STL [R1+0x26c], R2 ;  /* 0x00026c0201007387 */ /* 0x0005e20000100800 */
[----:B0-----:R-:W-:Y:S02]  /*a630*/  IMAD R7, R60, UR5, RZ ;  /* 0x000000053c077c24 */ /* 0x001fe4000f8e02ff */
[----:B-1----:R-:W-:-:S03]  /*a640*/  IMAD R6, R61, UR5, RZ ;  /* 0x000000053d067c24 */ /* 0x002fc6000f8e02ff */
[----:B------:R-:W-:Y:S01]  /*a650*/  STL [R1+0x270], R7 ;  /* 0x0002700701007387 */ /* 0x000fe20000100800 */
[----:B--2---:R-:W-:-:S03]  /*a660*/  IMAD R2, R4, UR5, RZ ;  /* 0x0000000504027c24 */ /* 0x004fc6000f8e02ff */
[----:B------:R-:W-:Y:S01]  /*a670*/  STL [R1+0x274], R6 ;  /* 0x0002740601007387 */ /* 0x000fe20000100800 */
[----:B------:R-:W-:-:S03]  /*a680*/  IMAD R4, R29, UR5, RZ ;  /* 0x000000051d047c24 */ /* 0x000fc6000f8e02ff */
[----:B------:R0:W-:Y:S04]  /*a690*/  STL [R1+0x280], R2 ;  /* 0x0002800201007387 */ /* 0x0001e80000100800 */
[----:B------:R-:W-:Y:S04]  /*a6a0*/  STL [R1+0x284], R5 ;  /* 0x0002840501007387 */ /* 0x000fe80000100800 */
[----:B------:R-:W2:Y:S01]  /*a6b0*/  LDL.LU R41, [R1+0xd0] ;  /* 0x0000d00001297983 */ /* 0x000ea20000300800 */
        /* <DEDUP_REMOVED lines=35> */
[----:B---3--:R-:W-:-:S03]  /*a8f0*/  IMAD R35, R35, UR5, RZ ;  /* 0x0000000523237c24 */ /* 0x008fc6000f8e02ff */
[----:B0-----:R-:W2:Y:S01]  /*a900*/  LDL.LU R41, [R1+0x1ec8] ;  /* 0x001ec80001297983 */ /* 0x001ea20000300800 */
[----:B----4-:R-:W-:-:S03]  /*a910*/  IMAD R36, R36, UR5, RZ ;  /* 0x0000000524247c24 */ /* 0x010fc6000f8e02ff */
[----:B------:R0:W-:Y:S01]  /*a920*/  STL [R1+0x29c], R35 ;  /* 0x00029c2301007387 */ /* 0x0001e20000100800 */
[----:B------:R-:W-:Y:S02]  /*a930*/  IMAD R44, R44, UR5, RZ ;  /* 0x000000052c2c7c24 */ /* 0x000fe4000f8e02ff */
[----:B------:R-:W-:Y:S01]  /*a940*/  IMAD R31, R31, UR5, RZ ;  /* 0x000000051f1f7c24 */ /* 0x000fe2000f8e02ff */
[----:B0-----:R-:W3:Y:S01]  /*a950*/  LDL.LU R35, [R1+0x1ec4] ;  /* 0x001ec40001237983 */ /* 0x001ee20000300800 */
[----:B------:R-:W-:-:S03]  /*a960*/  IMAD R37, R37, UR5, RZ ;  /* 0x0000000525257c24 */ /* 0x000fc6000f8e02ff */
[----:B------:R0:W-:Y:S01]  /*a970*/  STL [R1+0x2a8], R36 ;  /* 0x0002a82401007387 */ /* 0x0001e20000100800 */
[----:B------:R-:W-:Y:S02]  /*a980*/  IMAD R39, R39, UR5, RZ ;  /* 0x0000000527277c24 */ /* 0x000fe4000f8e02ff */
[----:B------:R-:W-:Y:S01]  /*a990*/  IMAD R40, R40, UR5, RZ ;  /* 0x0000000528287c24 */ /* 0x000fe2000f8e02ff */
[----:B0-----:R-:W4:Y:S04]  /*a9a0*/  LDL.LU R36, [R1+0x1ec0] ;  /* 0x001ec00001247983 */ /* 0x001f280000300800 */
[----:B------:R0:W-:Y:S01]  /*a9b0*/  STL [R1+0x2ac], R44 ;  /* 0x0002ac2c01007387 */ /* 0x0001e20000100800 */
[----:B------:R-:W-:Y:S02]  /*a9c0*/  IMAD R42, R42, UR5, RZ ;  /* 0x000000052a2a7c24 */ /* 0x000fe4000f8e02ff */
[----:B------:R-:W-:Y:S01]  /*a9d0*/  IMAD R45, R45, UR5, RZ ;  /* 0x000000052d2d7c24 */ /* 0x000fe2000f8e02ff */
[----:B0-----:R-:W2:Y:S04]  /*a9e0*/  LDL.LU R44, [R1+0x1ebc] ;  /* 0x001ebc00012c7983 */ /* 0x001ea80000300800 */
[----:B------:R0:W-:Y:S01]  /*a9f0*/  STL [R1+0x2b0], R31 ;  /* 0x0002b01f01007387 */ /* 0x0001e20000100800 */
[----:B------:R-:W-:-:S03]  /*aa00*/  IMAD R14, R14, UR5, RZ ;  /* 0x000000050e0e7c24 */ /* 0x000fc6000f8e02ff */
[----:B0-----:R-:W3:Y:S04]  /*aa10*/  LDL.LU R31, [R1+0x1eb8] ;  /* 0x001eb800011f7983 */ /* 0x001ee80000300800 */
[----:B------:R0:W-:Y:S01]  /*aa20*/  STL [R1+0x2b4], R37 ;  /* 0x0002b42501007387 */ /* 0x0001e20000100800 */
[----:B------:R-:W-:-:S03]  /*aa30*/  IMAD R7, R7, UR5, RZ ;  /* 0x0000000507077c24 */ /* 0x000fc6000f8e02ff */
[----:B0-----:R-:W4:Y:S04]  /*aa40*/  LDL.LU R37, [R1+0x1eb4] ;  /* 0x001eb40001257983 */ /* 0x001f280000300800 */
[----:B------:R0:W-:Y:S01]  /*aa50*/  STL [R1+0x2c0], R39 ;  /* 0x0002c02701007387 */ /* 0x0001e20000100800 */
[----:B------:R-:W-:-:S03]  /*aa60*/  IMAD R6, R6, UR5, RZ ;  /* 0x0000000506067c24 */ /* 0x000fc6000f8e02ff */
        /* <DEDUP_REMOVED lines=55> */
[----:B------:R0:W-:Y:S04]  /*ade0*/  STL [R1+0x338], R60 ;  /* 0x0003383c01007387 */ /* 0x0001e80000100800 */
[----:B0-----:R-:W3:Y:S04]  /*adf0*/  LDL.LU R60, [R1+0x1e64] ;  /* 0x001e6400013c7983 */ /* 0x001ee80000300800 */
[----:B------:R0:W-:Y:S04]  /*ae00*/  STL [R1+0x340], R61 ;  /* 0x0003403d01007387 */ /* 0x0001e80000100800 */
[----:B0-----:R-:W4:Y:S04]  /*ae10*/  LDL.LU R61, [R1+0x1e60] ;  /* 0x001e6000013d7983 */ /* 0x001f280000300800 */
[----:B------:R0:W-:Y:S04]  /*ae20*/  STL [R1+0x350], R4 ;  /* 0x0003500401007387 */ /* 0x0001e80000100800 */
[----:B0-----:R-:W2:Y:S04]  /*ae30*/  LDL.LU R4, [R1+0x1e5c] ;  /* 0x001e5c0001047983 */ /* 0x001ea80000300800 */
[----:B------:R0:W-:Y:S04]  /*ae40*/  STL [R1+0x358], R5 ;  /* 0x0003580501007387 */ /* 0x0001e80000100800 */
[----:B0-----:R-:W3:Y:S04]  /*ae50*/  LDL.LU R5, [R1+0x1e58] ;  /* 0x001e580001057983 */ /* 0x001ee80000300800 */
[----:B------:R0:W-:Y:S04]  /*ae60*/  STL [R1+0x368], R29 ;  /* 0x0003681d01007387 */ /* 0x0001e80000100800 */
[----:B0-----:R-:W4:Y:S04]  /*ae70*/  LDL.LU R29, [R1+0x1e54] ;  /* 0x001e5400011d7983 */ /* 0x001f280000300800 */
[----:B------:R0:W-:Y:S04]  /*ae80*/  STL [R1+0x370], R28 ;  /* 0x0003701c01007387 */ /* 0x0001e80000100800 */
[----:B0-----:R-:W4:Y:S01]  /*ae90*/  LDL.LU R28, [R1+0x1e50] ;  /* 0x001e5000011c7983 */ /* 0x001f220000300800 */
[----:B--2---:R-:W-:-:S02]  /*aea0*/  IMAD R4, R4, UR5, RZ ;  /* 0x0000000504047c24 */ /* 0x004fc4000f8e02ff */
[----:B---3--:R-:W-:Y:S02]  /*aeb0*/  IMAD R5, R5, UR5, RZ ;  /* 0x0000000505057c24 */ /* 0x008fe4000f8e02ff */
[----:B----4-:R-:W-:Y:S02]  /*aec0*/  IMAD R29, R29, UR5, RZ ;  /* 0x000000051d1d7c24 */ /* 0x010fe4000f8e02ff */
[----:B------:R-:W-:-:S05]  /*aed0*/  IMAD R28, R28, UR5, RZ ;  /* 0x000000051c1c7c24 */ /* 0x000fca000f8e02ff */
[----:B------:R0:W-:Y:S04]  /*aee0*/  STL [R1+0x380], R28 ;  /* 0x0003801c01007387 */ /* 0x0001e80000100800 */
[----:B0-----:R-:W2:Y:S04]  /*aef0*/  LDL.LU R28, [R1+0x1e4c] ;  /* 0x001e4c00011c7983 */ /* 0x001ea80000300800 */
[----:B------:R0:W-:Y:S04]  /*af00*/  STL [R1+0x390], R29 ;  /* 0x0003901d01007387 */ /* 0x0001e80000100800 */
[----:B0-----:R-:W2:Y:S04]  /*af10*/  LDL.LU R29, [R1+0x1e48] ;  /* 0x001e4800011d7983 */ /* 0x001ea80000300800 */
[----:B------:R0:W-:Y:S02]  /*af20*/  STL [R1+0x398], R5 ;  /* 0x0003980501007387 */ /* 0x0001e40000100800 */
[----:B0-----:R-:W-:-:S02]  /*af30*/  IMAD R5, R61, UR5, RZ ;  /* 0x000000053d057c24 */ /* 0x001fc4000f8e02ff */
[----:B------:R-:W3:Y:S04]  /*af40*/  LDL.LU R61, [R1+0x1a4] ;  /* 0x0001a400013d7983 */ /* 0x000ee80000300800 */
[----:B------:R0:W-:Y:S04]  /*af50*/  STL [R1+0x3a8], R4 ;  /* 0x0003a80401007387 */ /* 0x0001e80000100800 */
[----:B------:R1:W-:Y:S01]  /*af60*/  STL [R1+0x3b0], R5 ;  /* 0x0003b00501007387 */ /* 0x0003e20000100800 */
[----:B0-----:R-:W-:-:S03]  /*af70*/  IMAD R4, R60, UR5, RZ ;  /* 0x000000053c047c24 */ /* 0x001fc6000f8e02ff */
[----:B------:R-:W4:Y:S01]  /*af80*/  LDL.LU R60, [R1+0x1a0] ;  /* 0x0001a000013c7983 */ /* 0x000f220000300800 */
[----:B-1----:R-:W-:-:S03]  /*af90*/  IMAD R5, R59, UR5, RZ ;  /* 0x000000053b057c24 */ /* 0x002fc6000f8e02ff */
[----:B------:R0:W-:Y:S04]  /*afa0*/  STL [R1+0x3c0], R4 ;  /* 0x0003c00401007387 */ /* 0x0001e80000100800 */
[----:B------:R-:W3:Y:S01]  /*afb0*/  LDL.LU R59, [R1+0x1b8] ;  /* 0x0001b800013b7983 */ /* 0x000ee20000300800 */
[----:B0-----:R-:W-:-:S03]  /*afc0*/  IMAD R4, R57, UR5, RZ ;  /* 0x0000000539047c24 */ /* 0x001fc6000f8e02ff */
[----:B------:R0:W-:Y:S04]  /*afd0*/  STL [R1+0x3c8], R5 ;  /* 0x0003c80501007387 */ /* 0x0001e80000100800 */
[----:B------:R-:W3:Y:S04]  /*afe0*/  LDL.LU R57, [R1+0x1bc] ;  /* 0x0001bc0001397983 */ /* 0x000ee80000300800 */
[----:B------:R1:W-:Y:S01]  /*aff0*/  STL [R1+0x3d8], R4 ;  /* 0x0003d80401007387 */ /* 0x0003e20000100800 */
[----:B0-----:R-:W-:-:S03]  /*b000*/  IMAD R5, R55, UR5, RZ ;  /* 0x0000000537057c24 */ /* 0x001fc6000f8e02ff */
[----:B------:R-:W3:Y:S01]  /*b010*/  LDL.LU R55, [R1+0x270] ;  /* 0x0002700001377983 */ /* 0x000ee20000300800 */
[----:B-1----:R-:W-:-:S03]  /*b020*/  IMAD R4, R54, UR5, RZ ;  /* 0x0000000536047c24 */ /* 0x002fc6000f8e02ff */
        /* <DEDUP_REMOVED lines=23> */
[----:B-1----:R-:W-:Y:S02]  /*b1a0*/  IMAD R4, R2, UR5, RZ ;  /* 0x0000000502047c24 */ /* 0x002fe4000f8e02ff */
[----:B------:R-:W-:Y:S01]  /*b1b0*/  IMAD R2, R6, UR5, RZ ;  /* 0x0000000506027c24 */ /* 0x000fe2000f8e02ff */
[----:B------:R-:W-:Y:S04]  /*b1c0*/  STL [R1+0x440], R5 ;  /* 0x0004400501007387 */ /* 0x000fe80000100800 */
[----:B------:R-:W3:Y:S04]  /*b1d0*/  LDL.LU R6, [R1+0x1d0] ;  /* 0x0001d00001067983 */ /* 0x000ee80000300800 */
[----:B------:R0:W-:Y:S04]  /*b1e0*/  STL [R1+0x450], R4 ;  /* 0x0004500401007387 */ /* 0x0001e80000100800 */
        /* <DEDUP_REMOVED lines=35> */
[----:B------:R-:W3:Y:S01]  /*b420*/  LDL.LU R41, [R1+0x218] ;  /* 0x0002180001297983 */ /* 0x000ee20000300800 */
[----:B------:R-:W-:-:S03]  /*b430*/  IMAD R5, R24, UR5, RZ ;  /* 0x0000000518057c24 */ /* 0x000fc6000f8e02ff */
        /* <DEDUP_REMOVED lines=8> */
[----:B------:R0:W-:Y:S01]  /*b4c0*/  STL [R1+0x16c], R5 ;  /* 0x00016c0501007387 */ /* 0x0001e20000100800 */
[----:B------:R-:W-:Y:S02]  /*b4d0*/  IMAD R23, R23, UR5, RZ ;  /* 0x0000000517177c24 */ /* 0x000fe4000f8e02ff */
[----:B-1----:R-:W-:Y:S02]  /*b4e0*/  IMAD R2, R25, UR5, RZ ;  /* 0x0000000519027c24 */ /* 0x002fe4000f8e02ff */
[----:B0-----:R-:W-:-:S03]  /*b4f0*/  IMAD R5, R27, UR5, RZ ;  /* 0x000000051b057c24 */ /* 0x001fc6000f8e02ff */
[----:B------:R-:W-:Y:S01]  /*b500*/  STL [R1+0x168], R2 ;  /* 0x0001680201007387 */ /* 0x000fe20000100800 */
[----:B------:R-:W-:-:S03]  /*b510*/  IMAD R32, R32, UR5, RZ ;  /* 0x0000000520207c24 */ /* 0x000fc6000f8e02ff */
[----:B------:R-:W-:Y:S01]  /*b520*/  STL [R1+0x164], R4 ;  /* 0x0001640401007387 */ /* 0x000fe20000100800 */
[----:B------:R-:W-:-:S03]  /*b530*/  IMAD R27, R50, UR5, RZ ;  /* 0x00000005321b7c24 */ /* 0x000fc6000f8e02ff */
[----:B------:R-:W-:Y:S01]  /*b540*/  STL [R1+0x160], R5 ;  /* 0x0001600501007387 */ /* 0x000fe20000100800 */
[----:B------:R-:W-:-:S03]  /*b550*/  IMAD R26, R51, UR5, RZ ;  /* 0x00000005331a7c24 */ /* 0x000fc6000f8e02ff */
[----:B------:R2:W-:Y:S01]  /*b560*/  STL.64 [R1+0x1dd0], R4 ;  /* 0x001dd00401007387 */ /* 0x0005e20000100a00 */
[----:B------:R-:W-:-:S03]  /*b570*/  IMAD R47, R47, UR5, RZ ;  /* 0x000000052f2f7c24 */ /* 0x000fc6000f8e02ff */
[----:B------:R-:W3:Y:S01]  /*b580*/  LDL.LU R50, [R1+0x25c] ;  /* 0x00025c0001327983 */ /* 0x000ee20000300800 */
[----:B------:R-:W-:-:S03]  /*b590*/  IMAD R46, R46, UR5, RZ ;  /* 0x000000052e2e7c24 */ /* 0x000fc6000f8e02ff */
[----:B------:R-:W-:Y:S01]  /*b5a0*/  STL [R1+0x15c], R23 ;  /* 0x00015c1701007387 */ /* 0x000fe20000100800 */
[----:B------:R-:W-:-:S03]  /*b5b0*/  IMAD R52, R52, UR5, RZ ;  /* 0x0000000534347c24 */ /* 0x000fc6000f8e02ff */
[----:B------:R-:W-:Y:S01]  /*b5c0*/  STL [R1+0x158], R32 ;  /* 0x0001582001007387 */ /* 0x000fe20000100800 */
[----:B------:R-:W-:-:S03]  /*b5d0*/  IMAD R38, R38, UR5, RZ ;  /* 0x0000000526267c24 */ /* 0x000fc6000f8e02ff */
[----:B------:R-:W3:Y:S01]  /*b5e0*/  LDL.LU R51, [R1+0x258] ;  /* 0x0002580001337983 */ /* 0x000ee20000300800 */
[----:B------:R-:W-:-:S03]  /*b5f0*/  IMAD R21, R21, UR5, RZ ;  /* 0x0000000515157c24 */ /* 0x000fc6000f8e02ff */
[----:B------:R-:W-:Y:S01]  /*b600*/  STL [R1+0x154], R27 ;  /* 0x0001541b01007387 */ /* 0x000fe20000100800 */
[----:B------:R-:W-:-:S03]  /*b610*/  IMAD R20, R20, UR5, RZ ;  /* 0x0000000514147c24 */ /* 0x000fc6000f8e02ff */
[----:B------:R-:W-:Y:S04]  /*b620*/  STL [R1+0x150], R26 ;  /* 0x0001501a01007387 */ /* 0x000fe80000100800 */
[----:B------:R-:W-:Y:S01]  /*b630*/  STL.64 [R1+0x1dd8], R26 ;  /* 0x001dd81a01007387 */ /* 0x000fe20000100a00 */
[----:B------:R-:W-:-:S03]  /*b640*/  IMAD R49, R49, UR5, RZ ;  /* 0x0000000531317c24 */ /* 0x000fc6000f8e02ff */
[----:B------:R-:W-:Y:S01]  /*b650*/  STL [R1+0x14c], R47 ;  /* 0x00014c2f01007387 */ /* 0x000fe20000100800 */
[----:B------:R-:W-:-:S03]  /*b660*/  IMAD R18, R18, UR5, RZ ;  /* 0x0000000512127c24 */ /* 0x000fc6000f8e02ff */
[----:B------:R-:W-:Y:S01]  /*b670*/  STL [R1+0x148], R46 ;  /* 0x0001482e01007387 */ /* 0x000fe20000100800 */
[----:B------:R-:W-:-:S03]  /*b680*/  IMAD R16, R16, UR5, RZ ;  /* 0x0000000510107c24 */ /* 0x000fc6000f8e02ff */
[----:B------:R-:W-:Y:S01]  /*b690*/  STL.64 [R1+0x1de0], R46 ;  /* 0x001de02e01007387 */ /* 0x000fe20000100a00 */
[----:B------:R-:W-:-:S03]  /*b6a0*/  IMAD R25, R0, UR5, RZ ;  /* 0x0000000500197c24 */ /* 0x000fc6000f8e02ff */
[----:B------:R-:W-:Y:S01]  /*b6b0*/  STL [R1+0x144], R52 ;  /* 0x0001443401007387 */ /* 0x000fe20000100800 */
[----:B------:R-:W-:-:S03]  /*b6c0*/  IMAD R13, R13, UR5, RZ ;  /* 0x000000050d0d7c24 */ /* 0x000fc6000f8e02ff */
[----:B------:R-:W-:Y:S01]  /*b6d0*/  STL [R1+0x140], R38 ;  /* 0x0001402601007387 */ /* 0x000fe20000100800 */
        /* <DEDUP_REMOVED lines=9> */
[----:B------:R-:W-:Y:S04]  /*b770*/  STL [R1+0x130], R18 ;  /* 0x0001301201007387 */ /* 0x000fe80000100800 */
[----:B------:R-:W-:Y:S01]  /*b780*/  STL [R1+0x12c], R16 ;  /* 0x00012c1001007387 */ /* 0x000fe20000100800 */
[----:B------:R-:W-:-:S03]  /*b790*/  IMAD R11, R11, UR5, RZ ;  /* 0x000000050b0b7c24 */ /* 0x000fc6000f8e02ff */
[----:B------:R-:W-:Y:S01]  /*b7a0*/  STL [R1+0x128], R25 ;  /* 0x0001281901007387 */ /* 0x000fe20000100800 */
[----:B--2---:R-:W-:-:S03]  /*b7b0*/  IMAD.WIDE R4, R8, 0x2, R28 ;  /* 0x0000000208047825 */ /* 0x004fc600078e021c */
[----:B------:R-:W-:Y:S04]  /*b7c0*/  STL [R1+0x124], R13 ;  /* 0x0001240d01007387 */ /* 0x000fe80000100800 */
[----:B------:R-:W-:Y:S01]  /*b7d0*/  STL [R1+0x120], R30 ;  /* 0x0001201e01007387 */ /* 0x000fe20000100800 */
[----:B------:R-:W-:-:S03]  /*b7e0*/  IMAD R9, R9, UR5, RZ ;  /* 0x0000000509097c24 */ /* 0x000fc6000f8e02ff */
[----:B------:R-:W-:Y:S01]  /*b7f0*/  STL [R1+0x11c], R43 ;  /* 0x00011c2b01007387 */ /* 0x000fe20000100800 */
[----:B------:R-:W-:Y:S01]  /*b800*/  IMAD R0, R3, UR5, RZ ;  /* 0x0000000503007c24 */ /* 0x000fe2000f8e02ff */
[----:B------:R-:W-:Y:S02]  /*b810*/  ULDC UR5, c[0x0][0x234] ;  /* 0x00008d0000057ab9 */ /* 0x000fe40000000800 */
[----:B------:R-:W-:Y:S04]  /*b820*/  STL [R1+0x118], R56 ;  /* 0x0001183801007387 */ /* 0x000fe80000100800 */
[----:B------:R-:W-:Y:S04]  /*b830*/  STL [R1+0x114], R58 ;  /* 0x0001143a01007387 */ /* 0x000fe80000100800 */
[----:B------:R-:W-:Y:S04]  /*b840*/  STL [R1+0x110], R48 ;  /* 0x0001103001007387 */ /* 0x000fe80000100800 */
[----:B------:R-:W-:Y:S04]  /*b850*/  STL.64 [R1+0x1df0], R48 ;  /* 0x001df03001007387 */ /* 0x000fe80000100a00 */
[----:B------:R-:W-:Y:S04]  /*b860*/  STL [R1+0x10c], R11 ;  /* 0x00010c0b01007387 */ /* 0x000fe80000100800 */
[----:B------:R4:W-:Y:S04]  /*b870*/  STL.64 [R1+0x100], R4 ;  /* 0x0001000401007387 */ /* 0x0009e80000100a00 */
[----:B------:R-:W-:Y:S04]  /*b880*/  STL [R1+0x108], R9 ;  /* 0x0001080901007387 */ /* 0x000fe80000100800 */
[----:B------:R-:W-:Y:S01]  /*b890*/  STL.64 [R1+0x1df8], R8 ;  /* 0x001df80801007387 */ /* 0x000fe20000100a00 */
[----:B----4-:R-:W-:-:S04]  /*b8a0*/  IMAD.WIDE R4, R60, 0x2, R28 ;  /* 0x000000023c047825 */ /* 0x010fc800078e021c */
[----:B---3--:R-:W-:-:S05]  /*b8b0*/  IMAD.WIDE R2, R7, 0x2, R28 ;  /* 0x0000000207027825 */ /* 0x008fca00078e021c */
[----:B------:R0:W-:Y:S04]  /*b8c0*/  STL.64 [R1+0xf8], R2 ;  /* 0x0000f80201007387 */ /* 0x0001e80000100a00 */
[----:B------:R-:W-:Y:S04]  /*b8d0*/  STL.64 [R1+0x1e00], R60 ;  /* 0x001e003c01007387 */ /* 0x000fe80000100a00 */
[----:B------:R1:W-:Y:S01]  /*b8e0*/  STL.64 [R1+0xf0], R4 ;  /* 0x0000f00401007387 */ /* 0x0003e20000100a00 */
[----:B0-----:R-:W-:-:S05]  /*b8f0*/  IMAD.WIDE R2, R61, 0x2, R28 ;  /* 0x000000023d027825 */ /* 0x001fca00078e021c */
[----:B------:R0:W-:Y:S01]  /*b900*/  STL.64 [R1+0xe8], R2 ;  /* 0x0000e80201007387 */ /* 0x0001e20000100a00 */
[----:B-1----:R-:W-:-:S03]  /*b910*/  IMAD.WIDE R4, R59, 0x2, R28 ;  /* 0x000000023b047825 */ /* 0x002fc600078e021c */
[----:B------:R-:W-:Y:S04]  /*b920*/  STL.64 [R1+0x1e08], R58 ;  /* 0x001e083a01007387 */ /* 0x000fe80000100a00 */
[----:B------:R1:W-:Y:S01]  /*b930*/  STL.64 [R1+0xe0], R4 ;  /* 0x0000e00401007387 */ /* 0x0003e20000100a00 */
[----:B0-----:R-:W-:-:S03]  /*b940*/  IMAD.WIDE R2, R57, 0x2, R28 ;  /* 0x0000000239027825 */ /* 0x001fc600078e021c */
[----:B------:R-:W-:Y:S04]  /*b950*/  STL.64 [R1+0x1e10], R56 ;  /* 0x001e103801007387 */ /* 0x000fe80000100a00 */
[----:B------:R0:W-:Y:S01]  /*b960*/  STL.64 [R1+0xd8], R2 ;  /* 0x0000d80201007387 */ /* 0x0001e20000100a00 */
[----:B-1----:R-:W-:-:S03]  /*b970*/  IMAD.WIDE R4, R6, 0x2, R28 ;  /* 0x0000000206047825 */ /* 0x002fc600078e021c */
[----:B------:R-:W-:Y:S04]  /*b980*/  STL.64 [R1+0x1e18], R6 ;  /* 0x001e180601007387 */ /* 0x000fe80000100a00 */
[----:B------:R1:W-:Y:S01]  /*b990*/  STL.64 [R1+0xd0], R4 ;  /* 0x0000d00401007387 */ /* 0x0003e20000100a00 */
[----:B0-----:R-:W-:-:S03]  /*b9a0*/  IMAD.WIDE R2, R14, 0x2, R28 ;  /* 0x000000020e027825 */ /* 0x001fc600078e021c */
[----:B------:R-:W-:Y:S04]  /*b9b0*/  STL.64 [R1+0x1e20], R10 ;  /* 0x001e200a01007387 */ /* 0x000fe80000100a00 */
[----:B------:R0:W-:Y:S01]  /*b9c0*/  STL.64 [R1+0xc8], R2 ;  /* 0x0000c80201007387 */ /* 0x0001e20000100a00 */
[----:B-1----:R-:W-:-:S05]  /*b9d0*/  IMAD.WIDE R4, R10, 0x2, R28 ;  /* 0x000000020a047825 */ /* 0x002fca00078e021c */
        /* <DEDUP_REMOVED lines=8> */
[----:B------:R-:W2:Y:S04]  /*ba60*/  LDL R20, [R1+0x274] ;  /* 0x0002740001147983 */ /* 0x000ea80000100800 */
[----:B------:R-:W3:Y:S04]  /*ba70*/  LDL R21, [R1+0x280] ;  /* 0x0002800001157983 */ /* 0x000ee80000100800 */
[----:B------:R0:W-:Y:S04]  /*ba80*/  STL.64 [R1+0xa8], R2 ;  /* 0x0000a80201007387 */ /* 0x0001e80000100a00 */
[----:B------:R-:W4:Y:S04]  /*ba90*/  LDL R24, [R1+0x284] ;  /* 0x0002840001187983 */ /* 0x000f280000100800 */
[----:B------:R-:W3:Y:S04]  /*baa0*/  LDL R46, [R1+0x290] ;  /* 0x00029000012e7983 */ /* 0x000ee80000100800 */
[----:B------:R-:W3:Y:S04]  /*bab0*/  LDL R47, [R1+0x294] ;  /* 0x00029400012f7983 */ /* 0x000ee80000100800 */
[----:B------:R-:W3:Y:S04]  /*bac0*/  LDL R26, [R1+0x298] ;  /* 0x00029800011a7983 */ /* 0x000ee80000100800 */
[----:B------:R-:W3:Y:S04]  /*bad0*/  LDL R27, [R1+0x29c] ;  /* 0x00029c00011b7983 */ /* 0x000ee80000100800 */
[----:B-1----:R-:W3:Y:S04]  /*bae0*/  LDL R4, [R1+0x2a8] ;  /* 0x0002a80001047983 */ /* 0x002ee80000100800 */
[----:B------:R-:W3:Y:S01]  /*baf0*/  LDL R5, [R1+0x2ac] ;  /* 0x0002ac0001057983 */ /* 0x000ee20000100800 */
[----:B0-----:R-:W-:-:S03]  /*bb00*/  IMAD.WIDE R2, R19, 0x2, R28 ;  /* 0x0000000213027825 */ /* 0x001fc600078e021c */
[----:B------:R-:W-:Y:S01]  /*bb10*/  STL.64 [R1+0x1e38], R16 ;  /* 0x001e381001007387 */ /* 0x000fe20000100a00 */
[----:B------:R-:W-:-:S03]  /*bb20*/  IMAD.WIDE R8, R33, 0x2, R28 ;  /* 0x0000000221087825 */ /* 0x000fc600078e021c */
[----:B------:R-:W-:Y:S01]  /*bb30*/  STL.64 [R1+0x1e40], R18 ;  /* 0x001e401201007387 */ /* 0x000fe20000100a00 */
[----:B------:R-:W-:-:S03]  /*bb40*/  IMAD.WIDE R6, R22, 0x2, R28 ;  /* 0x0000000216067825 */ /* 0x000fc600078e021c */
[----:B------:R0:W-:Y:S04]  /*bb50*/  STL.64 [R1+0xa0], R2 ;  /* 0x0000a00201007387 */ /* 0x0001e80000100a00 */
[----:B------:R1:W-:Y:S04]  /*bb60*/  STL.64 [R1+0x98], R8 ;  /* 0x0000980801007387 */ /* 0x0003e80000100a00 */
[----:B------:R1:W-:Y:S01]  /*bb70*/  STL.64 [R1+0x90], R6 ;  /* 0x0000900601007387 */ /* 0x0003e20000100a00 */
[----:B0-----:R-:W-:-:S04]  /*bb80*/  IMAD.WIDE R2, R34, 0x2, R28 ;  /* 0x0000000222027825 */ /* 0x001fc800078e021c */
[--C-:B-1----:R-:W-:Y:S01]  /*bb90*/  IMAD.WIDE R8, R41, 0x2, R28.reuse ;  /* 0x0000000229087825 */ /* 0x102fe200078e021c */
[----:B------:R0:W-:Y:S03]  /*bba0*/  STL.64 [R1+0x88], R2 ;  /* 0x0000880201007387 */ /* 0x0001e60000100a00 */
[--C-:B------:R-:W-:Y:S01]  /*bbb0*/  IMAD.WIDE R6, R35, 0x2, R28.reuse ;  /* 0x0000000223067825 */ /* 0x100fe200078e021c */
        /* <DEDUP_REMOVED lines=24> */
[----:B------:R2:W-:Y:S03]  /*bd40*/  STL.64 [R1+0x20], R8 ;  /* 0x0000200801007387 */ /* 0x0005e60000100a00 */
[----:B0-----:R-:W-:-:S05]  /*bd50*/  IMAD.WIDE R2, R55, 0x2, R28 ;  /* 0x0000000237027825 */ /* 0x001fca00078e021c */
[----:B------:R4:W-:Y:S04]  /*bd60*/  STL.64 [R1+0x1d48], R2 ;  /* 0x001d480201007387 */ /* 0x0009e80000100a00 */
[----:B------:R3:W-:Y:S01]  /*bd70*/  STL.64 [R1+0x18], R6 ;  /* 0x0000180601007387 */ /* 0x0007e20000100a00 */
[----:B--2---:R-:W-:-:S05]  /*bd80*/  IMAD.WIDE R8, R20, 0x2, R28 ;  /* 0x0000000214087825 */ /* 0x004fca00078e021c */
[----:B------:R0:W-:Y:S01]  /*bd90*/  STL.64 [R1+0x188], R8 ;  /* 0x0001880801007387 */ /* 0x0001e20000100a00 */
[----:B----4-:R-:W-:-:S03]  /*bda0*/  IMAD.WIDE R2, R24, 0x2, R28 ;  /* 0x0000000218027825 */ /* 0x010fc600078e021c */
[----:B------:R-:W2:Y:S01]  /*bdb0*/  LDL R24, [R1+0x2b0] ;  /* 0x0002b00001187983 */ /* 0x000ea20000100800 */
[----:B---3--:R-:W-:-:S04]  /*bdc0*/  IMAD.WIDE R6, R21, 0x2, R28 ;  /* 0x0000000215067825 */ /* 0x008fc800078e021c */
[--C-:B0-----:R-:W-:Y:S01]  /*bdd0*/  IMAD.WIDE R8, R46, 0x2, R28.reuse ;  /* 0x000000022e087825 */ /* 0x101fe200078e021c */
[----:B------:R0:W-:Y:S04]  /*bde0*/  STL.64 [R1+0x198], R6 ;  /* 0x0001980601007387 */ /* 0x0001e80000100a00 */
[----:B------:R1:W-:Y:S04]  /*bdf0*/  STL.64 [R1+0x1b0], R2 ;  /* 0x0001b00201007387 */ /* 0x0003e80000100a00 */
[----:B------:R3:W-:Y:S01]  /*be00*/  STL.64 [R1+0x1c8], R8 ;  /* 0x0001c80801007387 */ /* 0x0007e20000100a00 */
[----:B0-----:R-:W-:-:S04]  /*be10*/  IMAD.WIDE R6, R47, 0x2, R28 ;  /* 0x000000022f067825 */ /* 0x001fc800078e021c */
[--C-:B-1----:R-:W-:Y:S01]  /*be20*/  IMAD.WIDE R2, R26, 0x2, R28.reuse ;  /* 0x000000021a027825 */ /* 0x102fe200078e021c */
[----:B------:R0:W-:Y:S03]  /*be30*/  STL.64 [R1+0x1d8], R6 ;  /* 0x0001d80601007387 */ /* 0x0001e60000100a00 */
[--C-:B---3--:R-:W-:Y:S01]  /*be40*/  IMAD.WIDE R8, R27, 0x2, R28.reuse ;  /* 0x000000021b087825 */ /* 0x108fe200078e021c */
[----:B------:R1:W-:Y:S04]  /*be50*/  STL.64 [R1+0x1f0], R2 ;  /* 0x0001f00201007387 */ /* 0x0003e80000100a00 */
[----:B------:R-:W-:Y:S01]  /*be60*/  STL.64 [R1+0x200], R8 ;  /* 0x0002000801007387 */ /* 0x000fe20000100a00 */
[----:B0-----:R-:W-:-:S03]  /*be70*/  IMAD.WIDE R6, R4, 0x2, R28 ;  /* 0x0000000204067825 */ /* 0x001fc600078e021c */
[----:B------:R-:W3:Y:S01]  /*be80*/  LDL R19, [R1+0x2b4] ;  /* 0x0002b40001137983 */ /* 0x000ee20000100800 */
[----:B-1----:R-:W-:-:S03]  /*be90*/  IMAD.WIDE R2, R5, 0x2, R28 ;  /* 0x0000000205027825 */ /* 0x002fc600078e021c */
[----:B------:R0:W-:Y:S04]  /*bea0*/  STL.64 [R1+0x210], R6 ;  /* 0x0002100601007387 */ /* 0x0001e80000100a00 */
[----:B------:R-:W4:Y:S04]  /*beb0*/  LDL R16, [R1+0x2c0] ;  /* 0x0002c00001107983 */ /* 0x000f280000100800 */
[----:B------:R2:W-:Y:S04]  /*bec0*/  STL.64 [R1+0x220], R2 ;  /* 0x0002200201007387 */ /* 0x0005e80000100a00 */
[----:B------:R-:W4:Y:S04]  /*bed0*/  LDL R17, [R1+0x2c4] ;  /* 0x0002c40001117983 */ /* 0x000f280000100800 */
[----:B------:R-:W4:Y:S04]  /*bee0*/  LDL R14, [R1+0x2c8] ;  /* 0x0002c800010e7983 */ /* 0x000f280000100800 */
[----:B------:R-:W4:Y:S04]  /*bef0*/  LDL R15, [R1+0x2cc] ;  /* 0x0002cc00010f7983 */ /* 0x000f280000100800 */
[----:B------:R-:W4:Y:S04]  /*bf00*/  LDL R12, [R1+0x2d8] ;  /* 0x0002d800010c7983 */ /* 0x000f280000100800 */
[----:B------:R-:W4:Y:S04]  /*bf10*/  LDL R13, [R1+0x2dc] ;  /* 0x0002dc00010d7983 */ /* 0x000f280000100800 */
[----:B------:R-:W4:Y:S04]  /*bf20*/  LDL R10, [R1+0x2e0] ;  /* 0x0002e000010a7983 */ /* 0x000f280000100800 */
[----:B------:R-:W4:Y:S04]  /*bf30*/  LDL R11, [R1+0x2e4] ;  /* 0x0002e400010b7983 */ /* 0x000f280000100800 */
[----:B0-----:R-:W4:Y:S04]  /*bf40*/  LDL R6, [R1+0x2f0] ;  /* 0x0002f00001067983 */ /* 0x001f280000100800 */
[----:B------:R-:W4:Y:S04]  /*bf50*/  LDL R7, [R1+0x2f4] ;  /* 0x0002f40001077983 */ /* 0x000f280000100800 */
        /* <DEDUP_REMOVED lines=14> */
[----:B------:R-:W4:Y:S01]  /*c040*/  LDL R47, [R1+0x370] ;  /* 0x00037000012f7983 */ /* 0x000f220000100800 */
[----:B--2---:R-:W-:-:S05]  /*c050*/  IMAD.WIDE R2, R24, 0x2, R28 ;  /* 0x0000000218027825 */ /* 0x004fca00078e021c */
[----:B------:R3:W-:Y:S04]  /*c060*/  STL.64 [R1+0x230], R2 ;  /* 0x0002300201007387 */ /* 0x0007e80000100a00 */
[----:B------:R-:W2:Y:S04]  /*c070*/  LDL R26, [R1+0x380] ;  /* 0x00038000011a7983 */ /* 0x000ea80000100800 */
[----:B------:R-:W2:Y:S04]  /*c080*/  LDL R27, [R1+0x390] ;  /* 0x00039000011b7983 */ /* 0x000ea80000100800 */
[----:B------:R-:W2:Y:S04]  /*c090*/  LDL R4, [R1+0x398] ;  /* 0x0003980001047983 */ /* 0x000ea80000100800 */
[----:B------:R-:W2:Y:S01]  /*c0a0*/  LDL R24, [R1+0x3a8] ;  /* 0x0003a80001187983 */ /* 0x000ea20000100800 */
[----:B---3--:R-:W-:-:S05]  /*c0b0*/  IMAD.WIDE R2, R19, 0x2, R28 ;  /* 0x0000000213027825 */ /* 0x008fca00078e021c */
[----:B------:R0:W-:Y:S01]  /*c0c0*/  STL.64 [R1+0x248], R2 ;  /* 0x0002480201007387 */ /* 0x0001e20000100a00 */
[----:B----4-:R-:W-:-:S05]  /*c0d0*/  IMAD.WIDE R18, R16, 0x2, R28 ;  /* 0x0000000210127825 */ /* 0x010fca00078e021c */
[----:B------:R1:W-:Y:S01]  /*c0e0*/  STL.64 [R1+0x260], R18 ;  /* 0x0002601201007387 */ /* 0x0003e20000100a00 */
[----:B0-----:R-:W-:-:S05]  /*c0f0*/  IMAD.WIDE R2, R17, 0x2, R28 ;  /* 0x0000000211027825 */ /* 0x001fca00078e021c */
[----:B------:R0:W-:Y:S01]  /*c100*/  STL.64 [R1+0x278], R2 ;  /* 0x0002780201007387 */ /* 0x0001e20000100a00 */
[----:B------:R-:W-:-:S04]  /*c110*/  IMAD.WIDE R16, R15, 0x2, R28 ;  /* 0x000000020f107825 */ /* 0x000fc800078e021c */
[----:B-1----:R-:W-:-:S04]  /*c120*/  IMAD.WIDE R18, R14, 0x2, R28 ;  /* 0x000000020e127825 */ /* 0x002fc800078e021c */
[--C-:B0-----:R-:W-:Y:S01]  /*c130*/  IMAD.WIDE R2, R12, 0x2, R28.reuse ;  /* 0x000000020c027825 */ /* 0x101fe200078e021c */
[----:B------:R-:W-:Y:S03]  /*c140*/  STL.64 [R1+0x288], R18 ;  /* 0x0002881201007387 */ /* 0x000fe60000100a00 */
[--C-:B------:R-:W-:Y:S01]  /*c150*/  IMAD.WIDE R14, R13, 0x2, R28.reuse ;  /* 0x000000020d0e7825 */ /* 0x100fe200078e021c */
[----:B------:R-:W-:Y:S03]  /*c160*/  STL.64 [R1+0x2a0], R16 ;  /* 0x0002a01001007387 */ /* 0x000fe60000100a00 */
[--C-:B------:R-:W-:Y:S01]  /*c170*/  IMAD.WIDE R12, R10, 0x2, R28.reuse ;  /* 0x000000020a0c7825 */ /* 0x100fe200078e021c */
[----:B------:R0:W-:Y:S04]  /*c180*/  STL.64 [R1+0x2b8], R2 ;  /* 0x0002b80201007387 */ /* 0x0001e80000100a00 */
[----:B------:R-:W-:Y:S04]  /*c190*/  STL.64 [R1+0x2d0], R14 ;  /* 0x0002d00e01007387 */ /* 0x000fe80000100a00 */
[----:B------:R-:W-:Y:S01]  /*c1a0*/  STL.64 [R1+0x2e8], R12 ;  /* 0x0002e80c01007387 */ /* 0x000fe20000100a00 */
[----:B0-----:R-:W-:-:S04]  /*c1b0*/  IMAD.WIDE R2, R11, 0x2, R28 ;  /* 0x000000020b027825 */ /* 0x001fc800078e021c */
[--C-:B------:R-:W-:Y:S01]  /*c1c0*/  IMAD.WIDE R10, R6, 0x2, R28.reuse ;  /* 0x00000002060a7825 */ /* 0x100fe200078e021c */
[----:B------:R0:W-:Y:S03]  /*c1d0*/  STL.64 [R1+0x300], R2 ;  /* 0x0003000201007387 */ /* 0x0001e60000100a00 */
[--C-:B------:R-:W-:Y:S01]  /*c1e0*/  IMAD.WIDE R6, R7, 0x2, R28.reuse ;  /* 0x0000000207067825 */ /* 0x100fe200078e021c */
[----:B------:R1:W-:Y:S04]  /*c1f0*/  STL.64 [R1+0x318], R10 ;  /* 0x0003180a01007387 */ /* 0x0003e80000100a00 */
[----:B------:R3:W-:Y:S01]  /*c200*/  STL.64 [R1+0x330], R6 ;  /* 0x0003300601007387 */ /* 0x0007e20000100a00 */
[----:B0-----:R-:W-:-:S04]  /*c210*/  IMAD.WIDE R2, R56, 0x2, R28 ;  /* 0x0000000238027825 */ /* 0x001fc800078e021c */
[--C-:B-1----:R-:W-:Y:S01]  /*c220*/  IMAD.WIDE R10, R57, 0x2, R28.reuse ;  /* 0x00000002390a7825 */ /* 0x102fe200078e021c */
[----:B------:R0:W-:Y:S03]  /*c230*/  STL.64 [R1+0x348], R2 ;  /* 0x0003480201007387 */ /* 0x0001e60000100a00 */
[--C-:B---3--:R-:W-:Y:S01]  /*c240*/  IMAD.WIDE R6, R58, 0x2, R28.reuse ;  /* 0x000000023a067825 */ /* 0x108fe200078e021c */
[----:B------:R1:W-:Y:S04]  /*c250*/  STL.64 [R1+0x360], R10 ;  /* 0x0003600a01007387 */ /* 0x0003e80000100a00 */
[----:B------:R3:W-:Y:S01]  /*c260*/  STL.64 [R1+0x378], R6 ;  /* 0x0003780601007387 */ /* 0x0007e20000100a00 */
[----:B0-----:R-:W-:-:S04]  /*c270*/  IMAD.WIDE R2, R59, 0x2, R28 ;  /* 0x000000023b027825 */ /* 0x001fc800078e021c */
[--C-:B-1----:R-:W-:Y:S01]  /*c280*/  IMAD.WIDE R10, R60, 0x2, R28.reuse ;  /* 0x000000023c0a7825 */ /* 0x102fe200078e021c */
[----:B------:R0:W-:Y:S03]  /*c290*/  STL.64 [R1+0x388], R2 ;  /* 0x0003880201007387 */ /* 0x0001e60000100a00 */
[--C-:B---3--:R-:W-:Y:S01]  /*c2a0*/  IMAD.WIDE R6, R61, 0x2, R28.reuse ;  /* 0x000000023d067825 */ /* 0x108fe200078e021c */
[----:B------:R-:W-:Y:S04]  /*c2b0*/  STL.64 [R1+0x3a0], R10 ;  /* 0x0003a00a01007387 */ /* 0x000fe80000100a00 */
[----:B------:R1:W-:Y:S01]  /*c2c0*/  STL.64 [R1+0x3b8], R6 ;  /* 0x0003b80601007387 */ /* 0x0003e20000100a00 */
[----:B0-----:R-:W-:-:S04]  /*c2d0*/  IMAD.WIDE R2, R8, 0x2, R28 ;  /* 0x0000000208027825 */ /* 0x001fc800078e021c */
[--C-:B------:R-:W-:Y:S01]  /*c2e0*/  IMAD.WIDE R8, R9, 0x2, R28.reuse ;  /* 0x0000000209087825 */ /* 0x100fe200078e021c */
[----:B------:R0:W-:Y:S03]  /*c2f0*/  STL.64 [R1+0x3d0], R2 ;  /* 0x0003d00201007387 */ /* 0x0001e60000100a00 */
[--C-:B-1----:R-:W-:Y:S01]  /*c300*/  IMAD.WIDE R6, R48, 0x2, R28.reuse ;  /* 0x0000000230067825 */ /* 0x102fe200078e021c */
[----:B------:R1:W-:Y:S04]  /*c310*/  STL.64 [R1+0x3e8], R8 ;  /* 0x0003e80801007387 */ /* 0x0003e80000100a00 */
[----:B------:R-:W-:Y:S01]  /*c320*/  STL.64 [R1+0x400], R6 ;  /* 0x0004000601007387 */ /* 0x000fe20000100a00 */
[----:B0-----:R-:W-:-:S04]  /*c330*/  IMAD.WIDE R2, R49, 0x2, R28 ;  /* 0x0000000231027825 */ /* 0x001fc800078e021c */
[--C-:B-1----:R-:W-:Y:S01]  /*c340*/  IMAD.WIDE R8, R20, 0x2, R28.reuse ;  /* 0x0000000214087825 */ /* 0x102fe200078e021c */
[----:B------:R0:W-:Y:S04]  /*c350*/  STL.64 [R1+0x418], R2 ;  /* 0x0004180201007387 */ /* 0x0001e80000100a00 */
[----:B------:R1:W-:Y:S01]  /*c360*/  STL.64 [R1+0x430], R8 ;  /* 0x0004300801007387 */ /* 0x0003e20000100a00 */
[----:B0-----:R-:W-:-:S03]  /*c370*/  IMAD.WIDE R2, R5, 0x2, R28 ;  /* 0x0000000205027825 */ /* 0x001fc600078e021c */
[----:B------:R-:W3:Y:S01]  /*c380*/  LDL R5, [R1+0x3b0] ;  /* 0x0003b00001057983 */ /* 0x000ee20000100800 */
[----:B------:R-:W-:-:S04]  /*c390*/  IMAD.WIDE R6, R21, 0x2, R28 ;  /* 0x0000000215067825 */ /* 0x000fc800078e021c */
[--C-:B-1----:R-:W-:Y:S01]  /*c3a0*/  IMAD.WIDE R8, R46, 0x2, R28.reuse ;  /* 0x000000022e087825 */ /* 0x102fe200078e021c */
[----:B------:R0:W-:Y:S04]  /*c3b0*/  STL.64 [R1+0x448], R6 ;  /* 0x0004480601007387 */ /* 0x0001e80000100a00 */
[----:B------:R2:W-:Y:S04]  /*c3c0*/  STL.64 [R1+0x460], R2 ;  /* 0x0004600201007387 */ /* 0x0005e80000100a00 */
[----:B------:R1:W-:Y:S01]  /*c3d0*/  STL.64 [R1+0x478], R8 ;  /* 0x0004780801007387 */ /* 0x0003e20000100a00 */
[----:B0-----:R-:W-:-:S05]  /*c3e0*/  IMAD.WIDE R6, R47, 0x2, R28 ;  /* 0x000000022f067825 */ /* 0x001fca00078e021c */
[----:B------:R0:W-:Y:S01]  /*c3f0*/  STL.64 [R1+0x488], R6 ;  /* 0x0004880601007387 */ /* 0x0001e20000100a00 */
[----:B--2---:R-:W-:-:S04]  /*c400*/  IMAD.WIDE R2, R26, 0x2, R28 ;  /* 0x000000021a027825 */ /* 0x004fc800078e021c */
[--C-:B-1----:R-:W-:Y:S01]  /*c410*/  IMAD.WIDE R8, R27, 0x2, R28.reuse ;  /* 0x000000021b087825 */ /* 0x102fe200078e021c */
[----:B------:R1:W-:Y:S03]  /*c420*/  STL.64 [R1+0x490], R2 ;  /* 0x0004900201007387 */ /* 0x0003e60000100a00 */
[--C-:B0-----:R-:W-:Y:S01]  /*c430*/  IMAD.WIDE R6, R4, 0x2, R28.reuse ;  /* 0x0000000204067825 */ /* 0x101fe200078e021c */
[----:B------:R-:W-:Y:S04]  /*c440*/  STL.64 [R1+0x4a0], R8 ;  /* 0x0004a00801007387 */ /* 0x000fe80000100a00 */
[----:B------:R-:W2:Y:S04]  /*c450*/  LDL R16, [R1+0x3c0] ;  /* 0x0003c00001107983 */ /* 0x000ea80000100800 */
[----:B------:R0:W-:Y:S01]  /*c460*/  STL.64 [R1+0x4b0], R6 ;  /* 0x0004b00601007387 */ /* 0x0001e20000100a00 */
[----:B-1----:R-:W-:-:S03]  /*c470*/  IMAD.WIDE R2, R24, 0x2, R28 ;  /* 0x0000000218027825 */ /* 0x002fc600078e021c */
        /* <DEDUP_REMOVED lines=26> */
[----:B---3--:R-:W-:-:S05]  /*c620*/  IMAD.WIDE R2, R5, 0x2, R28 ;  /* 0x0000000205027825 */ /* 0x008fca00078e021c */
[----:B------:R0:W-:Y:S04]  /*c630*/  STL.64 [R1+0x4c8], R2 ;  /* 0x0004c80201007387 */ /* 0x0001e80000100a00 */
[----:B------:R-:W3:Y:S04]  /*c640*/  LDL R27, [R1+0x174] ;  /* 0x00017400011b7983 */ /* 0x000ee80000100800 */
[----:B------:R-:W3:Y:S04]  /*c650*/  LDL R4, [R1+0x170] ;  /* 0x0001700001047983 */ /* 0x000ee80000100800 */
[----:B------:R-:W3:Y:S04]  /*c660*/  LDL R5, [R1+0x16c] ;  /* 0x00016c0001057983 */ /* 0x000ee80000100800 */
[----:B0-----:R-:W3:Y:S01]  /*c670*/  LDL R3, [R1+0x168] ;  /* 0x0001680001037983 */ /* 0x001ee20000100800 */
[----:B--2---:R-:W-:-:S05]  /*c680*/  IMAD.WIDE R18, R16, 0x2, R28 ;  /* 0x0000000210127825 */ /* 0x004fca00078e021c */
[----:B------:R0:W-:Y:S01]  /*c690*/  STL.64 [R1+0x4d8], R18 ;  /* 0x0004d81201007387 */ /* 0x0001e20000100a00 */
[----:B----4-:R-:W-:-:S03]  /*c6a0*/  IMAD.WIDE R16, R17, 0x2, R28 ;  /* 0x0000000211107825 */ /* 0x010fc600078e021c */
[----:B0-----:R-:W2:Y:S04]  /*c6b0*/  LDL.LU.64 R18, [R1+0x1e40] ;  /* 0x001e400001127983 */ /* 0x001ea80000300a00 */
[----:B------:R0:W-:Y:S02]  /*c6c0*/  STL.64 [R1+0x4e0], R16 ;  /* 0x0004e01001007387 */ /* 0x0001e40000100a00 */
[----:B0-----:R-:W-:-:S04]  /*c6d0*/  IMAD.WIDE R16, R14, 0x2, R28 ;  /* 0x000000020e107825 */ /* 0x001fc800078e021c */
[--C-:B------:R-:W-:Y:S01]  /*c6e0*/  IMAD.WIDE R14, R15, 0x2, R28.reuse ;  /* 0x000000020f0e7825 */ /* 0x100fe200078e021c */
[----:B------:R0:W-:Y:S04]  /*c6f0*/  STL.64 [R1+0x4f0], R16 ;  /* 0x0004f01001007387 */ /* 0x0001e80000100a00 */
[----:B0-----:R-:W4:Y:S04]  /*c700*/  LDL.LU.64 R16, [R1+0x1e38] ;  /* 0x001e380001107983 */ /* 0x001f280000300a00 */
        /* <DEDUP_REMOVED lines=44> */
[----:B0-----:R-:W2:Y:S04]  /*c9d0*/  LDL.LU.64 R48, [R1+0x1df0] ;  /* 0x001df00001307983 */ /* 0x001ea80000300a00 */
[----:B------:R0:W-:Y:S02]  /*c9e0*/  STL.64 [R1+0x5f0], R20 ;  /* 0x0005f01401007387 */ /* 0x0001e40000100a00 */
[----:B0-----:R-:W-:-:S05]  /*c9f0*/  IMAD.WIDE R20, R46, 0x2, R28 ;  /* 0x000000022e147825 */ /* 0x001fca00078e021c */
[----:B------:R0:W-:Y:S01]  /*ca00*/  STL.64 [R1+0x5f8], R20 ;  /* 0x0005f81401007387 */ /* 0x0001e20000100a00 */
[----:B------:R-:W-:-:S04]  /*ca10*/  IMAD.WIDE R46, R47, 0x2, R28 ;  /* 0x000000022f2e7825 */ /* 0x000fc800078e021c */
[----:B0-----:R-:W-:-:S05]  /*ca20*/  IMAD.WIDE R20, R24, 0x2, R28 ;  /* 0x0000000218147825 */ /* 0x001fca00078e021c */
[----:B------:R0:W-:Y:S04]  /*ca30*/  STL.64 [R1+0x600], R20 ;  /* 0x0006001401007387 */ /* 0x0001e80000100a00 */
[----:B0-----:R-:W4:Y:S04]  /*ca40*/  LDL.LU.64 R20, [R1+0x1de8] ;  /* 0x001de80001147983 */ /* 0x001f280000300a00 */
[----:B------:R-:W2:Y:S04]  /*ca50*/  LDL R24, [R1+0x618] ;  /* 0x0006180001187983 */ /* 0x000ea80000100800 */
[----:B------:R0:W-:Y:S02]  /*ca60*/  STL.64 [R1+0x608], R46 ;  /* 0x0006082e01007387 */ /* 0x0001e40000100a00 */
[----:B0-----:R-:W-:-:S04]  /*ca70*/  IMAD.WIDE R46, R26, 0x2, R28 ;  /* 0x000000021a2e7825 */ /* 0x001fc800078e021c */
[--C-:B---3--:R-:W-:Y:S01]  /*ca80*/  IMAD.WIDE R26, R27, 0x2, R28.reuse ;  /* 0x000000021b1a7825 */ /* 0x108fe200078e021c */
[----:B------:R0:W-:Y:S04]  /*ca90*/  STL.64 [R1+0x610], R46 ;  /* 0x0006102e01007387 */ /* 0x0001e80000100a00 */
[----:B0-----:R-:W3:Y:S04]  /*caa0*/  LDL.LU.64 R46, [R1+0x1de0] ;  /* 0x001de000012e7983 */ /* 0x001ee80000300a00 */
[----:B------:R0:W-:Y:S02]  /*cab0*/  STL.64 [R1+0x620], R26 ;  /* 0x0006201a01007387 */ /* 0x0001e40000100a00 */
[----:B0-----:R-:W-:-:S04]  /*cac0*/  IMAD.WIDE R26, R4, 0x2, R28 ;  /* 0x00000002041a7825 */ /* 0x001fc800078e021c */
[--C-:B------:R-:W-:Y:S01]  /*cad0*/  IMAD.WIDE R4, R5, 0x2, R28.reuse ;  /* 0x0000000205047825 */ /* 0x100fe200078e021c */
[----:B------:R0:W-:Y:S04]  /*cae0*/  STL.64 [R1+0x628], R26 ;  /* 0x0006281a01007387 */ /* 0x0001e80000100a00 */
[----:B0-----:R-:W4:Y:S04]  /*caf0*/  LDL.LU.64 R26, [R1+0x1dd8] ;  /* 0x001dd800011a7983 */ /* 0x001f280000300a00 */
[----:B------:R0:W-:Y:S04]  /*cb00*/  STL.64 [R1+0x630], R4 ;  /* 0x0006300401007387 */ /* 0x0001e80000100a00 */
[----:B0-----:R-:W2:Y:S01]  /*cb10*/  LDL.LU.64 R4, [R1+0x1dd0] ;  /* 0x001dd00001047983 */ /* 0x001ea20000300a00 */
[----:B------:R-:W-:-:S05]  /*cb20*/  IMAD.WIDE R2, R3, 0x2, R28 ;  /* 0x0000000203027825 */ /* 0x000fca00078e021c */
[----:B------:R2:W-:Y:S02]  /*cb30*/  STL.64 [R1+0x638], R2 ;  /* 0x0006380201007387 */ /* 0x0005e40000100a00 */
[--C-:B--2---:R-:W-:Y:S02]  /*cb40*/  IMAD.WIDE R2, R4, 0x2, R28.reuse ;  /* 0x0000000204027825 */ /* 0x104fe400078e021c */
[----:B------:R-:W2:Y:S04]  /*cb50*/  LDL.LU R4, [R1+0x1dcc] ;  /* 0x001dcc0001047983 */ /* 0x000ea80000300800 */
[----:B------:R0:W-:Y:S02]  /*cb60*/  STL.64 [R1+0x640], R2 ;  /* 0x0006400201007387 */ /* 0x0001e40000100a00 */
[----:B0-----:R-:W-:-:S02]  /*cb70*/  IMAD.WIDE R2, R5, 0x2, R28 ;  /* 0x0000000205027825 */ /* 0x001fc400078e021c */
[----:B------:R-:W2:Y:S04]  /*cb80*/  LDL.LU R5, [R1+0x1dc8] ;  /* 0x001dc80001057983 */ /* 0x000ea80000300800 */
[----:B------:R0:W-:Y:S02]  /*cb90*/  STL.64 [R1+0x648], R2 ;  /* 0x0006480201007387 */ /* 0x0001e40000100a00 */
[----:B0-----:R-:W-:-:S05]  /*cba0*/  IMAD.WIDE R2, R23, 0x2, R28 ;  /* 0x0000000217027825 */ /* 0x001fca00078e021c */
[----:B------:R0:W-:Y:S02]  /*cbb0*/  STL.64 [R1+0x650], R2 ;  /* 0x0006500201007387 */ /* 0x0001e40000100a00 */
[----:B0-----:R-:W-:-:S05]  /*cbc0*/  IMAD.WIDE R2, R32, 0x2, R28 ;  /* 0x0000000220027825 */ /* 0x001fca00078e021c */
[----:B------:R4:W-:Y:S02]  /*cbd0*/  STL.64 [R1+0x658], R2 ;  /* 0x0006580201007387 */ /* 0x0009e40000100a00 */
[----:B----4-:R-:W-:-:S05]  /*cbe0*/  IMAD.WIDE R2, R27, 0x2, R28 ;  /* 0x000000021b027825 */ /* 0x010fca00078e021c */
[----:B------:R0:W-:Y:S02]  /*cbf0*/  STL.64 [R1+0x660], R2 ;  /* 0x0006600201007387 */ /* 0x0001e40000100a00 */
[----:B0-----:R-:W-:-:S04]  /*cc00*/  IMAD.WIDE R2, R26, 0x2, R28 ;  /* 0x000000021a027825 */ /* 0x001fc800078e021c */
[--C-:B---3--:R-:W-:Y:S01]  /*cc10*/  IMAD.WIDE R26, R47, 0x2, R28.reuse ;  /* 0x000000022f1a7825 */ /* 0x108fe200078e021c */
[----:B------:R0:W-:Y:S04]  /*cc20*/  STL.64 [R1+0x668], R2 ;  /* 0x0006680201007387 */ /* 0x0001e80000100a00 */
[----:B------:R1:W-:Y:S01]  /*cc30*/  STL.64 [R1+0x670], R26 ;  /* 0x0006701a01007387 */ /* 0x0003e20000100a00 */
[----:B0-----:R-:W-:-:S04]  /*cc40*/  IMAD.WIDE R2, R46, 0x2, R28 ;  /* 0x000000022e027825 */ /* 0x001fc800078e021c */
[--C-:B------:R-:W-:Y:S01]  /*cc50*/  IMAD.WIDE R46, R52, 0x2, R28.reuse ;  /* 0x00000002342e7825 */ /* 0x100fe200078e021c */
[----:B------:R0:W-:Y:S03]  /*cc60*/  STL.64 [R1+0x678], R2 ;  /* 0x0006780201007387 */ /* 0x0001e60000100a00 */
[--C-:B-1----:R-:W-:Y:S01]  /*cc70*/  IMAD.WIDE R26, R38, 0x2, R28.reuse ;  /* 0x00000002261a7825 */ /* 0x102fe200078e021c */
[----:B------:R-:W-:Y:S04]  /*cc80*/  STL.64 [R1+0x680], R46 ;  /* 0x0006802e01007387 */ /* 0x000fe80000100a00 */
[----:B------:R1:W-:Y:S01]  /*cc90*/  STL.64 [R1+0x688], R26 ;  /* 0x0006881a01007387 */ /* 0x0003e20000100a00 */
[----:B0-----:R-:W-:-:S04]  /*cca0*/  IMAD.WIDE R2, R21, 0x2, R28 ;  /* 0x0000000215027825 */ /* 0x001fc800078e021c */
[--C-:B------:R-:W-:Y:S01]  /*ccb0*/  IMAD.WIDE R20, R20, 0x2, R28.reuse ;  /* 0x0000000214147825 */ /* 0x100fe200078e021c */
[----:B------:R0:W-:Y:S03]  /*ccc0*/  STL.64 [R1+0x690], R2 ;  /* 0x0006900201007387 */ /* 0x0001e60000100a00 */
[--C-:B-1----:R-:W-:Y:S01]  /*ccd0*/  IMAD.WIDE R26, R49, 0x2, R28.reuse ;  /* 0x00000002311a7825 */ /* 0x102fe200078e021c */
        /* <DEDUP_REMOVED lines=18> */
[----:B------:R1:W-:Y:S03]  /*ce00*/  STL.64 [R1+0x6e0], R20 ;  /* 0x0006e01401007387 */ /* 0x0003e60000100a00 */
[--C-:B------:R-:W-:Y:S01]  /*ce10*/  IMAD.WIDE R24, R24, 0x2, R28.reuse ;  /* 0x0000000218187825 */ /* 0x100fe200078e021c */
[----:B------:R-:W-:Y:S03]  /*ce20*/  STL.64 [R1+0x6e8], R26 ;  /* 0x0006e81a01007387 */ /* 0x000fe60000100a00 */
[----:B0-----:R-:W-:-:S04]  /*ce30*/  IMAD.WIDE R2, R11, 0x2, R28 ;  /* 0x000000020b027825 */ /* 0x001fc800078e021c */
[--C-:B-1----:R-:W-:Y:S01]  /*ce40*/  IMAD.WIDE R20, R9, 0x2, R28.reuse ;  /* 0x0000000209147825 */ /* 0x102fe200078e021c */
[----:B------:R0:W-:Y:S04]  /*ce50*/  STL.64 [R1+0x6f0], R2 ;  /* 0x0006f00201007387 */ /* 0x0001e80000100a00 */
[----:B------:R2:W-:Y:S04]  /*ce60*/  STL.64 [R1+0x6f8], R20 ;  /* 0x0006f81401007387 */ /* 0x0005e80000100a00 */
[----:B------:R-:W-:Y:S01]  /*ce70*/  STL.64 [R1+0x708], R24 ;  /* 0x0007081801007387 */ /* 0x000fe20000100a00 */
[----:B0-----:R-:W-:-:S05]  /*ce80*/  IMAD.WIDE R2, R0, 0x2, R28 ;  /* 0x0000000200027825 */ /* 0x001fca00078e021c */
[----:B------:R0:W-:Y:S01]  /*ce90*/  STL.64 [R1+0x700], R2 ;  /* 0x0007000201007387 */ /* 0x0001e20000100a00 */
[----:B--2---:R-:W-:-:S04]  /*cea0*/  IMAD.WIDE R20, R8, 0x2, R4 ;  /* 0x0000000208147825 */ /* 0x004fc800078e0204 */
[--C-:B0-----:R-:W-:Y:S01]  /*ceb0*/  IMAD.WIDE R2, R60, 0x2, R4.reuse ;  /* 0x000000023c027825 */ /* 0x101fe200078e0204 */
[----:B------:R-:W-:Y:S03]  /*cec0*/  STL.64 [R1+0x10], R20 ;  /* 0x0000101401007387 */ /* 0x000fe60000100a00 */
[--C-:B------:R-:W-:Y:S01]  /*ced0*/  IMAD.WIDE R8, R7, 0x2, R4.reuse ;  /* 0x0000000207087825 */ /* 0x100fe200078e0204 */
[----:B------:R-:W-:Y:S03]  /*cee0*/  STL.64 [R1+0x1d68], R2 ;  /* 0x001d680201007387 */ /* 0x000fe60000100a00 */
[--C-:B------:R-:W-:Y:S01]  /*cef0*/  IMAD.WIDE R60, R61, 0x2, R4.reuse ;  /* 0x000000023d3c7825 */ /* 0x100fe200078e0204 */
[----:B------:R0:W-:Y:S03]  /*cf00*/  STL.64 [R1+0x8], R8 ;  /* 0x0000080801007387 */ /* 0x0001e60000100a00 */
[--C-:B------:R-:W-:Y:S01]  /*cf10*/  IMAD.WIDE R58, R59, 0x2, R4.reuse ;  /* 0x000000023b3a7825 */ /* 0x100fe200078e0204 */
[----:B------:R-:W-:Y:S03]  /*cf20*/  STL.64 [R1+0x1d60], R60 ;  /* 0x001d603c01007387 */ /* 0x000fe60000100a00 */
[--C-:B------:R-:W-:Y:S01]  /*cf30*/  IMAD.WIDE R56, R57, 0x2, R4.reuse ;  /* 0x0000000239387825 */ /* 0x100fe200078e0204 */
[----:B------:R-:W-:Y:S03]  /*cf40*/  STL.64 [R1+0x1d58], R58 ;  /* 0x001d583a01007387 */ /* 0x000fe60000100a00 */
[--C-:B------:R-:W-:Y:S01]  /*cf50*/  IMAD.WIDE R6, R6, 0x2, R4.reuse ;  /* 0x0000000206067825 */ /* 0x100fe200078e0204 */
[----:B------:R-:W-:Y:S03]  /*cf60*/  STL.64 [R1+0x1d50], R56 ;  /* 0x001d503801007387 */ /* 0x000fe60000100a00 */
[--C-:B0-----:R-:W-:Y:S01]  /*cf70*/  IMAD.WIDE R8, R14, 0x2, R4.reuse ;  /* 0x000000020e087825 */ /* 0x101fe200078e0204 */
[----:B------:R-:W-:Y:S03]  /*cf80*/  STL.64 [R1+0x1d70], R6 ;  /* 0x001d700601007387 */ /* 0x000fe60000100a00 */
[--C-:B------:R-:W-:Y:S01]  /*cf90*/  IMAD.WIDE R10, R10, 0x2, R4.reuse ;  /* 0x000000020a0a7825 */ /* 0x100fe200078e0204 */
[----:B------:R0:W-:Y:S03]  /*cfa0*/  STL.64 [R1+0x1d78], R8 ;  /* 0x001d780801007387 */ /* 0x0001e60000100a00 */
[--C-:B------:R-:W-:Y:S01]  /*cfb0*/  IMAD.WIDE R12, R12, 0x2, R4.reuse ;  /* 0x000000020c0c7825 */ /* 0x100fe200078e0204 */
[----:B------:R-:W-:Y:S03]  /*cfc0*/  STL.64 [R1+0x1d80], R10 ;  /* 0x001d800a01007387 */ /* 0x000fe60000100a00 */
[--C-:B------:R-:W-:Y:S01]  /*cfd0*/  IMAD.WIDE R14, R15, 0x2, R4.reuse ;  /* 0x000000020f0e7825 */ /* 0x100fe200078e0204 */
[----:B------:R1:W-:Y:S03]  /*cfe0*/  STL.64 [R1+0x1d88], R12 ;  /* 0x001d880c01007387 */ /* 0x0003e60000100a00 */
[--C-:B------:R-:W-:Y:S01]  /*cff0*/  IMAD.WIDE R16, R17, 0x2, R4.reuse ;  /* 0x0000000211107825 */ /* 0x100fe200078e0204 */
[----:B------:R-:W-:Y:S03]  /*d000*/  STL.64 [R1+0x1d90], R14 ;  /* 0x001d900e01007387 */ /* 0x000fe60000100a00 */
[--C-:B------:R-:W-:Y:S01]  /*d010*/  IMAD.WIDE R18, R19, 0x2, R4.reuse ;  /* 0x0000000213127825 */ /* 0x100fe200078e0204 */
[----:B------:R-:W-:Y:S04]  /*d020*/  STL.64 [R1+0x1d98], R16 ;  /* 0x001d981001007387 */ /* 0x000fe80000100a00 */
[----:B------:R-:W-:Y:S04]  /*d030*/  STL.64 [R1+0x1da0], R18 ;  /* 0x001da01201007387 */ /* 0x000fe80000100a00 */
[----:B0-----:R-:W1:Y:S01]  /*d040*/  LDL.LU R9, [R1+0x274] ;  /* 0x0002740001097983 */ /* 0x001e620000300800 */
[----:B------:R-:W-:-:S03]  /*d050*/  IMAD.WIDE R20, R33, 0x2, R4 ;  /* 0x0000000221147825 */ /* 0x000fc600078e0204 */
[----:B------:R-:W2:Y:S04]  /*d060*/  LDL.LU R6, [R1+0x280] ;  /* 0x0002800001067983 */ /* 0x000ea80000300800 */
[----:B------:R-:W3:Y:S04]  /*d070*/  LDL.LU R60, [R1+0x284] ;  /* 0x00028400013c7983 */ /* 0x000ee80000300800 */
[----:B------:R-:W-:Y:S04]  /*d080*/  STL.64 [R1+0x1da8], R20 ;  /* 0x001da81401007387 */ /* 0x000fe80000100a00 */
[----:B------:R-:W4:Y:S04]  /*d090*/  LDL.LU R2, [R1+0x290] ;  /* 0x0002900001027983 */ /* 0x000f280000300800 */
[----:B------:R-:W4:Y:S01]  /*d0a0*/  LDL.LU R3, [R1+0x294] ;  /* 0x0002940001037983 */ /* 0x000f220000300800 */
[----:B------:R-:W-:-:S05]  /*d0b0*/  IMAD.WIDE R22, R22, 0x2, R4 ;  /* 0x0000000216167825 */ /* 0x000fca00078e0204 */
[----:B------:R-:W-:Y:S04]  /*d0c0*/  STL.64 [R1+0x1db0], R22 ;  /* 0x001db01601007387 */ /* 0x000fe80000100a00 */
[----:B------:R-:W4:Y:S04]  /*d0d0*/  LDL.LU R61, [R1+0x298] ;  /* 0x00029800013d7983 */ /* 0x000f280000300800 */
[----:B------:R-:W4:Y:S01]  /*d0e0*/  LDL.LU R59, [R1+0x29c] ;  /* 0x00029c00013b7983 */ /* 0x000f220000300800 */
[----:B------:R-:W-:-:S05]  /*d0f0*/  IMAD.WIDE R24, R34, 0x2, R4 ;  /* 0x0000000222187825 */ /* 0x000fca00078e0204 */
[----:B------:R-:W-:Y:S04]  /*d100*/  STL.64 [R1+0x1db8], R24 ;  /* 0x001db81801007387 */ /* 0x000fe80000100a00 */
[----:B------:R-:W4:Y:S01]  /*d110*/  LDL.LU R57, [R1+0x2a8] ;  /* 0x0002a80001397983 */ /* 0x000f220000300800 */
[----:B------:R-:W-:-:S05]  /*d120*/  IMAD.WIDE R26, R41, 0x2, R4 ;  /* 0x00000002291a7825 */ /* 0x000fca00078e0204 */
[----:B------:R-:W-:Y:S04]  /*d130*/  STL.64 [R1+0x1dc0], R26 ;  /* 0x001dc01a01007387 */ /* 0x000fe80000100a00 */
[----:B------:R-:W4:Y:S04]  /*d140*/  LDL.LU R7, [R1+0x2ac] ;  /* 0x0002ac0001077983 */ /* 0x000f280000300800 */
[----:B------:R-:W4:Y:S04]  /*d150*/  LDL.LU R56, [R1+0x2b0] ;  /* 0x0002b00001387983 */ /* 0x000f280000300800 */
[----:B------:R-:W4:Y:S01]  /*d160*/  LDL.LU R58, [R1+0x2b4] ;  /* 0x0002b400013a7983 */ /* 0x000f220000300800 */
[----:B-1----:R-:W-:-:S04]  /*d170*/  IMAD.WIDE R12, R9, 0x2, R4 ;  /* 0x00000002090c7825 */ /* 0x002fc800078e0204 */
[--C-:B--2---:R-:W-:Y:S01]  /*d180*/  IMAD.WIDE R8, R6, 0x2, R4.reuse ;  /* 0x0000000206087825 */ /* 0x104fe200078e0204 */
[----:B------:R-:W-:Y:S03]  /*d190*/  STL.64 [R1+0x190], R12 ;  /* 0x0001900c01007387 */ /* 0x000fe60000100a00 */
[--C-:B---3--:R-:W-:Y:S02]  /*d1a0*/  IMAD.WIDE R10, R60, 0x2, R4.reuse ;  /* 0x000000023c0a7825 */ /* 0x108fe400078e0204 */
[----:B------:R-:W2:Y:S04]  /*d1b0*/  LDL.LU R60, [R1+0x2c0] ;  /* 0x0002c000013c7983 */ /* 0x000ea80000300800 */
[----:B------:R4:W-:Y:S04]  /*d1c0*/  STL.64 [R1+0x1a0], R8 ;  /* 0x0001a00801007387 */ /* 0x0009e80000100a00 */
[----:B------:R0:W-:Y:S01]  /*d1d0*/  STL.64 [R1+0x1b8], R10 ;  /* 0x0001b80a01007387 */ /* 0x0001e20000100a00 */
[----:B----4-:R-:W-:-:S03]  /*d1e0*/  IMAD.WIDE R8, R2, 0x2, R4 ;  /* 0x0000000202087825 */ /* 0x010fc600078e0204 */
[----:B------:R-:W3:Y:S01]  /*d1f0*/  LDL.LU R2, [R1+0x2c4] ;  /* 0x0002c40001027983 */ /* 0x000ee20000300800 */
[----:B0-----:R-:W-:-:S03]  /*d200*/  IMAD.WIDE R10, R3, 0x2, R4 ;  /* 0x00000002030a7825 */ /* 0x001fc600078e0204 */
[----:B------:R0:W-:Y:S04]  /*d210*/  STL.64 [R1+0x1d0], R8 ;  /* 0x0001d00801007387 */ /* 0x0001e80000100a00 */
[----:B------:R-:W4:Y:S04]  /*d220*/  LDL.LU R3, [R1+0x2c8] ;  /* 0x0002c80001037983 */ /* 0x000f280000300800 */
[----:B------:R1:W-:Y:S01]  /*d230*/  STL.64 [R1+0x1e0], R10 ;  /* 0x0001e00a01007387 */ /* 0x0003e20000100a00 */
[----:B0-----:R-:W-:-:S03]  /*d240*/  IMAD.WIDE R8, R61, 0x2, R4 ;  /* 0x000000023d087825 */ /* 0x001fc600078e0204 */
[----:B------:R-:W4:Y:S04]  /*d250*/  LDL.LU R61, [R1+0x2cc] ;  /* 0x0002cc00013d7983 */ /* 0x000f280000300800 */
[----:B------:R0:W-:Y:S01]  /*d260*/  STL.64 [R1+0x1f8], R8 ;  /* 0x0001f80801007387 */ /* 0x0001e20000100a00 */
[----:B-1----:R-:W-:-:S03]  /*d270*/  IMAD.WIDE R10, R59, 0x2, R4 ;  /* 0x000000023b0a7825 */ /* 0x002fc600078e0204 */
[----:B------:R-:W4:Y:S04]  /*d280*/  LDL.LU R59, [R1+0x2d8] ;  /* 0x0002d800013b7983 */ /* 0x000f280000300800 */
[----:B------:R-:W-:Y:S01]  /*d290*/  STL.64 [R1+0x208], R10 ;  /* 0x0002080a01007387 */ /* 0x000fe20000100a00 */
[----:B0-----:R-:W-:-:S03]  /*d2a0*/  IMAD.WIDE R8, R57, 0x2, R4 ;  /* 0x0000000239087825 */ /* 0x001fc600078e0204 */
[----:B------:R-:W4:Y:S04]  /*d2b0*/  LDL.LU R21, [R1+0x2dc] ;  /* 0x0002dc0001157983 */ /* 0x000f280000300800 */
[----:B------:R-:W4:Y:S04]  /*d2c0*/  LDL.LU R18, [R1+0x2e0] ;  /* 0x0002e00001127983 */ /* 0x000f280000300800 */
[----:B------:R0:W-:Y:S04]  /*d2d0*/  STL.64 [R1+0x218], R8 ;  /* 0x0002180801007387 */ /* 0x0001e80000100a00 */
[----:B------:R-:W4:Y:S04]  /*d2e0*/  LDL.LU R19, [R1+0x2e4] ;  /* 0x0002e40001137983 */ /* 0x000f280000300800 */
[----:B------:R-:W4:Y:S01]  /*d2f0*/  LDL.LU R57, [R1+0x2f0] ;  /* 0x0002f00001397983 */ /* 0x000f220000300800 */
[----:B------:R-:W-:-:S03]  /*d300*/  IMAD.WIDE R6, R7, 0x2, R4 ;  /* 0x0000000207067825 */ /* 0x000fc600078e0204 */
[----:B------:R-:W4:Y:S04]  /*d310*/  LDL.LU R16, [R1+0x2f4] ;  /* 0x0002f40001107983 */ /* 0x000f280000300800 */
[----:B------:R-:W4:Y:S04]  /*d320*/  LDL.LU R17, [R1+0x2f8] ;  /* 0x0002f80001117983 */ /* 0x000f280000300800 */
[----:B------:R1:W-:Y:S04]  /*d330*/  STL.64 [R1+0x228], R6 ;  /* 0x0002280601007387 */ /* 0x0003e80000100a00 */
[----:B------:R-:W4:Y:S01]  /*d340*/  LDL.LU R14, [R1+0x2fc] ;  /* 0x0002fc00010e7983 */ /* 0x000f220000300800 */
[----:B0-----:R-:W-:-:S03]  /*d350*/  IMAD.WIDE R8, R56, 0x2, R4 ;  /* 0x0000000238087825 */ /* 0x001fc600078e0204 */
[----:B-1----:R-:W4:Y:S04]  /*d360*/  LDL.LU R7, [R1+0x308] ;  /* 0x0003080001077983 */ /* 0x002f280000300800 */
[----:B------:R-:W4:Y:S04]  /*d370*/  LDL.LU R15, [R1+0x30c] ;  /* 0x00030c00010f7983 */ /* 0x000f280000300800 */
[----:B------:R-:W4:Y:S04]  /*d380*/  LDL.LU R12, [R1+0x310] ;  /* 0x00031000010c7983 */ /* 0x000f280000300800 */
[----:B------:R0:W-:Y:S04]  /*d390*/  STL.64 [R1+0x238], R8 ;  /* 0x0002380801007387 */ /* 0x0001e80000100a00 */
[----:B------:R-:W4:Y:S04]  /*d3a0*/  LDL.LU R13, [R1+0x314] ;  /* 0x00031400010d7983 */ /* 0x000f280000300800 */
[----:B------:R-:W4:Y:S01]  /*d3b0*/  LDL.LU R56, [R1+0x320] ;  /* 0x0003200001387983 */ /* 0x000f220000300800 */
[----:B0-----:R-:W-:-:S03]  /*d3c0*/  IMAD.WIDE R8, R58, 0x2, R4 ;  /* 0x000000023a087825 */ /* 0x001fc600078e0204 */
[----:B------:R-:W4:Y:S04]  /*d3d0*/  LDL.LU R10, [R1+0x324] ;  /* 0x00032400010a7983 */ /* 0x000f280000300800 */
[----:B------:R-:W4:Y:S04]  /*d3e0*/  LDL.LU R11, [R1+0x328] ;  /* 0x00032800010b7983 */ /* 0x000f280000300800 */
[----:B------:R0:W-:Y:S04]  /*d3f0*/  STL.64 [R1+0x240], R8 ;  /* 0x0002400801007387 */ /* 0x0001e80000100a00 */
[----:B0-----:R-:W4:Y:S04]  /*d400*/  LDL.LU R8, [R1+0x338] ;  /* 0x0003380001087983 */ /* 0x001f280000300800 */
[----:B------:R-:W4:Y:S04]  /*d410*/  LDL.LU R9, [R1+0x340] ;  /* 0x0003400001097983 */ /* 0x000f280000300800 */
[----:B------:R-:W4:Y:S04]  /*d420*/  LDL.LU R6, [R1+0x350] ;  /* 0x0003500001067983 */ /* 0x000f280000300800 */
[----:B------:R-:W4:Y:S01]  /*d430*/  LDL.LU R58, [R1+0x358] ;  /* 0x00035800013a7983 */ /* 0x000f220000300800 */
[----:B--2---:R-:W-:-:S03]  /*d440*/  IMAD.WIDE R22, R60, 0x2, R4 ;  /* 0x000000023c167825 */ /* 0x004fc600078e0204 */
[----:B------:R-:W2:Y:S04]  /*d450*/  LDL.LU R60, [R1+0x368] ;  /* 0x00036800013c7983 */ /* 0x000ea80000300800 */
[----:B------:R4:W-:Y:S01]  /*d460*/  STL.64 [R1+0x250], R22 ;  /* 0x0002501601007387 */ /* 0x0009e20000100a00 */
[----:B---3--:R-:W-:-:S03]  /*d470*/  IMAD.WIDE R24, R2, 0x2, R4 ;  /* 0x0000000202187825 */ /* 0x008fc600078e0204 */
[----:B------:R-:W3:Y:S04]  /*d480*/  LDL.LU R2, [R1+0x370] ;  /* 0x0003700001027983 */ /* 0x000ee80000300800 */
[----:B------:R0:W-:Y:S01]  /*d490*/  STL.64 [R1+0x258], R24 ;  /* 0x0002581801007387 */ /* 0x0001e20000100a00 */
[----:B----4-:R-:W-:-:S03]  /*d4a0*/  IMAD.WIDE R22, R3, 0x2, R4 ;  /* 0x0000000203167825 */ /* 0x010fc600078e0204 */
[----:B------:R-:W4:Y:S04]  /*d4b0*/  LDL.LU R3, [R1+0x380] ;  /* 0x0003800001037983 */ /* 0x000f280000300800 */
[----:B------:R1:W-:Y:S01]  /*d4c0*/  STL.64 [R1+0x268], R22 ;  /* 0x0002681601007387 */ /* 0x0003e20000100a00 */
[----:B0-----:R-:W-:-:S03]  /*d4d0*/  IMAD.WIDE R24, R61, 0x2, R4 ;  /* 0x000000023d187825 */ /* 0x001fc600078e0204 */
[----:B------:R-:W4:Y:S04]  /*d4e0*/  LDL.LU R61, [R1+0x390] ;  /* 0x00039000013d7983 */ /* 0x000f280000300800 */
[----:B------:R0:W-:Y:S01]  /*d4f0*/  STL.64 [R1+0x270], R24 ;  /* 0x0002701801007387 */ /* 0x0001e20000100a00 */
[----:B-1----:R-:W-:-:S03]  /*d500*/  IMAD.WIDE R22, R59, 0x2, R4 ;  /* 0x000000023b167825 */ /* 0x002fc600078e0204 */
[----:B------:R-:W4:Y:S04]  /*d510*/  LDL.LU R59, [R1+0x398] ;  /* 0x00039800013b7983 */ /* 0x000f280000300800 */
[----:B------:R1:W-:Y:S01]  /*d520*/  STL.64 [R1+0x280], R22 ;  /* 0x0002801601007387 */ /* 0x0003e20000100a00 */
[----:B0-----:R-:W-:-:S04]  /*d530*/  IMAD.WIDE R24, R21, 0x2, R4 ;  /* 0x0000000215187825 */ /* 0x001fc800078e0204 */
[--C-:B-1----:R-:W-:Y:S01]  /*d540*/  IMAD.WIDE R22, R18, 0x2, R4.reuse ;  /* 0x0000000212167825 */ /* 0x102fe200078e0204 */
[----:B------:R-:W-:Y:S03]  /*d550*/  STL.64 [R1+0x290], R24 ;  /* 0x0002901801007387 */ /* 0x000fe60000100a00 */
[--C-:B------:R-:W-:Y:S01]  /*d560*/  IMAD.WIDE R20, R19, 0x2, R4.reuse ;  /* 0x0000000213147825 */ /* 0x100fe200078e0204 */
[----:B------:R0:W-:Y:S03]  /*d570*/  STL.64 [R1+0x298], R22 ;  /* 0x0002981601007387 */ /* 0x0001e60000100a00 */
[--C-:B------:R-:W-:Y:S02]  /*d580*/  IMAD.WIDE R18, R57, 0x2, R4.reuse ;  /* 0x0000000239127825 */ /* 0x100fe400078e0204 */
[----:B------:R-:W4:Y:S04]  /*d590*/  LDL.LU R57, [R1+0x3a8] ;  /* 0x0003a80001397983 */ /* 0x000f280000300800 */
[----:B------:R1:W-:Y:S01]  /*d5a0*/  STL.64 [R1+0x2a8], R20 ;  /* 0x0002a81401007387 */ /* 0x0003e20000100a00 */
[----:B0-----:R-:W-:-:S03]  /*d5b0*/  IMAD.WIDE R22, R16, 0x2, R4 ;  /* 0x0000000210167825 */ /* 0x001fc600078e0204 */
[----:B------:R0:W-:Y:S04]  /*d5c0*/  STL.64 [R1+0x2b0], R18 ;  /* 0x0002b01201007387 */ /* 0x0001e80000100a00 */
[----:B------:R-:W-:Y:S01]  /*d5d0*/  STL.64 [R1+0x2c0], R22 ;  /* 0x0002c01601007387 */ /* 0x000fe20000100a00 */
[----:B-1----:R-:W-:-:S04]  /*d5e0*/  IMAD.WIDE R20, R17, 0x2, R4 ;  /* 0x0000000211147825 */ /* 0x002fc800078e0204 */
[--C-:B------:R-:W-:Y:S01]  /*d5f0*/  IMAD.WIDE R16, R7, 0x2, R4.reuse ;  /* 0x0000000207107825 */ /* 0x100fe200078e0204 */
[----:B------:R-:W-:Y:S03]  /*d600*/  STL.64 [R1+0x2c8], R20 ;  /* 0x0002c81401007387 */ /* 0x000fe60000100a00 */
[--C-:B0-----:R-:W-:Y:S01]  /*d610*/  IMAD.WIDE R18, R14, 0x2, R4.reuse ;  /* 0x000000020e127825 */ /* 0x101fe200078e0204 */
[----:B------:R-:W4:Y:S03]  /*d620*/  LDL.LU R7, [R1+0x3b0] ;  /* 0x0003b00001077983 */ /* 0x000f260000300800 */
[--C-:B------:R-:W-:Y:S01]  /*d630*/  IMAD.WIDE R14, R15, 0x2, R4.reuse ;  /* 0x000000020f0e7825 */ /* 0x100fe200078e0204 */
[----:B------:R-:W-:Y:S04]  /*d640*/  STL.64 [R1+0x2d8], R18 ;  /* 0x0002d81201007387 */ /* 0x000fe80000100a00 */
[----:B------:R0:W-:Y:S04]  /*d650*/  STL.64 [R1+0x2e0], R16 ;  /* 0x0002e01001007387 */ /* 0x0001e80000100a00 */
[----:B------:R1:W-:Y:S01]  /*d660*/  STL.64 [R1+0x2f0], R14 ;  /* 0x0002f00e01007387 */ /* 0x0003e20000100a00 */
[----:B0-----:R-:W-:-:S04]  /*d670*/  IMAD.WIDE R16, R12, 0x2, R4 ;  /* 0x000000020c107825 */ /* 0x001fc800078e0204 */
[--C-:B-1----:R-:W-:Y:S01]  /*d680*/  IMAD.WIDE R14, R56, 0x2, R4.reuse ;  /* 0x00000002380e7825 */ /* 0x102fe200078e0204 */
[----:B------:R-:W-:Y:S03]  /*d690*/  STL.64 [R1+0x2f8], R16 ;  /* 0x0002f81001007387 */ /* 0x000fe60000100a00 */
[--C-:B------:R-:W-:Y:S01]  /*d6a0*/  IMAD.WIDE R12, R13, 0x2, R4.reuse ;  /* 0x000000020d0c7825 */ /* 0x100fe200078e0204 */
[----:B------:R-:W4:Y:S04]  /*d6b0*/  LDL.LU R56, [R1+0x3c0] ;  /* 0x0003c00001387983 */ /* 0x000f280000300800 */
[----:B------:R0:W-:Y:S04]  /*d6c0*/  STL.64 [R1+0x308], R12 ;  /* 0x0003080c01007387 */ /* 0x0001e80000100a00 */
[----:B------:R1:W-:Y:S01]  /*d6d0*/  STL.64 [R1+0x310], R14 ;  /* 0x0003100e01007387 */ /* 0x0003e20000100a00 */
[----:B0-----:R-:W-:-:S04]  /*d6e0*/  IMAD.WIDE R12, R10, 0x2, R4 ;  /* 0x000000020a0c7825 */ /* 0x001fc800078e0204 */
[--C-:B-1----:R-:W-:Y:S01]  /*d6f0*/  IMAD.WIDE R14, R11, 0x2, R4.reuse ;  /* 0x000000020b0e7825 */ /* 0x102fe200078e0204 */
[----:B------:R0:W-:Y:S03]  /*d700*/  STL.64 [R1+0x320], R12 ;  /* 0x0003200c01007387 */ /* 0x0001e60000100a00 */
[--C-:B------:R-:W-:Y:S01]  /*d710*/  IMAD.WIDE R10, R8, 0x2, R4.reuse ;  /* 0x00000002080a7825 */ /* 0x100fe200078e0204 */
[----:B------:R-:W-:Y:S04]  /*d720*/  STL.64 [R1+0x328], R14 ;  /* 0x0003280e01007387 */ /* 0x000fe80000100a00 */
[----:B------:R1:W-:Y:S01]  /*d730*/  STL.64 [R1+0x338], R10 ;  /* 0x0003380a01007387 */ /* 0x0003e20000100a00 */
[----:B0-----:R-:W-:-:S04]  /*d740*/  IMAD.WIDE R12, R9, 0x2, R4 ;  /* 0x00000002090c7825 */ /* 0x001fc800078e0204 */
[--C-:B------:R-:W-:Y:S01]  /*d750*/  IMAD.WIDE R8, R6, 0x2, R4.reuse ;  /* 0x0000000206087825 */ /* 0x100fe200078e0204 */
[----:B------:R-:W-:Y:S03]  /*d760*/  STL.64 [R1+0x340], R12 ;  /* 0x0003400c01007387 */ /* 0x000fe60000100a00 */
[--C-:B-1----:R-:W-:Y:S02]  /*d770*/  IMAD.WIDE R10, R58, 0x2, R4.reuse ;  /* 0x000000023a0a7825 */ /* 0x102fe400078e0204 */
[----:B------:R-:W4:Y:S04]  /*d780*/  LDL.LU R58, [R1+0x3c8] ;  /* 0x0003c800013a7983 */ /* 0x000f280000300800 */
[----:B------:R2:W-:Y:S04]  /*d790*/  STL.64 [R1+0x350], R8 ;  /* 0x0003500801007387 */ /* 0x0005e80000100a00 */
[----:B------:R3:W-:Y:S01]  /*d7a0*/  STL.64 [R1+0x358], R10 ;  /* 0x0003580a01007387 */ /* 0x0007e20000100a00 */
        /* <DEDUP_REMOVED lines=11> */
[----:B------:R-:W-:Y:S01]  /*d860*/  STL.64 [R1+0x390], R10 ;  /* 0x0003900a01007387 */ /* 0x000fe20000100a00 */
[----:B-1----:R-:W-:-:S03]  /*d870*/  IMAD.WIDE R8, R59, 0x2, R4 ;  /* 0x000000023b087825 */ /* 0x002fc600078e0204 */
[----:B------:R-:W4:Y:S04]  /*d880*/  LDL.LU R21, [R1+0x408] ;  /* 0x0004080001157983 */ /* 0x000f280000300800 */
[----:B------:R-:W4:Y:S04]  /*d890*/  LDL.LU R18, [R1+0x410] ;  /* 0x0004100001127983 */ /* 0x000f280000300800 */
[----:B------:R0:W-:Y:S04]  /*d8a0*/  STL.64 [R1+0x398], R8 ;  /* 0x0003980801007387 */ /* 0x0001e80000100a00 */
[----:B------:R-:W4:Y:S04]  /*d8b0*/  LDL.LU R19, [R1+0x420] ;  /* 0x0004200001137983 */ /* 0x000f280000300800 */
[----:B------:R-:W4:Y:S04]  /*d8c0*/  LDL.LU R59, [R1+0x428] ;  /* 0x00042800013b7983 */ /* 0x000f280000300800 */
[----:B------:R-:W4:Y:S01]  /*d8d0*/  LDL.LU R16, [R1+0x438] ;  /* 0x0004380001107983 */ /* 0x000f220000300800 */
[----:B0-----:R-:W-:-:S03]  /*d8e0*/  IMAD.WIDE R8, R57, 0x2, R4 ;  /* 0x0000000239087825 */ /* 0x001fc600078e0204 */
[----:B------:R-:W4:Y:S04]  /*d8f0*/  LDL.LU R17, [R1+0x440] ;  /* 0x0004400001117983 */ /* 0x000f280000300800 */
[----:B------:R0:W-:Y:S04]  /*d900*/  STL.64 [R1+0x3a8], R8 ;  /* 0x0003a80801007387 */ /* 0x0001e80000100a00 */
[----:B------:R-:W4:Y:S04]  /*d910*/  LDL.LU R14, [R1+0x450] ;  /* 0x00045000010e7983 */ /* 0x000f280000300800 */
[----:B------:R-:W4:Y:S04]  /*d920*/  LDL.LU R57, [R1+0x458] ;  /* 0x0004580001397983 */ /* 0x000f280000300800 */
[----:B------:R-:W4:Y:S04]  /*d930*/  LDL.LU R15, [R1+0x468] ;  /* 0x00046800010f7983 */ /* 0x000f280000300800 */
[----:B------:R-:W4:Y:S01]  /*d940*/  LDL.LU R12, [R1+0x470] ;  /* 0x00047000010c7983 */ /* 0x000f220000300800 */
[----:B------:R-:W-:-:S05]  /*d950*/  IMAD.WIDE R6, R7, 0x2, R4 ;  /* 0x0000000207067825 */ /* 0x000fca00078e0204 */
[----:B------:R1:W-:Y:S04]  /*d960*/  STL.64 [R1+0x3b0], R6 ;  /* 0x0003b00601007387 */ /* 0x0003e80000100a00 */
[----:B------:R-:W4:Y:S04]  /*d970*/  LDL.LU R13, [R1+0x1ec] ;  /* 0x0001ec00010d7983 */ /* 0x000f280000300800 */
[----:B0-----:R-:W4:Y:S04]  /*d980*/  LDL.LU R8, [R1+0x1e8] ;  /* 0x0001e80001087983 */ /* 0x001f280000300800 */
[----:B------:R-:W4:Y:S04]  /*d990*/  LDL.LU R10, [R1+0x1c4] ;  /* 0x0001c400010a7983 */ /* 0x000f280000300800 */
[----:B------:R-:W4:Y:S01]  /*d9a0*/  LDL.LU R11, [R1+0x1c0] ;  /* 0x0001c000010b7983 */ /* 0x000f220000300800 */
[----:B-1----:R-:W-:-:S05]  /*d9b0*/  IMAD.WIDE R6, R56, 0x2, R4 ;  /* 0x0000000238067825 */ /* 0x002fca00078e0204 */
[----:B------:R0:W-:Y:S04]  /*d9c0*/  STL.64 [R1+0x3c0], R6 ;  /* 0x0003c00601007387 */ /* 0x0001e80000100a00 */
[----:B------:R-:W4:Y:S04]  /*d9d0*/  LDL.LU R9, [R1+0x1ac] ;  /* 0x0001ac0001097983 */ /* 0x000f280000300800 */
[----:B0-----:R-:W4:Y:S04]  /*d9e0*/  LDL.LU R6, [R1+0x1a8] ;  /* 0x0001a80001067983 */ /* 0x001f280000300800 */
[----:B------:R-:W4:Y:S04]  /*d9f0*/  LDL.LU R7, [R1+0x184] ;  /* 0x0001840001077983 */ /* 0x000f280000300800 */
[----:B------:R-:W4:Y:S01]  /*da00*/  LDL.LU R56, [R1+0x180] ;  /* 0x0001800001387983 */ /* 0x000f220000300800 */
[----:B------:R-:W-:-:S03]  /*da10*/  IMAD.WIDE R22, R58, 0x2, R4 ;  /* 0x000000023a167825 */ /* 0x000fc600078e0204 */
[----:B------:R-:W4:Y:S04]  /*da20*/  LDL.LU R58, [R1+0x17c] ;  /* 0x00017c00013a7983 */ /* 0x000f280000300800 */
        /* <DEDUP_REMOVED lines=13> */
[----:B-1----:R-:W-:-:S05]  /*db00*/  IMAD.WIDE R24, R21, 0x2, R4 ;  /* 0x0000000215187825 */ /* 0x002fca00078e0204 */
[----:B------:R-:W-:Y:S01]  /*db10*/  STL.64 [R1+0x408], R24 ;  /* 0x0004081801007387 */ /* 0x000fe20000100a00 */
[----:B0-----:R-:W-:-:S04]  /*db20*/  IMAD.WIDE R22, R18, 0x2, R4 ;  /* 0x0000000212167825 */ /* 0x001fc800078e0204 */
        /* <DEDUP_REMOVED lines=10> */
[----:B------:R-:W-:Y:S04]  /*dbd0*/  STL.64 [R1+0x440], R20 ;  /* 0x0004401401007387 */ /* 0x000fe80000100a00 */
[----:B------:R-:W4:Y:S01]  /*dbe0*/  LDL.LU R57, [R1+0x164] ;  /* 0x0001640001397983 */ /* 0x000f220000300800 */
[----:B0-----:R-:W-:-:S04]  /*dbf0*/  IMAD.WIDE R18, R14, 0x2, R4 ;  /* 0x000000020e127825 */ /* 0x001fc800078e0204 */
        /* <DEDUP_REMOVED lines=19> */
[----:B------:R-:W-:Y:S03]  /*dd30*/  STL.64 [R1+0x1a8], R12 ;  /* 0x0001a80c01007387 */ /* 0x000fe60000100a00 */
[--C-:B------:R-:W-:Y:S01]  /*dd40*/  IMAD.WIDE R6, R56, 0x2, R4.reuse ;  /* 0x0000000238067825 */ /* 0x100fe200078e0204 */
[----:B------:R-:W4:Y:S04]  /*dd50*/  LDL.LU R9, [R1+0x15c] ;  /* 0x00015c0001097983 */ /* 0x000f280000300800 */
[----:B------:R0:W-:Y:S04]  /*dd60*/  STL.64 [R1+0x4c0], R10 ;  /* 0x0004c00a01007387 */ /* 0x0001e80000100a00 */
[----:B------:R1:W-:Y:S01]  /*dd70*/  STL.64 [R1+0x180], R6 ;  /* 0x0001800601007387 */ /* 0x0003e20000100a00 */
[----:B0-----:R-:W-:-:S03]  /*dd80*/  IMAD.WIDE R10, R58, 0x2, R4 ;  /* 0x000000023a0a7825 */ /* 0x001fc600078e0204 */
[----:B-1----:R-:W4:Y:S04]  /*dd90*/  LDL.LU R6, [R1+0x158] ;  /* 0x0001580001067983 */ /* 0x002f280000300800 */
[----:B------:R3:W-:Y:S04]  /*dda0*/  STL.64 [R1+0x4d0], R10 ;  /* 0x0004d00a01007387 */ /* 0x0007e80000100a00 */
[----:B------:R-:W4:Y:S01]  /*ddb0*/  LDL.LU R7, [R1+0x154] ;  /* 0x0001540001077983 */ /* 0x000f220000300800 */
[----:B--2---:R-:W-:-:S05]  /*ddc0*/  IMAD.WIDE R12, R60, 0x2, R4 ;  /* 0x000000023c0c7825 */ /* 0x004fca00078e0204 */
[----:B------:R4:W-:Y:S01]  /*ddd0*/  STL.64 [R1+0x178], R12 ;  /* 0x0001780c01007387 */ /* 0x0009e20000100a00 */
[----:B---3--:R-:W-:-:S03]  /*dde0*/  IMAD.WIDE R10, R2, 0x2, R4 ;  /* 0x00000002020a7825 */ /* 0x008fc600078e0204 */
[----:B------:R-:W2:Y:S04]  /*ddf0*/  LDL.LU R2, [R1+0x150] ;  /* 0x0001500001027983 */ /* 0x000ea80000300800 */
[----:B------:R0:W-:Y:S01]  /*de00*/  STL.64 [R1+0x4e8], R10 ;  /* 0x0004e80a01007387 */ /* 0x0001e20000100a00 */
[----:B----4-:R-:W-:-:S03]  /*de10*/  IMAD.WIDE R12, R3, 0x2, R4 ;  /* 0x00000002030c7825 */ /* 0x010fc600078e0204 */
[----:B------:R-:W3:Y:S04]  /*de20*/  LDL.LU R3, [R1+0x14c] ;  /* 0x00014c0001037983 */ /* 0x000ee80000300800 */
[----:B------:R-:W-:Y:S04]  /*de30*/  STL.64 [R1+0x170], R12 ;  /* 0x0001700c01007387 */ /* 0x000fe80000100a00 */
        /* <DEDUP_REMOVED lines=8> */
[----:B0-----:R-:W-:-:S05]  /*dec0*/  IMAD.WIDE R10, R59, 0x2, R4 ;  /* 0x000000023b0a7825 */ /* 0x001fca00078e0204 */
        /* <DEDUP_REMOVED lines=16> */
[----:B------:R-:W4:Y:S04]  /*dfd0*/  LDL.LU R15, [R1+0x618] ;  /* 0x00061800010f7983 */ /* 0x000f280000300800 */
[----:B------:R-:W4:Y:S01]  /*dfe0*/  LDL.LU.64 R12, [R1+0x100] ;  /* 0x00010000010c7983 */ /* 0x000f220000300a00 */
[----:B0-----:R-:W-:-:S05]  /*dff0*/  IMAD.WIDE R10, R9, 0x2, R4 ;  /* 0x00000002090a7825 */ /* 0x001fca00078e0204 */
[----:B------:R0:W-:Y:S04]  /*e000*/  STL.64 [R1+0x520], R10 ;  /* 0x0005200a01007387 */ /* 0x0001e80000100a00 */
[----:B0-----:R-:W4:Y:S01]  /*e010*/  LDL.LU.64 R10, [R1+0x10] ;  /* 0x00001000010a7983 */ /* 0x001f220000300a00 */
[----:B------:R-:W-:-:S05]  /*e020*/  IMAD.WIDE R8, R6, 0x2, R4 ;  /* 0x0000000206087825 */ /* 0x000fca00078e0204 */
[----:B------:R0:W-:Y:S01]  /*e030*/  STL.64 [R1+0x158], R8 ;  /* 0x0001580801007387 */ /* 0x0001e20000100a00 */
[----:B------:R-:W-:-:S03]  /*e040*/  IMAD.WIDE R6, R7, 0x2, R4 ;  /* 0x0000000207067825 */ /* 0x000fc600078e0204 */
[----:B0-----:R-:W4:Y:S04]  /*e050*/  LDL.LU.64 R8, [R1+0xf8] ;  /* 0x0000f80001087983 */ /* 0x001f280000300a00 */
[----:B------:R0:W-:Y:S04]  /*e060*/  STL.64 [R1+0x538], R6 ;  /* 0x0005380601007387 */ /* 0x0001e80000100a00 */
[----:B0-----:R-:W4:Y:S01]  /*e070*/  LDL.LU.64 R6, [R1+0x8] ;  /* 0x0000080001067983 */ /* 0x001f220000300a00 */
[----:B--2---:R-:W-:-:S05]  /*e080*/  IMAD.WIDE R26, R2, 0x2, R4 ;  /* 0x00000002021a7825 */ /* 0x004fca00078e0204 */
[----:B------:R3:W-:Y:S02]  /*e090*/  STL.64 [R1+0x150], R26 ;  /* 0x0001501a01007387 */ /* 0x0007e40000100a00 */
[--C-:B---3--:R-:W-:Y:S02]  /*e0a0*/  IMAD.WIDE R26, R3, 0x2, R4.reuse ;  /* 0x00000002031a7825 */ /* 0x108fe400078e0204 */
[----:B------:R-:W2:Y:S04]  /*e0b0*/  LDL.LU.64 R2, [R1+0xf0] ;  /* 0x0000f00001027983 */ /* 0x000ea80000300a00 */
[----:B------:R4:W-:Y:S02]  /*e0c0*/  STL.64 [R1+0x548], R26 ;  /* 0x0005481a01007387 */ /* 0x0009e40000100a00 */
[----:B----4-:R-:W-:-:S04]  /*e0d0*/  IMAD.WIDE R26, R24, 0x2, R4 ;  /* 0x00000002181a7825 */ /* 0x010fc800078e0204 */
[--C-:B------:R-:W-:Y:S01]  /*e0e0*/  IMAD.WIDE R24, R25, 0x2, R4.reuse ;  /* 0x0000000219187825 */ /* 0x100fe200078e0204 */
[----:B------:R0:W-:Y:S04]  /*e0f0*/  STL.64 [R1+0x148], R26 ;  /* 0x0001481a01007387 */ /* 0x0001e80000100a00 */
[----:B0-----:R-:W3:Y:S04]  /*e100*/  LDL.LU.64 R26, [R1+0x1dc0] ;  /* 0x001dc000011a7983 */ /* 0x001ee80000300a00 */
[----:B------:R0:W-:Y:S02]  /*e110*/  STL.64 [R1+0x560], R24 ;  /* 0x0005601801007387 */ /* 0x0001e40000100a00 */
[----:B0-----:R-:W-:-:S05]  /*e120*/  IMAD.WIDE R24, R60, 0x2, R4 ;  /* 0x000000023c187825 */ /* 0x001fca00078e0204 */
[----:B------:R0:W-:Y:S02]  /*e130*/  STL.64 [R1+0x140], R24 ;  /* 0x0001401801007387 */ /* 0x0001e40000100a00 */
[--C-:B0-----:R-:W-:Y:S02]  /*e140*/  IMAD.WIDE R24, R61, 0x2, R4.reuse ;  /* 0x000000023d187825 */ /* 0x101fe400078e0204 */
[----:B------:R-:W4:Y:S04]  /*e150*/  LDL.LU.64 R60, [R1+0xe8] ;  /* 0x0000e800013c7983 */ /* 0x000f280000300a00 */
[----:B------:R0:W-:Y:S02]  /*e160*/  STL.64 [R1+0x570], R24 ;  /* 0x0005701801007387 */ /* 0x0001e40000100a00 */
[----:B0-----:R-:W-:-:S04]  /*e170*/  IMAD.WIDE R24, R22, 0x2, R4 ;  /* 0x0000000216187825 */ /* 0x001fc800078e0204 */
[--C-:B------:R-:W-:Y:S01]  /*e180*/  IMAD.WIDE R22, R23, 0x2, R4.reuse ;  /* 0x0000000217167825 */ /* 0x100fe200078e0204 */
[----:B------:R0:W-:Y:S04]  /*e190*/  STL.64 [R1+0x138], R24 ;  /* 0x0001381801007387 */ /* 0x0001e80000100a00 */
[----:B0-----:R-:W3:Y:S04]  /*e1a0*/  LDL.LU.64 R24, [R1+0x1db8] ;  /* 0x001db80001187983 */ /* 0x001ee80000300a00 */
[----:B------:R0:W-:Y:S02]  /*e1b0*/  STL.64 [R1+0x588], R22 ;  /* 0x0005881601007387 */ /* 0x0001e40000100a00 */
[----:B0-----:R-:W-:-:S05]  /*e1c0*/  IMAD.WIDE R22, R58, 0x2, R4 ;  /* 0x000000023a167825 */ /* 0x001fca00078e0204 */
[----:B------:R0:W-:Y:S02]  /*e1d0*/  STL.64 [R1+0x130], R22 ;  /* 0x0001301601007387 */ /* 0x0001e40000100a00 */
[--C-:B0-----:R-:W-:Y:S02]  /*e1e0*/  IMAD.WIDE R22, R59, 0x2, R4.reuse ;  /* 0x000000023b167825 */ /* 0x101fe400078e0204 */
[----:B------:R-:W3:Y:S04]  /*e1f0*/  LDL.LU.64 R58, [R1+0xe0] ;  /* 0x0000e000013a7983 */ /* 0x000ee80000300a00 */
        /* <DEDUP_REMOVED lines=15> */
[----:B------:R0:W-:Y:S01]  /*e2f0*/  STL.64 [R1+0x5d8], R18 ;  /* 0x0005d81201007387 */ /* 0x0001e20000100a00 */
[----:B------:R-:W-:-:S04]  /*e300*/  IMAD.WIDE R46, R51, 0x2, R4 ;  /* 0x00000002332e7825 */ /* 0x000fc800078e0204 */
[----:B0-----:R-:W-:-:S04]  /*e310*/  IMAD.WIDE R18, R16, 0x2, R4 ;  /* 0x0000000210127825 */ /* 0x001fc800078e0204 */
[--C-:B------:R-:W-:Y:S01]  /*e320*/  IMAD.WIDE R16, R17, 0x2, R4.reuse ;  /* 0x0000000211107825 */ /* 0x100fe200078e0204 */
[----:B------:R0:W-:Y:S03]  /*e330*/  STL.64 [R1+0x110], R18 ;  /* 0x0001101201007387 */ /* 0x0001e60000100a00 */
[----:B------:R-:W-:-:S04]  /*e340*/  IMAD.WIDE R48, R50, 0x2, R4 ;  /* 0x0000000232307825 */ /* 0x000fc800078e0204 */
[--C-:B------:R-:W-:Y:S01]  /*e350*/  IMAD.WIDE R28, R35, 0x2, R4.reuse ;  /* 0x00000002231c7825 */ /* 0x100fe200078e0204 */
[----:B0-----:R-:W3:Y:S04]  /*e360*/  LDL.LU.64 R18, [R1+0x1da0] ;  /* 0x001da00001127983 */ /* 0x001ee80000300a00 */
[----:B------:R0:W-:Y:S01]  /*e370*/  STL.64 [R1+0x5e8], R16 ;  /* 0x0005e81001007387 */ /* 0x0001e20000100a00 */
[----:B------:R-:W-:-:S04]  /*e380*/  IMAD.WIDE R50, R53, 0x2, R4 ;  /* 0x0000000235327825 */ /* 0x000fc800078e0204 */
[----:B------:R-:W-:-:S04]  /*e390*/  IMAD.WIDE R32, R36, 0x2, R4 ;  /* 0x0000000224207825 */ /* 0x000fc800078e0204 */
[----:B0-----:R-:W-:-:S04]  /*e3a0*/  IMAD.WIDE R16, R14, 0x2, R4 ;  /* 0x000000020e107825 */ /* 0x001fc800078e0204 */
[--C-:B------:R-:W-:Y:S01]  /*e3b0*/  IMAD.WIDE R14, R15, 0x2, R4.reuse ;  /* 0x000000020f0e7825 */ /* 0x100fe200078e0204 */
[----:B------:R0:W-:Y:S03]  /*e3c0*/  STL.64 [R1+0x108], R16 ;  /* 0x0001081001007387 */ /* 0x0001e60000100a00 */
[----:B------:R-:W-:-:S04]  /*e3d0*/  IMAD.WIDE R34, R44, 0x2, R4 ;  /* 0x000000022c227825 */ /* 0x000fc800078e0204 */
[----:B------:R-:W-:-:S04]  /*e3e0*/  IMAD.WIDE R52, R54, 0x2, R4 ;  /* 0x0000000236347825 */ /* 0x000fc800078e0204 */
[--C-:B------:R-:W-:Y:S01]  /*e3f0*/  IMAD.WIDE R30, R31, 0x2, R4.reuse ;  /* 0x000000021f1e7825 */ /* 0x100fe200078e0204 */
[----:B0-----:R-:W3:Y:S03]  /*e400*/  LDL.LU.64 R16, [R1+0x1d98] ;  /* 0x001d980001107983 */ /* 0x001ee60000300a00 */
[--C-:B------:R-:W-:Y:S01]  /*e410*/  IMAD.WIDE R36, R37, 0x2, R4.reuse ;  /* 0x0000000225247825 */ /* 0x100fe200078e0204 */
[----:B------:R0:W-:Y:S03]  /*e420*/  STL.64 [R1+0x618], R14 ;  /* 0x0006180e01007387 */ /* 0x0001e60000100a00 */
[----:B------:R-:W-:-:S04]  /*e430*/  IMAD.WIDE R38, R39, 0x2, R4 ;  /* 0x0000000227267825 */ /* 0x000fc800078e0204 */
[----:B------:R-:W-:-:S04]  /*e440*/  IMAD.WIDE R40, R40, 0x2, R4 ;  /* 0x0000000228287825 */ /* 0x000fc800078e0204 */
[--C-:B------:R-:W-:Y:S01]  /*e450*/  IMAD.WIDE R42, R42, 0x2, R4.reuse ;  /* 0x000000022a2a7825 */ /* 0x100fe200078e0204 */
[----:B0-----:R-:W3:Y:S03]  /*e460*/  LDL.LU.64 R14, [R1+0x1d90] ;  /* 0x001d9000010e7983 */ /* 0x001ee60000300a00 */
[----:B------:R-:W-:-:S04]  /*e470*/  IMAD.WIDE R44, R45, 0x2, R4 ;  /* 0x000000022d2c7825 */ /* 0x000fc800078e0204 */
[--C-:B------:R-:W-:Y:S01]  /*e480*/  IMAD.WIDE R54, R55, 0x2, R4.reuse ;  /* 0x0000000237367825 */ /* 0x100fe200078e0204 */
[----:B------:R0:W-:Y:S03]  /*e490*/  STL [R1+0x1d30], R12 ;  /* 0x001d300c01007387 */ /* 0x0001e60000100800 */
[----:B------:R-:W-:-:S04]  /*e4a0*/  IMAD.WIDE R4, R0, 0x2, R4 ;  /* 0x0000000200047825 */ /* 0x000fc800078e0204 */
[----:B------:R-:W-:Y:S02]  /*e4b0*/  IMAD.MOV.U32 R0, RZ, RZ, R13 ;  /* 0x000000ffff007224 */ /* 0x000fe400078e000d */
[----:B0-----:R-:W3:Y:S04]  /*e4c0*/  LDL.LU.64 R12, [R1+0x1d88] ;  /* 0x001d8800010c7983 */ /* 0x001ee80000300a00 */
[----:B------:R-:W-:Y:S04]  /*e4d0*/  STL [R1+0x1d2c], R10 ;  /* 0x001d2c0a01007387 */ /* 0x000fe80000100800 */
[----:B------:R0:W-:Y:S02]  /*e4e0*/  STL [R1+0x1d28], R0 ;  /* 0x001d280001007387 */ /* 0x0001e40000100800 */
[----:B0-----:R-:W-:-:S02]  /*e4f0*/  MOV R0, R11 ;  /* 0x0000000b00007202 */ /* 0x001fc40000000f00 */
[----:B------:R-:W3:Y:S04]  /*e500*/  LDL.LU.64 R10, [R1+0x1d80] ;  /* 0x001d8000010a7983 */ /* 0x000ee80000300a00 */
[----:B------:R-:W-:Y:S04]  /*e510*/  STL [R1+0x1d24], R8 ;  /* 0x001d240801007387 */ /* 0x000fe80000100800 */
[----:B------:R0:W-:Y:S02]  /*e520*/  STL [R1+0x1d20], R0 ;  /* 0x001d200001007387 */ /* 0x0001e40000100800 */
[----:B0-----:R-:W-:-:S02]  /*e530*/  IMAD.MOV.U32 R0, RZ, RZ, R9 ;  /* 0x000000ffff007224 */ /* 0x001fc400078e0009 */
[----:B------:R-:W3:Y:S04]  /*e540*/  LDL.LU.64 R8, [R1+0x1d78] ;  /* 0x001d780001087983 */ /* 0x000ee80000300a00 */
[----:B------:R-:W-:Y:S04]  /*e550*/  STL [R1+0x1d1c], R6 ;  /* 0x001d1c0601007387 */ /* 0x000fe80000100800 */
[----:B------:R0:W-:Y:S02]  /*e560*/  STL [R1+0x1d18], R0 ;  /* 0x001d180001007387 */ /* 0x0001e40000100800 */
[----:B0-----:R-:W-:-:S02]  /*e570*/  IMAD.MOV.U32 R0, RZ, RZ, R7 ;  /* 0x000000ffff007224 */ /* 0x001fc400078e0007 */
[----:B------:R-:W3:Y:S04]  /*e580*/  LDL.LU.64 R6, [R1+0x1d70] ;  /* 0x001d700001067983 */ /* 0x000ee80000300a00 */
[----:B--2---:R-:W-:Y:S04]  /*e590*/  STL [R1+0x1d14], R2 ;  /* 0x001d140201007387 */ /* 0x004fe80000100800 */
[----:B------:R0:W-:Y:S02]  /*e5a0*/  STL [R1+0x1d10], R0 ;  /* 0x001d100001007387 */ /* 0x0001e40000100800 */
[----:B0-----:R-:W-:-:S02]  /*e5b0*/  IMAD.MOV.U32 R0, RZ, RZ, R3 ;  /* 0x000000ffff007224 */ /* 0x001fc400078e0003 */
[----:B------:R-:W2:Y:S04]  /*e5c0*/  LDL.LU.64 R2, [R1+0x1d68] ;  /* 0x001d680001027983 */ /* 0x000ea80000300a00 */
[----:B--2---:R-:W-:Y:S04]  /*e5d0*/  STL [R1+0x1d0c], R2 ;  /* 0x001d0c0201007387 */ /* 0x004fe80000100800 */
[----:B------:R0:W-:Y:S02]  /*e5e0*/  STL [R1+0x1d08], R0 ;  /* 0x001d080001007387 */ /* 0x0001e40000100800 */
[----:B0-----:R-:W-:-:S02]  /*e5f0*/  IMAD.MOV.U32 R0, RZ, RZ, R3 ;  /* 0x000000ffff007224 */ /* 0x001fc400078e0003 */
[----:B------:R-:W2:Y:S04]  /*e600*/  LDL.LU.64 R2, [R1+0xb8] ;  /* 0x0000b80001027983 */ /* 0x000ea80000300a00 */
[----:B------:R0:W-:Y:S04]  /*e610*/  STL [R1+0x1d00], R0 ;  /* 0x001d000001007387 */ /* 0x0001e80000100800 */
[----:B----4-:R1:W-:Y:S01]  /*e620*/  STL [R1+0x1d04], R60 ;  /* 0x001d043c01007387 */ /* 0x0103e20000100800 */
[----:B0-----:R-:W-:-:S03]  /*e630*/  IMAD.MOV.U32 R0, RZ, RZ, R61 ;  /* 0x000000ffff007224 */ /* 0x001fc600078e003d */
[----:B-1----:R-:W4:Y:S04]  /*e640*/  LDL.LU.64 R60, [R1+0x1d60] ;  /* 0x001d6000013c7983 */ /* 0x002f280000300a00 */
[----:B----4-:R-:W-:Y:S04]  /*e650*/  STL [R1+0x1cfc], R60 ;  /* 0x001cfc3c01007387 */ /* 0x010fe80000100800 */
[----:B------:R3:W-:Y:S04]  /*e660*/  STL [R1+0x1cf8], R0 ;  /* 0x001cf80001007387 */ /* 0x0007e80000100800 */
[----:B------:R0:W-:Y:S01]  /*e670*/  STL [R1+0x1cf0], R61 ;  /* 0x001cf03d01007387 */ /* 0x0001e20000100800 */
[----:B---3--:R-:W-:-:S03]  /*e680*/  IMAD.MOV.U32 R0, RZ, RZ, R59 ;  /* 0x000000ffff007224 */ /* 0x008fc600078e003b */
[----:B0-----:R-:W3:Y:S04]  /*e690*/  LDL.LU.64 R60, [R1+0xc0] ;  /* 0x0000c000013c7983 */ /* 0x001ee80000300a00 */
[----:B------:R0:W-:Y:S04]  /*e6a0*/  STL [R1+0x1cf4], R58 ;  /* 0x001cf43a01007387 */ /* 0x0001e80000100800 */
[----:B0-----:R-:W4:Y:S04]  /*e6b0*/  LDL.LU.64 R58, [R1+0x1d58] ;  /* 0x001d5800013a7983 */ /* 0x001f280000300a00 */
[----:B----4-:R-:W-:Y:S04]  /*e6c0*/  STL [R1+0x1cec], R58 ;  /* 0x001cec3a01007387 */ /* 0x010fe80000100800 */
[----:B------:R0:W-:Y:S04]  /*e6d0*/  STL [R1+0x1ce8], R0 ;  /* 0x001ce80001007387 */ /* 0x0001e80000100800 */
[----:B------:R1:W-:Y:S01]  /*e6e0*/  STL [R1+0x1ce0], R59 ;  /* 0x001ce03b01007387 */ /* 0x0003e20000100800 */
[----:B0-----:R-:W-:-:S03]  /*e6f0*/  IMAD.MOV.U32 R0, RZ, RZ, R57 ;  /* 0x000000ffff007224 */ /* 0x001fc600078e0039 */
[----:B-1----:R-:W4:Y:S04]  /*e700*/  LDL.LU.64 R58, [R1+0xc8] ;  /* 0x0000c800013a7983 */ /* 0x002f280000300a00 */
[----:B------:R0:W-:Y:S04]  /*e710*/  STL [R1+0x1ce4], R56 ;  /* 0x001ce43801007387 */ /* 0x0001e80000100800 */
[----:B0-----:R-:W2:Y:S04]  /*e720*/  LDL.LU.64 R56, [R1+0x1d50] ;  /* 0x001d500001387983 */ /* 0x001ea80000300a00 */
[----:B--2---:R-:W-:Y:S04]  /*e730*/  STL [R1+0x1cdc], R56 ;  /* 0x001cdc3801007387 */ /* 0x004fe80000100800 */
[----:B------:R-:W-:Y:S04]  /*e740*/  STL [R1+0x1cd8], R0 ;  /* 0x001cd80001007387 */ /* 0x000fe80000100800 */
[----:B------:R0:W-:Y:S04]  /*e750*/  STL [R1+0x1cd0], R57 ;  /* 0x001cd03901007387 */ /* 0x0001e80000100800 */
[----:B0-----:R-:W2:Y:S02]  /*e760*/  LDL.LU.64 R56, [R1+0xd0] ;  /* 0x0000d00001387983 */ /* 0x001ea40000300a00 */
[----:B--2---:R-:W-:-:S02]  /*e770*/  IMAD.MOV.U32 R0, RZ, RZ, R57 ;  /* 0x000000ffff007224 */ /* 0x004fc400078e0039 */
[----:B------:R-:W-:Y:S04]  /*e780*/  STL [R1+0x1cd4], R56 ;  /* 0x001cd43801007387 */ /* 0x000fe80000100800 */
[----:B------:R-:W-:Y:S04]  /*e790*/  STL [R1+0x1ccc], R6 ;  /* 0x001ccc0601007387 */ /* 0x000fe80000100800 */
[----:B------:R4:W-:Y:S04]  /*e7a0*/  STL [R1+0x1cc8], R0 ;  /* 0x001cc80001007387 */ /* 0x0009e80000100800 */
[----:B------:R0:W-:Y:S01]  /*e7b0*/  STL [R1+0x1cc0], R7 ;  /* 0x001cc00701007387 */ /* 0x0001e20000100800 */
[----:B----4-:R-:W-:-:S03]  /*e7c0*/  IMAD.MOV.U32 R0, RZ, RZ, R59 ;  /* 0x000000ffff007224 */ /* 0x010fc600078e003b */
[----:B0-----:R-:W2:Y:S04]  /*e7d0*/  LDL.LU.64 R6, [R1+0xa0] ;  /* 0x0000a00001067983 */ /* 0x001ea80000300a00 */
[----:B------:R-:W4:Y:S04]  /*e7e0*/  LDL.LU.64 R56, [R1+0x98] ;  /* 0x0000980001387983 */ /* 0x000f280000300a00 */
[----:B------:R-:W-:Y:S04]  /*e7f0*/  STL [R1+0x1cc4], R58 ;  /* 0x001cc43a01007387 */ /* 0x000fe80000100800 */
[----:B------:R-:W-:Y:S04]  /*e800*/  STL [R1+0x1cbc], R8 ;  /* 0x001cbc0801007387 */ /* 0x000fe80000100800 */
[----:B------:R3:W-:Y:S04]  /*e810*/  STL [R1+0x1cb8], R0 ;  /* 0x001cb80001007387 */ /* 0x0007e80000100800 */
[----:B------:R0:W-:Y:S01]  /*e820*/  STL [R1+0x1cb0], R9 ;  /* 0x001cb00901007387 */ /* 0x0001e20000100800 */
[----:B---3--:R-:W-:-:S03]  /*e830*/  IMAD.MOV.U32 R0, RZ, RZ, R61 ;  /* 0x000000ffff007224 */ /* 0x008fc600078e003d */
[----:B0-----:R-:W3:Y:S04]  /*e840*/  LDL.LU.64 R8, [R1+0xa8] ;  /* 0x0000a80001087983 */ /* 0x001ee80000300a00 */
[----:B------:R-:W4:Y:S04]  /*e850*/  LDL.LU.64 R58, [R1+0x90] ;  /* 0x00009000013a7983 */ /* 0x000f280000300a00 */
[----:B------:R-:W-:Y:S04]  /*e860*/  STL [R1+0x1cb4], R60 ;  /* 0x001cb43c01007387 */ /* 0x000fe80000100800 */
[----:B------:R-:W-:Y:S04]  /*e870*/  STL [R1+0x1cac], R10 ;  /* 0x001cac0a01007387 */ /* 0x000fe80000100800 */
[----:B------:R-:W-:Y:S04]  /*e880*/  STL [R1+0x1ca8], R0 ;  /* 0x001ca80001007387 */ /* 0x000fe80000100800 */
[----:B------:R0:W-:Y:S04]  /*e890*/  STL [R1+0x1ca0], R11 ;  /* 0x001ca00b01007387 */ /* 0x0001e80000100800 */
[----:B0-----:R-:W2:Y:S01]  /*e8a0*/  LDL.LU.64 R10, [R1+0xb0] ;  /* 0x0000b000010a7983 */ /* 0x001ea20000300a00 */
[----:B------:R-:W-:-:S03]  /*e8b0*/  IMAD.MOV.U32 R0, RZ, RZ, R3 ;  /* 0x000000ffff007224 */ /* 0x000fc600078e0003 */
[----:B------:R-:W4:Y:S04]  /*e8c0*/  LDL.LU.64 R60, [R1+0x88] ;  /* 0x00008800013c7983 */ /* 0x000f280000300a00 */
[----:B------:R0:W-:Y:S04]  /*e8d0*/  STL [R1+0x1ca4], R2 ;  /* 0x001ca40201007387 */ /* 0x0001e80000100800 */
[----:B0-----:R-:W4:Y:S04]  /*e8e0*/  LDL.LU.64 R2, [R1+0x1d48] ;  /* 0x001d480001027983 */ /* 0x001f280000300a00 */
[----:B------:R-:W-:Y:S04]  /*e8f0*/  STL [R1+0x1c9c], R12 ;  /* 0x001c9c0c01007387 */ /* 0x000fe80000100800 */
[----:B------:R-:W-:Y:S04]  /*e900*/  STL [R1+0x1c98], R0 ;  /* 0x001c980001007387 */ /* 0x000fe80000100800 */
[----:B------:R0:W-:Y:S04]  /*e910*/  STL [R1+0x1c90], R13 ;  /* 0x001c900d01007387 */ /* 0x0001e80000100800 */
[----:B0-----:R-:W4:Y:S01]  /*e920*/  LDL.LU.64 R12, [R1+0x80] ;  /* 0x00008000010c7983 */ /* 0x001f220000300a00 */
[----:B--2---:R-:W-:-:S03]  /*e930*/  IMAD.MOV.U32 R0, RZ, RZ, R11 ;  /* 0x000000ffff007224 */ /* 0x004fc600078e000b */
[----:B------:R0:W-:Y:S04]  /*e940*/  STL [R1+0x1c94], R10 ;  /* 0x001c940a01007387 */ /* 0x0001e80000100800 */
[----:B------:R-:W-:Y:S04]  /*e950*/  STL [R1+0x1c8c], R14 ;  /* 0x001c8c0e01007387 */ /* 0x000fe80000100800 */
[----:B------:R3:W-:Y:S04]  /*e960*/  STL [R1+0x1c88], R0 ;  /* 0x001c880001007387 */ /* 0x0007e80000100800 */
[----:B------:R-:W-:Y:S04]  /*e970*/  STL [R1+0x1c80], R15 ;  /* 0x001c800f01007387 */ /* 0x000fe80000100800 */
[----:B0-----:R-:W2:Y:S01]  /*e980*/  LDL.LU.64 R10, [R1+0x78] ;  /* 0x00007800010a7983 */ /* 0x001ea20000300a00 */
[----:B---3--:R-:W-:-:S03]  /*e990*/  IMAD.MOV.U32 R0, RZ, RZ, R9 ;  /* 0x000000ffff007224 */ /* 0x008fc600078e0009 */
[----:B------:R0:W-:Y:S04]  /*e9a0*/  STL [R1+0x1c84], R8 ;  /* 0x001c840801007387 */ /* 0x0001e80000100800 */
[----:B------:R-:W-:Y:S04]  /*e9b0*/  STL [R1+0x1c7c], R16 ;  /* 0x001c7c1001007387 */ /* 0x000fe80000100800 */
[----:B------:R1:W-:Y:S04]  /*e9c0*/  STL [R1+0x1c78], R0 ;  /* 0x001c780001007387 */ /* 0x0003e80000100800 */
[----:B------:R-:W-:Y:S04]  /*e9d0*/  STL [R1+0x1c70], R17 ;  /* 0x001c701101007387 */ /* 0x000fe80000100800 */
[----:B0-----:R-:W3:Y:S01]  /*e9e0*/  LDL.LU.64 R8, [R1+0x70] ;  /* 0x0000700001087983 */ /* 0x001ee20000300a00 */
[----:B-1----:R-:W-:-:S03]  /*e9f0*/  IMAD.MOV.U32 R0, RZ, RZ, R7 ;  /* 0x000000ffff007224 */ /* 0x002fc600078e0007 */
[----:B------:R0:W-:Y:S04]  /*ea00*/  STL [R1+0x1c74], R6 ;  /* 0x001c740601007387 */ /* 0x0001e80000100800 */
[----:B------:R-:W-:Y:S04]  /*ea10*/  STL [R1+0x1c6c], R18 ;  /* 0x001c6c1201007387 */ /* 0x000fe80000100800 */
[----:B------:R4:W-:Y:S04]  /*ea20*/  STL [R1+0x1c68], R0 ;  /* 0x001c680001007387 */ /* 0x0009e80000100800 */
[----:B------:R-:W-:Y:S04]  /*ea30*/  STL [R1+0x1c60], R19 ;  /* 0x001c601301007387 */ /* 0x000fe80000100800 */
[----:B0-----:R-:W3:Y:S01]  /*ea40*/  LDL.LU.64 R6, [R1+0x68] ;  /* 0x0000680001067983 */ /* 0x001ee20000300a00 */
[----:B----4-:R-:W-:-:S03]  /*ea50*/  IMAD.MOV.U32 R0, RZ, RZ, R57 ;  /* 0x000000ffff007224 */ /* 0x010fc600078e0039 */
[----:B------:R0:W-:Y:S04]  /*ea60*/  STL [R1+0x1c64], R56 ;  /* 0x001c643801007387 */ /* 0x0001e80000100800 */
[----:B------:R-:W-:Y:S04]  /*ea70*/  STL [R1+0x1c5c], R20 ;  /* 0x001c5c1401007387 */ /* 0x000fe80000100800 */
[----:B------:R1:W-:Y:S04]  /*ea80*/  STL [R1+0x1c58], R0 ;  /* 0x001c580001007387 */ /* 0x0003e80000100800 */
[----:B------:R-:W-:Y:S04]  /*ea90*/  STL [R1+0x1c50], R21 ;  /* 0x001c501501007387 */ /* 0x000fe80000100800 */
[----:B0-----:R-:W4:Y:S01]  /*eaa0*/  LDL.LU.64 R56, [R1+0x60] ;  /* 0x0000600001387983 */ /* 0x001f220000300a00 */
[----:B-1----:R-:W-:-:S03]  /*eab0*/  IMAD.MOV.U32 R0, RZ, RZ, R59 ;  /* 0x000000ffff007224 */ /* 0x002fc600078e003b */
        /* <DEDUP_REMOVED lines=15> */
[----:B0-----:R-:W4:Y:S04]  /*ebb0*/  LDL.LU.64 R12, [R1+0x48] ;  /* 0x00004800010c7983 */ /* 0x001f280000300a00 */
[----:B------:R-:W-:Y:S01]  /*ebc0*/  STL [R1+0x1c20], R27 ;  /* 0x001c201b01007387 */ /* 0x000fe20000100800 */
[----:B--2---:R-:W-:-:S03]  /*ebd0*/  IMAD.MOV.U32 R0, RZ, RZ, R11 ;  /* 0x000000ffff007224 */ /* 0x004fc600078e000b */
[----:B------:R0:W-:Y:S04]  /*ebe0*/  STL [R1+0x1c24], R10 ;  /* 0x001c240a01007387 */ /* 0x0001e80000100800 */
[----:B------:R-:W-:Y:S04]  /*ebf0*/  STL [R1+0x1c1c], R28 ;  /* 0x001c1c1c01007387 */ /* 0x000fe80000100800 */
[----:B------:R3:W-:Y:S04]  /*ec00*/  STL [R1+0x1c18], R0 ;  /* 0x001c180001007387 */ /* 0x0007e80000100800 */
[----:B0-----:R-:W2:Y:S04]  /*ec10*/  LDL.LU.64 R10, [R1+0x40] ;  /* 0x00004000010a7983 */ /* 0x001ea80000300a00 */
[----:B------:R-:W-:Y:S01]  /*ec20*/  STL [R1+0x1c10], R29 ;  /* 0x001c101d01007387 */ /* 0x000fe20000100800 */
[----:B---3--:R-:W-:-:S03]  /*ec30*/  IMAD.MOV.U32 R0, RZ, RZ, R9 ;  /* 0x000000ffff007224 */ /* 0x008fc600078e0009 */
[----:B------:R0:W-:Y:S04]  /*ec40*/  STL [R1+0x1c14], R8 ;  /* 0x001c140801007387 */ /* 0x0001e80000100800 */
[----:B0-----:R-:W3:Y:S04]  /*ec50*/  LDL.LU.64 R8, [R1+0x38] ;  /* 0x0000380001087983 */ /* 0x001ee80000300a00 */
[----:B------:R0:W-:Y:S04]  /*ec60*/  STL [R1+0x1c08], R0 ;  /* 0x001c080001007387 */ /* 0x0001e80000100800 */
[----:B------:R-:W-:Y:S04]  /*ec70*/  STL [R1+0x1c0c], R30 ;  /* 0x001c0c1e01007387 */ /* 0x000fe80000100800 */
[----:B------:R-:W-:Y:S01]  /*ec80*/  STL [R1+0x1c00], R31 ;  /* 0x001c001f01007387 */ /* 0x000fe20000100800 */
[----:B0-----:R-:W-:-:S03]  /*ec90*/  IMAD.MOV.U32 R0, RZ, RZ, R7 ;  /* 0x000000ffff007224 */ /* 0x001fc600078e0007 */
[----:B------:R0:W-:Y:S04]  /*eca0*/  STL [R1+0x1c04], R6 ;  /* 0x001c040601007387 */ /* 0x0001e80000100800 */
[----:B0-----:R-:W3:Y:S04]  /*ecb0*/  LDL.LU.64 R6, [R1+0x30] ;  /* 0x0000300001067983 */ /* 0x001ee80000300a00 */
[----:B------:R4:W-:Y:S04]  /*ecc0*/  STL [R1+0x1bf8], R0 ;  /* 0x001bf80001007387 */ /* 0x0009e80000100800 */
[----:B------:R-:W-:Y:S04]  /*ecd0*/  STL [R1+0x1bfc], R32 ;  /* 0x001bfc2001007387 */ /* 0x000fe80000100800 */
[----:B------:R-:W-:Y:S01]  /*ece0*/  STL [R1+0x1bf0], R33 ;  /* 0x001bf02101007387 */ /* 0x000fe20000100800 */
[----:B----4-:R-:W-:-:S03]  /*ecf0*/  IMAD.MOV.U32 R0, RZ, RZ, R57 ;  /* 0x000000ffff007224 */ /* 0x010fc600078e0039 */
[----:B------:R0:W-:Y:S04]  /*ed00*/  STL [R1+0x1bf4], R56 ;  /* 0x001bf43801007387 */ /* 0x0001e80000100800 */
[----:B------:R-:W-:Y:S04]  /*ed10*/  STL [R1+0x1bec], R34 ;  /* 0x001bec2201007387 */ /* 0x000fe80000100800 */
[----:B------:R1:W-:Y:S04]  /*ed20*/  STL [R1+0x1be8], R0 ;  /* 0x001be80001007387 */ /* 0x0003e80000100800 */
[----:B0-----:R-:W4:Y:S04]  /*ed30*/  LDL.LU.64 R56, [R1+0x28] ;  /* 0x0000280001387983 */ /* 0x001f280000300a00 */
[----:B------:R-:W-:Y:S01]  /*ed40*/  STL [R1+0x1be0], R35 ;  /* 0x001be02301007387 */ /* 0x000fe20000100800 */
[----:B-1----:R-:W-:-:S03]  /*ed50*/  IMAD.MOV.U32 R0, RZ, RZ, R59 ;  /* 0x000000ffff007224 */ /* 0x002fc600078e003b */
[----:B------:R0:W-:Y:S04]  /*ed60*/  STL [R1+0x1be4], R58 ;  /* 0x001be43a01007387 */ /* 0x0001e80000100800 */
[----:B------:R-:W-:Y:S04]  /*ed70*/  STL [R1+0x1bdc], R36 ;  /* 0x001bdc2401007387 */ /* 0x000fe80000100800 */
[----:B------:R1:W-:Y:S04]  /*ed80*/  STL [R1+0x1bd8], R0 ;  /* 0x001bd80001007387 */ /* 0x0003e80000100800 */
[----:B------:R-:W-:Y:S04]  /*ed90*/  STL [R1+0x1bd0], R37 ;  /* 0x001bd02501007387 */ /* 0x000fe80000100800 */
[----:B0-----:R-:W4:Y:S01]  /*eda0*/  LDL.LU.64 R58, [R1+0x20] ;  /* 0x00002000013a7983 */ /* 0x001f220000300a00 */
[----:B-1----:R-:W-:-:S03]  /*edb0*/  MOV R0, R61 ;  /* 0x0000003d00007202 */ /* 0x002fc60000000f00 */
[----:B------:R0:W-:Y:S04]  /*edc0*/  STL [R1+0x1bd4], R60 ;  /* 0x001bd43c01007387 */ /* 0x0001e80000100800 */
[----:B------:R-:W-:Y:S04]  /*edd0*/  STL [R1+0x1bcc], R38 ;  /* 0x001bcc2601007387 */ /* 0x000fe80000100800 */
[----:B------:R1:W-:Y:S04]  /*ede0*/  STL [R1+0x1bc8], R0 ;  /* 0x001bc80001007387 */ /* 0x0003e80000100800 */
[----:B------:R-:W-:Y:S04]  /*edf0*/  STL [R1+0x1bc0], R39 ;  /* 0x001bc02701007387 */ /* 0x000fe80000100800 */
[----:B------:R-:W-:Y:S04]  /*ee00*/  STL [R1+0x1bc4], R12 ;  /* 0x001bc40c01007387 */ /* 0x000fe80000100800 */
[----:B0-----:R-:W4:Y:S01]  /*ee10*/  LDL.LU.64 R60, [R1+0x18] ;  /* 0x00001800013c7983 */ /* 0x001f220000300a00 */
[----:B-1----:R-:W-:-:S03]  /*ee20*/  IMAD.MOV.U32 R0, RZ, RZ, R13 ;  /* 0x000000ffff007224 */ /* 0x002fc600078e000d */
[----:B------:R-:W-:Y:S04]  /*ee30*/  STL [R1+0x1bbc], R40 ;  /* 0x001bbc2801007387 */ /* 0x000fe80000100800 */
[----:B------:R2:W-:Y:S04]  /*ee40*/  STL [R1+0x1bb8], R0 ;  /* 0x001bb80001007387 */ /* 0x0005e80000100800 */
[----:B------:R-:W-:Y:S01]  /*ee50*/  STL [R1+0x1bb0], R41 ;  /* 0x001bb02901007387 */ /* 0x000fe20000100800 */
[----:B--2---:R-:W-:-:S03]  /*ee60*/  IMAD.MOV.U32 R0, RZ, RZ, R11 ;  /* 0x000000ffff007224 */ /* 0x004fc600078e000b */
[----:B------:R-:W-:Y:S04]  /*ee70*/  STL [R1+0x1bb4], R10 ;  /* 0x001bb40a01007387 */ /* 0x000fe80000100800 */
[----:B------:R-:W-:Y:S04]  /*ee80*/  STL [R1+0x1bac], R42 ;  /* 0x001bac2a01007387 */ /* 0x000fe80000100800 */
[----:B------:R3:W-:Y:S04]  /*ee90*/  STL [R1+0x1ba8], R0 ;  /* 0x001ba80001007387 */ /* 0x0007e80000100800 */
[----:B------:R-:W-:Y:S01]  /*eea0*/  STL [R1+0x1ba0], R43 ;  /* 0x001ba02b01007387 */ /* 0x000fe20000100800 */
[----:B---3--:R-:W-:-:S03]  /*eeb0*/  IMAD.MOV.U32 R0, RZ, RZ, R9 ;  /* 0x000000ffff007224 */ /* 0x008fc600078e0009 */
[----:B------:R-:W-:Y:S04]  /*eec0*/  STL [R1+0x1ba4], R8 ;  /* 0x001ba40801007387 */ /* 0x000fe80000100800 */
[----:B------:R-:W-:Y:S04]  /*eed0*/  STL [R1+0x1b9c], R44 ;  /* 0x001b9c2c01007387 */ /* 0x000fe80000100800 */
[----:B------:R0:W-:Y:S04]  /*eee0*/  STL [R1+0x1b98], R0 ;  /* 0x001b980001007387 */ /* 0x0001e80000100800 */
[----:B------:R-:W-:Y:S04]  /*eef0*/  STL [R1+0x1b90], R45 ;  /* 0x001b902d01007387 */ /* 0x000fe80000100800 */
[----:B------:R-:W2:Y:S04]  /*ef00*/  LDL.LU.64 R20, [R1+0x188] ;  /* 0x0001880001147983 */ /* 0x000ea80000300a00 */
[----:B------:R-:W-:Y:S01]  /*ef10*/  STL [R1+0x1b94], R6 ;  /* 0x001b940601007387 */ /* 0x000fe20000100800 */
[----:B0-----:R-:W-:-:S03]  /*ef20*/  IMAD.MOV.U32 R0, RZ, RZ, R7 ;  /* 0x000000ffff007224 */ /* 0x001fc600078e0007 */
[----:B------:R-:W3:Y:S04]  /*ef30*/  LDL.LU.64 R10, [R1+0x190] ;  /* 0x00019000010a7983 */ /* 0x000ee80000300a00 */
[----:B------:R4:W-:Y:S04]  /*ef40*/  STL [R1+0x1b88], R0 ;  /* 0x001b880001007387 */ /* 0x0009e80000100800 */
[----:B------:R-:W-:Y:S04]  /*ef50*/  STL [R1+0x1b8c], R46 ;  /* 0x001b8c2e01007387 */ /* 0x000fe80000100800 */
[----:B------:R-:W-:Y:S04]  /*ef60*/  STL [R1+0x1b80], R47 ;  /* 0x001b802f01007387 */ /* 0x000fe80000100800 */
[----:B------:R-:W3:Y:S01]  /*ef70*/  LDL.LU.64 R8, [R1+0x198] ;  /* 0x0001980001087983 */ /* 0x000ee20000300a00 */
[----:B----4-:R-:W-:-:S03]  /*ef80*/  IMAD.MOV.U32 R0, RZ, RZ, R57 ;  /* 0x000000ffff007224 */ /* 0x010fc600078e0039 */
[----:B------:R0:W-:Y:S04]  /*ef90*/  STL [R1+0x1b84], R56 ;  /* 0x001b843801007387 */ /* 0x0001e80000100800 */
[----:B------:R-:W4:Y:S04]  /*efa0*/  LDL.LU.64 R6, [R1+0x1a0] ;  /* 0x0001a00001067983 */ /* 0x000f280000300a00 */
[----:B------:R1:W-:Y:S04]  /*efb0*/  STL [R1+0x1b78], R0 ;  /* 0x001b780001007387 */ /* 0x0003e80000100800 */
[----:B------:R-:W-:Y:S04]  /*efc0*/  STL [R1+0x1b7c], R48 ;  /* 0x001b7c3001007387 */ /* 0x000fe80000100800 */
[----:B------:R-:W-:Y:S04]  /*efd0*/  STL [R1+0x1b70], R49 ;  /* 0x001b703101007387 */ /* 0x000fe80000100800 */
[----:B0-----:R-:W4:Y:S01]  /*efe0*/  LDL.LU.64 R56, [R1+0x1b0] ;  /* 0x0001b00001387983 */ /* 0x001f220000300a00 */
[----:B-1----:R-:W-:-:S03]  /*eff0*/  IMAD.MOV.U32 R0, RZ, RZ, R59 ;  /* 0x000000ffff007224 */ /* 0x002fc600078e003b */
        /* <DEDUP_REMOVED lines=8> */
[----:B0-----:R-:W4:Y:S04]  /*f080*/  LDL.LU.64 R60, [R1+0x1d0] ;  /* 0x0001d000013c7983 */ /* 0x001f280000300a00 */
[----:B------:R0:W-:Y:S04]  /*f090*/  STL [R1+0x1b58], R0 ;  /* 0x001b580001007387 */ /* 0x0001e80000100800 */
[----:B------:R-:W-:Y:S04]  /*f0a0*/  STL [R1+0x1b5c], R52 ;  /* 0x001b5c3401007387 */ /* 0x000fe80000100800 */
[----:B------:R-:W-:Y:S04]  /*f0b0*/  STL [R1+0x1b50], R53 ;  /* 0x001b503501007387 */ /* 0x000fe80000100800 */
[----:B------:R-:W4:Y:S04]  /*f0c0*/  LDL.LU.64 R16, [R1+0x1d8] ;  /* 0x0001d80001107983 */ /* 0x000f280000300a00 */
[----:B------:R-:W-:Y:S04]  /*f0d0*/  STL [R1+0x1b54], R2 ;  /* 0x001b540201007387 */ /* 0x000fe80000100800 */
[----:B------:R-:W-:Y:S04]  /*f0e0*/  STL [R1+0x1b48], R3 ;  /* 0x001b480301007387 */ /* 0x000fe80000100800 */
[----:B------:R-:W4:Y:S04]  /*f0f0*/  LDL.LU.64 R14, [R1+0x1e0] ;  /* 0x0001e000010e7983 */ /* 0x000f280000300a00 */
[----:B------:R-:W-:Y:S04]  /*f100*/  STL [R1+0x1b4c], R54 ;  /* 0x001b4c3601007387 */ /* 0x000fe80000100800 */
[----:B------:R-:W-:Y:S04]  /*f110*/  STL [R1+0xd54], R55 ;  /* 0x000d543701007387 */ /* 0x000fe80000100800 */
[----:B------:R-:W4:Y:S04]  /*f120*/  LDL.LU.64 R12, [R1+0x1f0] ;  /* 0x0001f000010c7983 */ /* 0x000f280000300a00 */
[----:B--2---:R1:W-:Y:S01]  /*f130*/  STL [R1+0xd5c], R20 ;  /* 0x000d5c1401007387 */ /* 0x0043e20000100800 */
[----:B0-----:R-:W-:-:S03]  /*f140*/  IMAD.MOV.U32 R0, RZ, RZ, R21 ;  /* 0x000000ffff007224 */ /* 0x001fc600078e0015 */
[----:B-1----:R-:W2:Y:S04]  /*f150*/  LDL.LU.64 R20, [R1+0x1f8] ;  /* 0x0001f80001147983 */ /* 0x002ea80000300a00 */
[----:B------:R0:W-:Y:S04]  /*f160*/  STL [R1+0xd58], R0 ;  /* 0x000d580001007387 */ /* 0x0001e80000100800 */
[----:B---3--:R1:W-:Y:S01]  /*f170*/  STL [R1+0xd64], R10 ;  /* 0x000d640a01007387 */ /* 0x0083e20000100800 */
[----:B0-----:R-:W-:-:S03]  /*f180*/  IMAD.MOV.U32 R0, RZ, RZ, R11 ;  /* 0x000000ffff007224 */ /* 0x001fc600078e000b */
[----:B-1----:R-:W3:Y:S04]  /*f190*/  LDL.LU.64 R10, [R1+0x200] ;  /* 0x00020000010a7983 */ /* 0x002ee80000300a00 */
[----:B------:R0:W-:Y:S04]  /*f1a0*/  STL [R1+0xd60], R0 ;  /* 0x000d600001007387 */ /* 0x0001e80000100800 */
[----:B------:R1:W-:Y:S01]  /*f1b0*/  STL [R1+0xd6c], R8 ;  /* 0x000d6c0801007387 */ /* 0x0003e20000100800 */
[----:B0-----:R-:W-:-:S03]  /*f1c0*/  IMAD.MOV.U32 R0, RZ, RZ, R9 ;  /* 0x000000ffff007224 */ /* 0x001fc600078e0009 */
[----:B-1----:R-:W3:Y:S04]  /*f1d0*/  LDL.LU.64 R8, [R1+0x208] ;  /* 0x0002080001087983 */ /* 0x002ee80000300a00 */
[----:B------:R0:W-:Y:S04]  /*f1e0*/  STL [R1+0xd68], R0 ;  /* 0x000d680001007387 */ /* 0x0001e80000100800 */
[----:B----4-:R1:W-:Y:S01]  /*f1f0*/  STL [R1+0xd74], R6 ;  /* 0x000d740601007387 */ /* 0x0103e20000100800 */
[----:B0-----:R-:W-:-:S03]  /*f200*/  IMAD.MOV.U32 R0, RZ, RZ, R7 ;  /* 0x000000ffff007224 */ /* 0x001fc600078e0007 */
[----:B-1----:R-:W4:Y:S04]  /*f210*/  LDL.LU.64 R6, [R1+0x210] ;  /* 0x0002100001067983 */ /* 0x002f280000300a00 */
[----:B------:R0:W-:Y:S04]  /*f220*/  STL [R1+0xd70], R0 ;  /* 0x000d700001007387 */ /* 0x0001e80000100800 */
[----:B------:R1:W-:Y:S01]  /*f230*/  STL [R1+0xd7c], R56 ;  /* 0x000d7c3801007387 */ /* 0x0003e20000100800 */
        /* <DEDUP_REMOVED lines=48> */
[----:B0-----:R-:W-:-:S03]  /*f540*/  MOV R0, R19 ;  /* 0x0000001300007202 */ /* 0x001fc60000000f00 */
        /* <DEDUP_REMOVED lines=287> */
[----:B0-----:R-:W-:-:S03]  /*10740*/  MOV R0, R21 ;  /* 0x0000001500007202 */ /* 0x001fc60000000f00 */
        /* <DEDUP_REMOVED lines=95> */
[----:B0-----:R-:W-:-:S03]  /*10d40*/  MOV R0, R9 ;  /* 0x0000000900007202 */ /* 0x001fc60000000f00 */
        /* <DEDUP_REMOVED lines=78> */
[----:B--2---:R-:W-:Y:S01]  /*11230*/  STL [R1+0x117c], R20 ;  /* 0x00117c1401007387 */ /* 0x004fe20000100800 */
[----:B0-----:R-:W-:-:S03]  /*11240*/  IMAD.MOV.U32 R0, RZ, RZ, R21 ;  /* 0x000000ffff007224 */ /* 0x001fc600078e0015 */
[----:B------:R-:W2:Y:S04]  /*11250*/  LDL.LU.64 R22, [R1+0x510] ;  /* 0x0005100001167983 */ /* 0x000ea80000300a00 */
        /* <DEDUP_REMOVED lines=14> */
[----:B0-----:R-:W-:-:S03]  /*11340*/  MOV R0, R57 ;  /* 0x0000003900007202 */ /* 0x001fc60000000f00 */
[----:B-1----:R-:W4:Y:S04]  /*11350*/  LDL.LU.64 R56, [R1+0x520] ;  /* 0x0005200001387983 */ /* 0x002f280000300a00 */
[----:B------:R0:W-:Y:S04]  /*11360*/  STL [R1+0x1198], R0 ;  /* 0x0011980001007387 */ /* 0x0001e80000100800 */
[----:B------:R-:W-:Y:S04]  /*11370*/  STL [R1+0x11a4], R18 ;  /* 0x0011a41201007387 */ /* 0x000fe80000100800 */
[----:B------:R-:W4:Y:S01]  /*11380*/  LDL.LU.64 R20, [R1+0x658] ;  /* 0x0006580001147983 */ /* 0x000f220000300a00 */
[----:B0-----:R-:W-:-:S05]  /*11390*/  IMAD.MOV.U32 R0, RZ, RZ, R19 ;  /* 0x000000ffff007224 */ /* 0x001fca00078e0013 */
        /* <DEDUP_REMOVED lines=9> */
[----:B------:R-:W-:Y:S04]  /*11430*/  STL [R1+0x11bc], R16 ;  /* 0x0011bc1001007387 */ /* 0x000fe80000100800 */
[----:B------:R-:W4:Y:S01]  /*11440*/  LDL.LU.64 R18, [R1+0x538] ;  /* 0x0005380001127983 */ /* 0x000f220000300a00 */
[----:B0-----:R-:W-:-:S05]  /*11450*/  IMAD.MOV.U32 R0, RZ, RZ, R17 ;  /* 0x000000ffff007224 */ /* 0x001fca00078e0011 */
[----:B------:R0:W-:Y:S02]  /*11460*/  STL [R1+0x11b8], R0 ;  /* 0x0011b80001007387 */ /* 0x0001e40000100800 */
[----:B0-----:R-:W-:Y:S02]  /*11470*/  IMAD.MOV.U32 R0, RZ, RZ, R15 ;  /* 0x000000ffff007224 */ /* 0x001fe400078e000f */
[----:B------:R-:W-:Y:S04]  /*11480*/  STL [R1+0x11c4], R14 ;  /* 0x0011c40e01007387 */ /* 0x000fe80000100800 */
[----:B------:R-:W4:Y:S04]  /*11490*/  LDL.LU.64 R16, [R1+0x668] ;  /* 0x0006680001107983 */ /* 0x000f280000300a00 */
[----:B------:R0:W-:Y:S02]  /*114a0*/  STL [R1+0x11c0], R0 ;  /* 0x0011c00001007387 */ /* 0x0001e40000100800 */
[----:B0-----:R-:W-:-:S02]  /*114b0*/  IMAD.MOV.U32 R0, RZ, RZ, R13 ;  /* 0x000000ffff007224 */ /* 0x001fc400078e000d */
[----:B------:R0:W-:Y:S04]  /*114c0*/  STL [R1+0x11cc], R12 ;  /* 0x0011cc0c01007387 */ /* 0x0001e80000100800 */
[----:B------:R-:W4:Y:S04]  /*114d0*/  LDL.LU.64 R14, [R1+0x150] ;  /* 0x00015000010e7983 */ /* 0x000f280000300a00 */
[----:B------:R1:W-:Y:S04]  /*114e0*/  STL [R1+0x11c8], R0 ;  /* 0x0011c80001007387 */ /* 0x0003e80000100800 */
[----:B--2---:R-:W-:Y:S04]  /*114f0*/  STL [R1+0x11d4], R22 ;  /* 0x0011d41601007387 */ /* 0x004fe80000100800 */
[----:B0-----:R-:W2:Y:S01]  /*11500*/  LDL.LU.64 R12, [R1+0x670] ;  /* 0x00067000010c7983 */ /* 0x001ea20000300a00 */
[----:B-1----:R-:W-:-:S03]  /*11510*/  IMAD.MOV.U32 R0, RZ, RZ, R23 ;  /* 0x000000ffff007224 */ /* 0x002fc600078e0017 */
[----:B---3--:R-:W-:Y:S04]  /*11520*/  STL [R1+0x11dc], R10 ;  /* 0x0011dc0a01007387 */ /* 0x008fe80000100800 */
[----:B------:R0:W-:Y:S02]  /*11530*/  STL [R1+0x11d0], R0 ;  /* 0x0011d00001007387 */ /* 0x0001e40000100800 */
[----:B0-----:R-:W-:Y:S02]  /*11540*/  IMAD.MOV.U32 R0, RZ, RZ, R11 ;  /* 0x000000ffff007224 */ /* 0x001fe400078e000b */
[----:B------:R-:W3:Y:S04]  /*11550*/  LDL.LU.64 R10, [R1+0x548] ;  /* 0x00054800010a7983 */ /* 0x000ee80000300a00 */
        /* <DEDUP_REMOVED lines=35> */
[----:B--2---:R-:W-:Y:S04]  /*11790*/  STL [R1+0x122c], R12 ;  /* 0x00122c0c01007387 */ /* 0x004fe80000100800 */
[----:B------:R0:W-:Y:S04]  /*117a0*/  STL [R1+0x1220], R0 ;  /* 0x0012200001007387 */ /* 0x0001e80000100800 */
[----:B-1----:R-:W2:Y:S04]  /*117b0*/  LDL.LU.64 R14, [R1+0x698] ;  /* 0x00069800010e7983 */ /* 0x002ea80000300a00 */
[----:B------:R-:W2:Y:S01]  /*117c0*/  LDL.LU.64 R22, [R1+0x138] ;  /* 0x0001380001167983 */ /* 0x000ea20000300a00 */
[----:B0-----:R-:W-:-:S05]  /*117d0*/  IMAD.MOV.U32 R0, RZ, RZ, R13 ;  /* 0x000000ffff007224 */ /* 0x001fca00078e000d */
[----:B------:R0:W-:Y:S04]  /*117e0*/  STL [R1+0x1228], R0 ;  /* 0x0012280001007387 */ /* 0x0001e80000100800 */
[----:B---3--:R-:W-:Y:S01]  /*117f0*/  STL [R1+0x1234], R10 ;  /* 0x0012340a01007387 */ /* 0x008fe20000100800 */
[----:B0-----:R-:W-:-:S03]  /*11800*/  IMAD.MOV.U32 R0, RZ, RZ, R11 ;  /* 0x000000ffff007224 */ /* 0x001fc600078e000b */
[----:B------:R-:W3:Y:S04]  /*11810*/  LDL.LU.64 R12, [R1+0x6a0] ;  /* 0x0006a000010c7983 */ /* 0x000ee80000300a00 */
[----:B------:R0:W-:Y:S02]  /*11820*/  STL [R1+0x1230], R0 ;  /* 0x0012300001007387 */ /* 0x0001e40000100800 */
[----:B0-----:R-:W-:Y:S02]  /*11830*/  IMAD.MOV.U32 R0, RZ, RZ, R9 ;  /* 0x000000ffff007224 */ /* 0x001fe400078e0009 */
[----:B------:R0:W-:Y:S04]  /*11840*/  STL [R1+0x123c], R8 ;  /* 0x00123c0801007387 */ /* 0x0001e80000100800 */
[----:B0-----:R-:W3:Y:S04]  /*11850*/  LDL.LU.64 R8, [R1+0x588] ;  /* 0x0005880001087983 */ /* 0x001ee80000300a00 */
[----:B------:R0:W-:Y:S04]  /*11860*/  STL [R1+0x1238], R0 ;  /* 0x0012380001007387 */ /* 0x0001e80000100800 */
[----:B----4-:R-:W-:Y:S04]  /*11870*/  STL [R1+0x1244], R6 ;  /* 0x0012440601007387 */ /* 0x010fe80000100800 */
[----:B------:R-:W4:Y:S01]  /*11880*/  LDL.LU.64 R10, [R1+0x6a8] ;  /* 0x0006a800010a7983 */ /* 0x000f220000300a00 */
[----:B0-----:R-:W-:-:S05]  /*11890*/  IMAD.MOV.U32 R0, RZ, RZ, R7 ;  /* 0x000000ffff007224 */ /* 0x001fca00078e0007 */
[----:B------:R0:W-:Y:S04]  /*118a0*/  STL [R1+0x1240], R0 ;  /* 0x0012400001007387 */ /* 0x0001e80000100800 */
[----:B------:R1:W-:Y:S01]  /*118b0*/  STL [R1+0x124c], R56 ;  /* 0x00124c3801007387 */ /* 0x0003e20000100800 */
[----:B0-----:R-:W-:-:S03]  /*118c0*/  IMAD.MOV.U32 R0, RZ, RZ, R57 ;  /* 0x000000ffff007224 */ /* 0x001fc600078e0039 */
[----:B------:R-:W4:Y:S04]  /*118d0*/  LDL.LU.64 R6, [R1+0x130] ;  /* 0x0001300001067983 */ /* 0x000f280000300a00 */
[----:B------:R-:W-:Y:S04]  /*118e0*/  STL [R1+0x1254], R20 ;  /* 0x0012541401007387 */ /* 0x000fe80000100800 */
[----:B------:R0:W-:Y:S04]  /*118f0*/  STL [R1+0x1248], R0 ;  /* 0x0012480001007387 */ /* 0x0001e80000100800 */
[----:B-1----:R-:W4:Y:S01]  /*11900*/  LDL.LU.64 R56, [R1+0x6b0] ;  /* 0x0006b00001387983 */ /* 0x002f220000300a00 */
[----:B0-----:R-:W-:-:S03]  /*11910*/  IMAD.MOV.U32 R0, RZ, RZ, R21 ;  /* 0x000000ffff007224 */ /* 0x001fc600078e0015 */
[----:B------:R-:W-:Y:S04]  /*11920*/  STL [R1+0x125c], R58 ;  /* 0x00125c3a01007387 */ /* 0x000fe80000100800 */
[----:B------:R0:W-:Y:S02]  /*11930*/  STL [R1+0x1250], R0 ;  /* 0x0012500001007387 */ /* 0x0001e40000100800 */
[----:B0-----:R-:W-:Y:S02]  /*11940*/  MOV R0, R59 ;  /* 0x0000003b00007202 */ /* 0x001fe40000000f00 */
[----:B------:R-:W4:Y:S04]  /*11950*/  LDL.LU.64 R58, [R1+0x598] ;  /* 0x00059800013a7983 */ /* 0x000f280000300a00 */
[----:B------:R0:W-:Y:S04]  /*11960*/  STL [R1+0x1258], R0 ;  /* 0x0012580001007387 */ /* 0x0001e80000100800 */
[----:B------:R1:W-:Y:S04]  /*11970*/  STL [R1+0x1264], R60 ;  /* 0x0012643c01007387 */ /* 0x0003e80000100800 */
[----:B------:R-:W4:Y:S01]  /*11980*/  LDL.LU.64 R20, [R1+0x6b8] ;  /* 0x0006b80001147983 */ /* 0x000f220000300a00 */
[----:B0-----:R-:W-:-:S03]  /*11990*/  IMAD.MOV.U32 R0, RZ, RZ, R61 ;  /* 0x000000ffff007224 */ /* 0x001fc600078e003d */
[----:B------:R-:W-:Y:S04]  /*119a0*/  STL [R1+0x126c], R18 ;  /* 0x00126c1201007387 */ /* 0x000fe80000100800 */
[----:B------:R0:W-:Y:S04]  /*119b0*/  STL [R1+0x1260], R0 ;  /* 0x0012600001007387 */ /* 0x0001e80000100800 */
[----:B-1----:R-:W4:Y:S01]  /*119c0*/  LDL.LU.64 R60, [R1+0x128] ;  /* 0x00012800013c7983 */ /* 0x002f220000300a00 */
[----:B0-----:R-:W-:-:S03]  /*119d0*/  IMAD.MOV.U32 R0, RZ, RZ, R19 ;  /* 0x000000ffff007224 */ /* 0x001fc600078e0013 */
[----:B------:R-:W-:Y:S04]  /*119e0*/  STL [R1+0x1274], R16 ;  /* 0x0012741001007387 */ /* 0x000fe80000100800 */
[----:B------:R0:W-:Y:S04]  /*119f0*/  STL [R1+0x1268], R0 ;  /* 0x0012680001007387 */ /* 0x0001e80000100800 */
[----:B------:R-:W4:Y:S01]  /*11a00*/  LDL.LU.64 R18, [R1+0x6c0] ;  /* 0x0006c00001127983 */ /* 0x000f220000300a00 */
[----:B0-----:R-:W-:-:S03]  /*11a10*/  IMAD.MOV.U32 R0, RZ, RZ, R17 ;  /* 0x000000ffff007224 */ /* 0x001fc600078e0011 */
[----:B------:R-:W4:Y:S04]  /*11a20*/  LDL.LU.64 R16, [R1+0x5b0] ;  /* 0x0005b00001107983 */ /* 0x000f280000300a00 */
[----:B------:R2:W-:Y:S02]  /*11a30*/  STL [R1+0x1270], R0 ;  /* 0x0012700001007387 */ /* 0x0005e40000100800 */
[----:B--2---:R-:W-:Y:S02]  /*11a40*/  IMAD.MOV.U32 R0, RZ, RZ, R15 ;  /* 0x000000ffff007224 */ /* 0x004fe400078e000f */
[----:B------:R0:W-:Y:S04]  /*11a50*/  STL [R1+0x127c], R14 ;  /* 0x00127c0e01007387 */ /* 0x0001e80000100800 */
[----:B------:R-:W-:Y:S04]  /*11a60*/  STL [R1+0x1284], R22 ;  /* 0x0012841601007387 */ /* 0x000fe80000100800 */
[----:B------:R1:W-:Y:S04]  /*11a70*/  STL [R1+0x1278], R0 ;  /* 0x0012780001007387 */ /* 0x0003e80000100800 */
[----:B0-----:R-:W2:Y:S01]  /*11a80*/  LDL.LU.64 R14, [R1+0x6c8] ;  /* 0x0006c800010e7983 */ /* 0x001ea20000300a00 */
[----:B-1----:R-:W-:-:S03]  /*11a90*/  IMAD.MOV.U32 R0, RZ, RZ, R23 ;  /* 0x000000ffff007224 */ /* 0x002fc600078e0017 */
[----:B---3--:R-:W-:Y:S04]  /*11aa0*/  STL [R1+0x128c], R12 ;  /* 0x00128c0c01007387 */ /* 0x008fe80000100800 */
[----:B------:R0:W-:Y:S02]  /*11ab0*/  STL [R1+0x1280], R0 ;  /* 0x0012800001007387 */ /* 0x0001e40000100800 */
[----:B0-----:R-:W-:Y:S02]  /*11ac0*/  IMAD.MOV.U32 R0, RZ, RZ, R13 ;  /* 0x000000ffff007224 */ /* 0x001fe400078e000d */
[----:B------:R-:W3:Y:S04]  /*11ad0*/  LDL.LU.64 R12, [R1+0x120] ;  /* 0x00012000010c7983 */ /* 0x000ee80000300a00 */
[----:B------:R0:W-:Y:S02]  /*11ae0*/  STL [R1+0x1288], R0 ;  /* 0x0012880001007387 */ /* 0x0001e40000100800 */
[----:B0-----:R-:W-:-:S02]  /*11af0*/  IMAD.MOV.U32 R0, RZ, RZ, R9 ;  /* 0x000000ffff007224 */ /* 0x001fc400078e0009 */
[----:B------:R0:W-:Y:S04]  /*11b00*/  STL [R1+0x1294], R8 ;  /* 0x0012940801007387 */ /* 0x0001e80000100800 */
[----:B0-----:R-:W3:Y:S04]  /*11b10*/  LDL.LU.64 R8, [R1+0x6d0] ;  /* 0x0006d00001087983 */ /* 0x001ee80000300a00 */
[----:B------:R0:W-:Y:S04]  /*11b20*/  STL [R1+0x1290], R0 ;  /* 0x0012900001007387 */ /* 0x0001e80000100800 */
[----:B----4-:R1:W-:Y:S01]  /*11b30*/  STL [R1+0x129c], R10 ;  /* 0x00129c0a01007387 */ /* 0x0103e20000100800 */
[----:B0-----:R-:W-:-:S03]  /*11b40*/  IMAD.MOV.U32 R0, RZ, RZ, R11 ;  /* 0x000000ffff007224 */ /* 0x001fc600078e000b */
[----:B------:R-:W-:Y:S04]  /*11b50*/  STL [R1+0x12a4], R6 ;  /* 0x0012a40601007387 */ /* 0x000fe80000100800 */
[----:B------:R0:W-:Y:S04]  /*11b60*/  STL [R1+0x1298], R0 ;  /* 0x0012980001007387 */ /* 0x0001e80000100800 */
[----:B-1----:R-:W4:Y:S01]  /*11b70*/  LDL.LU.64 R10, [R1+0x5c0] ;  /* 0x0005c000010a7983 */ /* 0x002f220000300a00 */
[----:B0-----:R-:W-:-:S05]  /*11b80*/  IMAD.MOV.U32 R0, RZ, RZ, R7 ;  /* 0x000000ffff007224 */ /* 0x001fca00078e0007 */
[----:B------:R0:W-:Y:S04]  /*11b90*/  STL [R1+0x12a0], R0 ;  /* 0x0012a00001007387 */ /* 0x0001e80000100800 */
[----:B------:R1:W-:Y:S04]  /*11ba0*/  STL [R1+0x12ac], R56 ;  /* 0x0012ac3801007387 */ /* 0x0003e80000100800 */
[----:B------:R-:W4:Y:S01]  /*11bb0*/  LDL.LU.64 R6, [R1+0x6d8] ;  /* 0x0006d80001067983 */ /* 0x000f220000300a00 */
[----:B0-----:R-:W-:-:S03]  /*11bc0*/  IMAD.MOV.U32 R0, RZ, RZ, R57 ;  /* 0x000000ffff007224 */ /* 0x001fc600078e0039 */
[----:B-1----:R-:W4:Y:S04]  /*11bd0*/  LDL.LU.64 R56, [R1+0x118] ;  /* 0x0001180001387983 */ /* 0x002f280000300a00 */
[----:B------:R0:W-:Y:S02]  /*11be0*/  STL [R1+0x12a8], R0 ;  /* 0x0012a80001007387 */ /* 0x0001e40000100800 */
[----:B0-----:R-:W-:Y:S02]  /*11bf0*/  IMAD.MOV.U32 R0, RZ, RZ, R59 ;  /* 0x000000ffff007224 */ /* 0x001fe400078e003b */
[----:B------:R0:W-:Y:S04]  /*11c00*/  STL [R1+0x12b4], R58 ;  /* 0x0012b43a01007387 */ /* 0x0001e80000100800 */
[----:B------:R-:W-:Y:S04]  /*11c10*/  STL [R1+0x12bc], R20 ;  /* 0x0012bc1401007387 */ /* 0x000fe80000100800 */
[----:B------:R1:W-:Y:S04]  /*11c20*/  STL [R1+0x12b0], R0 ;  /* 0x0012b00001007387 */ /* 0x0003e80000100800 */
[----:B0-----:R-:W4:Y:S01]  /*11c30*/  LDL.LU.64 R58, [R1+0x6e0] ;  /* 0x0006e000013a7983 */ /* 0x001f220000300a00 */
[----:B-1----:R-:W-:-:S03]  /*11c40*/  IMAD.MOV.U32 R0, RZ, RZ, R21 ;  /* 0x000000ffff007224 */ /* 0x002fc600078e0015 */
[----:B------:R-:W-:Y:S04]  /*11c50*/  STL [R1+0x12c4], R60 ;  /* 0x0012c43c01007387 */ /* 0x000fe80000100800 */
[----:B------:R0:W-:Y:S02]  /*11c60*/  STL [R1+0x12b8], R0 ;  /* 0x0012b80001007387 */ /* 0x0001e40000100800 */
[----:B0-----:R-:W-:Y:S02]  /*11c70*/  IMAD.MOV.U32 R0, RZ, RZ, R61 ;  /* 0x000000ffff007224 */ /* 0x001fe400078e003d */
[----:B------:R-:W4:Y:S04]  /*11c80*/  LDL.LU.64 R60, [R1+0x5d8] ;  /* 0x0005d800013c7983 */ /* 0x000f280000300a00 */
[----:B------:R0:W-:Y:S04]  /*11c90*/  STL [R1+0x12c0], R0 ;  /* 0x0012c00001007387 */ /* 0x0001e80000100800 */
[----:B------:R-:W-:Y:S01]  /*11ca0*/  STL [R1+0x12cc], R18 ;  /* 0x0012cc1201007387 */ /* 0x000fe20000100800 */
[----:B0-----:R-:W-:-:S03]  /*11cb0*/  IMAD.MOV.U32 R0, RZ, RZ, R19 ;  /* 0x000000ffff007224 */ /* 0x001fc600078e0013 */
[----:B------:R-:W-:Y:S04]  /*11cc0*/  STL [R1+0x12d4], R16 ;  /* 0x0012d41001007387 */ /* 0x000fe80000100800 */
[----:B------:R0:W-:Y:S04]  /*11cd0*/  STL [R1+0x12c8], R0 ;  /* 0x0012c80001007387 */ /* 0x0001e80000100800 */
[----:B------:R-:W4:Y:S04]  /*11ce0*/  LDL.LU.64 R22, [R1+0x6e8] ;  /* 0x0006e80001167983 */ /* 0x000f280000300a00 */
[----:B------:R-:W4:Y:S01]  /*11cf0*/  LDL.LU.64 R20, [R1+0x110] ;  /* 0x0001100001147983 */ /* 0x000f220000300a00 */
[----:B0-----:R-:W-:-:S05]  /*11d00*/  IMAD.MOV.U32 R0, RZ, RZ, R17 ;  /* 0x000000ffff007224 */ /* 0x001fca00078e0011 */
[----:B------:R2:W-:Y:S02]  /*11d10*/  STL [R1+0x12d0], R0 ;  /* 0x0012d00001007387 */ /* 0x0005e40000100800 */
[----:B--2---:R-:W-:Y:S02]  /*11d20*/  IMAD.MOV.U32 R0, RZ, RZ, R15 ;  /* 0x000000ffff007224 */ /* 0x004fe400078e000f */
[----:B------:R-:W-:Y:S04]  /*11d30*/  STL [R1+0x12dc], R14 ;  /* 0x0012dc0e01007387 */ /* 0x000fe80000100800 */
[----:B------:R-:W2:Y:S04]  /*11d40*/  LDL.LU.64 R18, [R1+0x6f0] ;  /* 0x0006f00001127983 */ /* 0x000ea80000300a00 */
[----:B------:R-:W2:Y:S04]  /*11d50*/  LDL.LU.64 R16, [R1+0x5e8] ;  /* 0x0005e80001107983 */ /* 0x000ea80000300a00 */
[----:B------:R3:W-:Y:S02]  /*11d60*/  STL [R1+0x12d8], R0 ;  /* 0x0012d80001007387 */ /* 0x0007e40000100800 */
[----:B---3--:R-:W-:-:S02]  /*11d70*/  IMAD.MOV.U32 R0, RZ, RZ, R13 ;  /* 0x000000ffff007224 */ /* 0x008fc400078e000d */
[----:B------:R0:W-:Y:S04]  /*11d80*/  STL [R1+0x12e4], R12 ;  /* 0x0012e40c01007387 */ /* 0x0001e80000100800 */
[----:B------:R-:W3:Y:S04]  /*11d90*/  LDL.LU.64 R14, [R1+0x6f8] ;  /* 0x0006f800010e7983 */ /* 0x000ee80000300a00 */
[----:B------:R-:W-:Y:S01]  /*11da0*/  STL [R1+0x12ec], R8 ;  /* 0x0012ec0801007387 */ /* 0x000fe20000100800 */
[----:B------:R-:W-:-:S03]  /*11db0*/  IMAD.MOV.U32 R2, RZ, RZ, R9 ;  /* 0x000000ffff027224 */ /* 0x000fc600078e0009 */
[----:B------:R1:W-:Y:S04]  /*11dc0*/  STL [R1+0x12e0], R0 ;  /* 0x0012e00001007387 */ /* 0x0003e80000100800 */
[----:B0-----:R-:W3:Y:S04]  /*11dd0*/  LDL.LU.64 R12, [R1+0x108] ;  /* 0x00010800010c7983 */ /* 0x001ee80000300a00 */
[----:B-1----:R-:W3:Y:S04]  /*11de0*/  LDL.LU R0, [R1+0x710] ;  /* 0x0007100001007983 */ /* 0x002ee80000300800 */
[----:B------:R-:W3:Y:S04]  /*11df0*/  LDL.LU.64 R8, [R1+0x700] ;  /* 0x0007000001087983 */ /* 0x000ee80000300a00 */
[----:B------:R0:W-:Y:S04]  /*11e00*/  STL [R1+0x12e8], R2 ;  /* 0x0012e80201007387 */ /* 0x0001e80000100800 */
[----:B----4-:R1:W-:Y:S01]  /*11e10*/  STL [R1+0x12f4], R10 ;  /* 0x0012f40a01007387 */ /* 0x0103e20000100800 */
[----:B0-----:R-:W-:Y:S01]  /*11e20*/  IMAD.MOV.U32 R2, RZ, RZ, R11 ;  /* 0x000000ffff027224 */ /* 0x001fe200078e000b */
[----:B-1----:R-:W0:Y:S02]  /*11e30*/  LDC R10, c[0x0][0x238] ;  /* 0x00008e00ff0a7b82 */ /* 0x002e240000000800 */
[----:B------:R-:W-:Y:S04]  /*11e40*/  STL [R1+0x12fc], R6 ;  /* 0x0012fc0601007387 */ /* 0x000fe80000100800 */
[----:B------:R1:W-:Y:S04]  /*11e50*/  STL [R1+0x12f0], R2 ;  /* 0x0012f00201007387 */ /* 0x0003e80000100800 */
[----:B------:R-:W-:Y:S01]  /*11e60*/  STL [R1+0x1304], R56 ;  /* 0x0013043801007387 */ /* 0x000fe20000100800 */
[----:B-1----:R-:W-:-:S05]  /*11e70*/  IMAD.MOV.U32 R2, RZ, RZ, R7 ;  /* 0x000000ffff027224 */ /* 0x002fca00078e0007 */
[----:B------:R1:W-:Y:S04]  /*11e80*/  STL [R1+0x12f8], R2 ;  /* 0x0012f80201007387 */ /* 0x0003e80000100800 */
[----:B------:R-:W4:Y:S01]  /*11e90*/  LDL.LU.64 R6, [R1+0x708] ;  /* 0x0007080001067983 */ /* 0x000f220000300a00 */
[----:B-1----:R-:W-:-:S03]  /*11ea0*/  IMAD.MOV.U32 R2, RZ, RZ, R57 ;  /* 0x000000ffff027224 */ /* 0x002fc600078e0039 */
[----:B------:R-:W4:Y:S04]  /*11eb0*/  LDL.LU R57, [R1+0x714] ;  /* 0x0007140001397983 */ /* 0x000f280000300800 */
[----:B------:R1:W-:Y:S04]  /*11ec0*/  STL [R1+0x1300], R2 ;  /* 0x0013000201007387 */ /* 0x0003e80000100800 */
[----:B------:R0:W-:Y:S01]  /*11ed0*/  STL [R1+0x130c], R58 ;  /* 0x00130c3a01007387 */ /* 0x0001e20000100800 */
[----:B-1----:R-:W-:-:S03]  /*11ee0*/  IMAD.MOV.U32 R2, RZ, RZ, R59 ;  /* 0x000000ffff027224 */ /* 0x002fc600078e003b */
[----:B0-----:R-:W4:Y:S04]  /*11ef0*/  LDL.LU R58, [R1+0x71c] ;  /* 0x00071c00013a7983 */ /* 0x001f280000300800 */
[----:B------:R-:W4:Y:S04]  /*11f00*/  LDL.LU R59, [R1+0x718] ;  /* 0x00071800013b7983 */ /* 0x000f280000300800 */
[----:B------:R0:W-:Y:S04]  /*11f10*/  STL [R1+0x1308], R2 ;  /* 0x0013080201007387 */ /* 0x0001e80000100800 */
[----:B------:R1:W-:Y:S01]  /*11f20*/  STL [R1+0x1314], R60 ;  /* 0x0013143c01007387 */ /* 0x0003e20000100800 */
[----:B0-----:R-:W-:-:S03]  /*11f30*/  IMAD.MOV.U32 R2, RZ, RZ, R61 ;  /* 0x000000ffff027224 */ /* 0x001fc600078e003d */
[----:B-1----:R-:W4:Y:S04]  /*11f40*/  LDL.LU.64 R60, [R1+0x618] ;  /* 0x00061800013c7983 */ /* 0x002f280000300a00 */
[----:B------:R0:W-:Y:S04]  /*11f50*/  STL [R1+0x1310], R2 ;  /* 0x0013100201007387 */ /* 0x0001e80000100800 */
[----:B------:R-:W-:Y:S01]  /*11f60*/  STL [R1+0x131c], R22 ;  /* 0x00131c1601007387 */ /* 0x000fe20000100800 */
[----:B0-----:R-:W-:-:S03]  /*11f70*/  MOV R2, R23 ;  /* 0x0000001700027202 */ /* 0x001fc60000000f00 */
[----:B------:R-:W-:Y:S04]  /*11f80*/  STL [R1+0x1324], R20 ;  /* 0x0013241401007387 */ /* 0x000fe80000100800 */
[----:B------:R0:W-:Y:S02]  /*11f90*/  STL [R1+0x1318], R2 ;  /* 0x0013180201007387 */ /* 0x0001e40000100800 */
[----:B0-----:R-:W-:Y:S02]  /*11fa0*/  IMAD.MOV.U32 R2, RZ, RZ, R21 ;  /* 0x000000ffff027224 */ /* 0x001fe400078e0015 */
[----:B------:R-:W-:Y:S01]  /*11fb0*/  IMAD R11, R10, 0x3d, RZ ;  /* 0x0000003d0a0b7824 */ /* 0x000fe200078e02ff */
[----:B--2---:R-:W-:Y:S04]  /*11fc0*/  STL [R1+0x132c], R18 ;  /* 0x00132c1201007387 */ /* 0x004fe80000100800 */
[----:B------:R0:W-:Y:S04]  /*11fd0*/  STL [R1+0x1320], R2 ;  /* 0x0013200201007387 */ /* 0x0001e80000100800 */
[----:B------:R-:W-:Y:S01]  /*11fe0*/  STL [R1+0x1334], R16 ;  /* 0x0013341001007387 */ /* 0x000fe20000100800 */
[----:B0-----:R-:W-:-:S05]  /*11ff0*/  IMAD.MOV.U32 R2, RZ, RZ, R19 ;  /* 0x000000ffff027224 */ /* 0x001fca00078e0013 */
[----:B------:R0:W-:Y:S02]  /*12000*/  STL [R1+0x1328], R2 ;  /* 0x0013280201007387 */ /* 0x0001e40000100800 */
[----:B0-----:R-:W-:Y:S02]  /*12010*/  IMAD.MOV.U32 R2, RZ, RZ, R17 ;  /* 0x000000ffff027224 */ /* 0x001fe400078e0011 */
[----:B---3--:R-:W-:Y:S04]  /*12020*/  STL [R1+0x133c], R14 ;  /* 0x00133c0e01007387 */ /* 0x008fe80000100800 */
[----:B------:R0:W-:Y:S02]  /*12030*/  STL [R1+0x1330], R2 ;  /* 0x0013300201007387 */ /* 0x0001e40000100800 */
[----:B0-----:R-:W-:-:S05]  /*12040*/  IMAD.MOV.U32 R2, RZ, RZ, R15 ;  /* 0x000000ffff027224 */ /* 0x001fca00078e000f */
[----:B------:R0:W-:Y:S02]  /*12050*/  STL [R1+0x1338], R2 ;  /* 0x0013380201007387 */ /* 0x0001e40000100800 */
[----:B0-----:R-:W-:Y:S02]  /*12060*/  IMAD.MOV.U32 R2, RZ, RZ, R13 ;  /* 0x000000ffff027224 */ /* 0x001fe400078e000d */
[----:B------:R-:W-:Y:S04]  /*12070*/  STL [R1+0x1344], R12 ;  /* 0x0013440c01007387 */ /* 0x000fe80000100800 */
[----:B------:R0:W-:Y:S01]  /*12080*/  STL [R1+0x1340], R2 ;  /* 0x0013400201007387 */ /* 0x0001e20000100800 */
[----:B------:R-:W-:-:S03]  /*12090*/  IMAD R0, R0, UR5, RZ ;  /* 0x0000000500007c24 */ /* 0x000fc6000f8e02ff */
[----:B------:R-:W-:Y:S02]  /*120a0*/  STL [R1+0x134c], R8 ;  /* 0x00134c0801007387 */ /* 0x000fe40000100800 */
[----:B------:R-:W-:Y:S01]  /*120b0*/  LEA R18, P0, R0, UR8, 0x1 ;  /* 0x0000000800127c11 */ /* 0x000fe2000f8008ff */
[----:B0-----:R-:W-:-:S03]  /*120c0*/  IMAD.MOV.U32 R2, RZ, RZ, R9 ;  /* 0x000000ffff027224 */ /* 0x001fc600078e0009 */
[----:B------:R-:W-:Y:S02]  /*120d0*/  LEA.HI.X.SX32 R19, R0, UR9, 0x1, P0 ;  /* 0x0000000900137c11 */ /* 0x000fe400080f0eff */
[----:B------:R4:W-:Y:S04]  /*120e0*/  STL [R1+0x1348], R2 ;  /* 0x0013480201007387 */ /* 0x0009e80000100800 */
[----:B------:R0:W-:Y:S04]  /*120f0*/  STL [R1+0x1354], R4 ;  /* 0x0013540401007387 */ /* 0x0001e80000100800 */
[----:B------:R-:W-:Y:S01]  /*12100*/  STL [R1+0x1350], R5 ;  /* 0x0013500501007387 */ /* 0x000fe20000100800 */
[----:B----4-:R-:W-:-:S03]  /*12110*/  IMAD.MOV.U32 R2, RZ, RZ, R7 ;  /* 0x000000ffff027224 */ /* 0x010fc600078e0007 */
[----:B------:R1:W-:Y:S01]  /*12120*/  STL [R1+0x135c], R6 ;  /* 0x00135c0601007387 */ /* 0x0003e20000100800 */
[----:B0-----:R-:W-:-:S03]  /*12130*/  IMAD R4, R57, UR5, RZ ;  /* 0x0000000539047c24 */ /* 0x001fc6000f8e02ff */
[----:B------:R0:W-:Y:S01]  /*12140*/  STL [R1+0x1358], R2 ;  /* 0x0013580201007387 */ /* 0x0001e20000100800 */
[----:B-1----:R-:W-:Y:S01]  /*12150*/  IMAD R6, R10, 0x3f, RZ ;  /* 0x0000003f0a067824 */ /* 0x002fe200078e02ff */
[----:B------:R-:W-:Y:S02]  /*12160*/  LEA R16, P2, R4, UR8, 0x1 ;  /* 0x0000000804107c11 */ /* 0x000fe4000f8408ff */
[----:B------:R-:W-:Y:S01]  /*12170*/  STL.64 [R1+0xbc8], R18 ;  /* 0x000bc81201007387 */ /* 0x000fe20000100a00 */
[----:B0-----:R-:W-:Y:S01]  /*12180*/  IMAD.WIDE R2, R6, 0x2, R18 ;  /* 0x0000000206027825 */ /* 0x001fe200078e0212 */
[----:B------:R-:W-:-:S03]  /*12190*/  LEA.HI.X.SX32 R17, R4, UR9, 0x1, P2 ;  /* 0x0000000904117c11 */ /* 0x000fc600090f0eff */
[----:B------:R-:W-:Y:S02]  /*121a0*/  IMAD R5, R58, UR5, RZ ;  /* 0x000000053a057c24 */ /* 0x000fe4000f8e02ff */
[----:B------:R-:W-:-:S03]  /*121b0*/  IMAD R0, R59, UR5, RZ ;  /* 0x000000053b007c24 */ /* 0x000fc6000f8e02ff */
[C---:B------:R-:W-:Y:S02]  /*121c0*/  LEA R12, P0, R5.reuse, UR8, 0x1 ;  /* 0x00000008050c7c11 */ /* 0x040fe4000f8008ff */
[C---:B------:R-:W-:Y:S02]  /*121d0*/  LEA R14, P1, R0.reuse, UR8, 0x1 ;  /* 0x00000008000e7c11 */ /* 0x040fe4000f8208ff */
[----:B------:R-:W-:Y:S02]  /*121e0*/  LEA.HI.X.SX32 R13, R5, UR9, 0x1, P0 ;  /* 0x00000009050d7c11 */ /* 0x000fe400080f0eff */
[----:B------:R-:W-:Y:S01]  /*121f0*/  LEA.HI.X.SX32 R15, R0, UR9, 0x1, P1 ;  /* 0x00000009000f7c11 */ /* 0x000fe200088f0eff */
[----:B------:R-:W-:Y:S02]  /*12200*/  IMAD R0, R10, 0x3e, RZ ;  /* 0x0000003e0a007824 */ /* 0x000fe400078e02ff */
[----:B------:R-:W-:-:S04]  /*12210*/  IMAD.WIDE R4, R6, 0x2, R14 ;  /* 0x0000000206047825 */ /* 0x000fc800078e020e */
[----:B------:R-:W-:Y:S01]  /*12220*/  IMAD.MOV.U32 R7, RZ, RZ, R61 ;  /* 0x000000ffff077224 */ /* 0x000fe200078e003d */
[----:B------:R0:W-:Y:S04]  /*12230*/  STL [R1+0x1364], R60 ;  /* 0x0013643c01007387 */ /* 0x0001e80000100800 */
[----:B------:R-:W-:Y:S04]  /*12240*/  STL [R1+0x1360], R7 ;  /* 0x0013600701007387 */ /* 0x000fe80000100800 */
[----:B------:R-:W-:Y:S04]  /*12250*/  STL [R1+0x136c], R2 ;  /* 0x00136c0201007387 */ /* 0x000fe80000100800 */
[----:B------:R1:W-:Y:S01]  /*12260*/  STL [R1+0x1368], R3 ;  /* 0x0013680301007387 */ /* 0x0003e20000100800 */
[----:B------:R-:W-:Y:S01]  /*12270*/  IMAD.WIDE R8, R0, 0x2, R18 ;  /* 0x0000000200087825 */ /* 0x000fe200078e0212 */
[----:B0-----:R-:W0:Y:S02]  /*12280*/  LDC R60, c[0x0][0x230] ;  /* 0x00008c00ff3c7b82 */ /* 0x001e240000000800 */
[----:B------:R-:W-:Y:S01]  /*12290*/  STL.64 [R1+0xbd0], R16 ;  /* 0x000bd01001007387 */ /* 0x000fe20000100a00 */
[----:B-1----:R-:W-:-:S03]  /*122a0*/  IMAD.WIDE R2, R6, 0x2, R16 ;  /* 0x0000000206027825 */ /* 0x002fc600078e0210 */
[----:B------:R-:W-:Y:S01]  /*122b0*/  STL.64 [R1+0xbe0], R12 ;  /* 0x000be00c01007387 */ /* 0x000fe20000100a00 */
[----:B------:R-:W-:-:S03]  /*122c0*/  IMAD.WIDE R6, R6, 0x2, R12 ;  /* 0x0000000206067825 */ /* 0x000fc600078e020c */
[----:B------:R-:W-:Y:S04]  /*122d0*/  STL.64 [R1+0xbd8], R14 ;  /* 0x000bd80e01007387 */ /* 0x000fe80000100a00 */
[----:B------:R-:W-:Y:S04]  /*122e0*/  STL [R1+0x1374], R2 ;  /* 0x0013740201007387 */ /* 0x000fe80000100800 */
[----:B------:R1:W-:Y:S04]  /*122f0*/  STL [R1+0x1370], R3 ;  /* 0x0013700301007387 */ /* 0x0003e80000100800 */
[----:B------:R-:W-:Y:S04]  /*12300*/  STL [R1+0x137c], R4 ;  /* 0x00137c0401007387 */ /* 0x000fe80000100800 */
[----:B------:R2:W-:Y:S01]  /*12310*/  STL [R1+0x1378], R5 ;  /* 0x0013780501007387 */ /* 0x0005e20000100800 */
[----:B-1----:R-:W-:-:S03]  /*12320*/  IMAD.WIDE R2, R0, 0x2, R16 ;  /* 0x0000000200027825 */ /* 0x002fc600078e0210 */
[----:B------:R-:W-:Y:S04]  /*12330*/  STL [R1+0x1384], R6 ;  /* 0x0013840601007387 */ /* 0x000fe80000100800 */
[----:B------:R1:W-:Y:S01]  /*12340*/  STL [R1+0x1380], R7 ;  /* 0x0013800701007387 */ /* 0x0003e20000100800 */
[----:B--2---:R-:W-:-:S03]  /*12350*/  IMAD.WIDE R4, R0, 0x2, R14 ;  /* 0x0000000200047825 */ /* 0x004fc600078e020e */
[----:B------:R-:W-:Y:S04]  /*12360*/  STL [R1+0x138c], R8 ;  /* 0x00138c0801007387 */ /* 0x000fe80000100800 */
[----:B------:R2:W-:Y:S01]  /*12370*/  STL [R1+0x1388], R9 ;  /* 0x0013880901007387 */ /* 0x0005e20000100800 */
[----:B-1----:R-:W-:-:S03]  /*12380*/  IMAD.WIDE R6, R0, 0x2, R12 ;  /* 0x0000000200067825 */ /* 0x002fc600078e020c */
[----:B------:R-:W-:Y:S04]  /*12390*/  STL [R1+0x1394], R2 ;  /* 0x0013940201007387 */ /* 0x000fe80000100800 */
[----:B------:R1:W-:Y:S01]  /*123a0*/  STL [R1+0x1390], R3 ;  /* 0x0013900301007387 */ /* 0x0003e20000100800 */
[----:B--2---:R-:W-:-:S03]  /*123b0*/  IMAD.WIDE R8, R11, 0x2, R18 ;  /* 0x000000020b087825 */ /* 0x004fc600078e0212 */
[----:B------:R-:W-:Y:S01]  /*123c0*/  STL [R1+0x139c], R4 ;  /* 0x00139c0401007387 */ /* 0x000fe20000100800 */
[----:B------:R-:W-:-:S03]  /*123d0*/  IMAD R0, R10, 0x3c, RZ ;  /* 0x0000003c0a007824 */ /* 0x000fc600078e02ff */
        /* <DEDUP_REMOVED lines=363> */
[----:B------:R-:W-:-:S03]  /*13a90*/  IMAD.SHL.U32 R0, R10, 0x20, RZ ;  /* 0x000000200a007824 */ /* 0x000fc600078e00ff */
        /* <DEDUP_REMOVED lines=394> */
[----:B------:R2:W-:Y:S04]  /*15340*/  STL [R1+0x1aec], R8 ;  /* 0x001aec0801007387 */ /* 0x0005e80000100800 */
[----:B------:R-:W-:Y:S01]  /*15350*/  STL [R1+0x1ae8], R9 ;  /* 0x001ae80901007387 */ /* 0x000fe20000100800 */
[----:B-1----:R-:W-:-:S03]  /*15360*/  IMAD.WIDE R6, R11, 0x2, R12 ;  /* 0x000000020b067825 */ /* 0x002fc600078e020c */
[----:B------:R-:W-:Y:S01]  /*15370*/  STL [R1+0x1af4], R2 ;  /* 0x001af40201007387 */ /* 0x000fe20000100800 */
[----:B--2---:R-:W-:-:S03]  /*15380*/  IMAD.SHL.U32 R8, R10, 0x2, RZ ;  /* 0x000000020a087824 */ /* 0x004fc600078e00ff */
        /* <DEDUP_REMOVED lines=10> */
[----:B------:R-:W-:Y:S01]  /*15430*/  STL [R1+0x1b14], R4 ;  /* 0x001b140401007387 */ /* 0x000fe20000100800 */
[----:B------:R-:W-:-:S03]  /*15440*/  IMAD.WIDE R8, R8, 0x2, R12 ;  /* 0x0000000208087825 */ /* 0x000fc600078e020c */
[----:B------:R1:W-:Y:S01]  /*15450*/  STL [R1+0x1b10], R5 ;  /* 0x001b100501007387 */ /* 0x0003e20000100800 */
[----:B--2---:R-:W-:-:S03]  /*15460*/  IMAD.WIDE R2, R10, 0x2, R18 ;  /* 0x000000020a027825 */ /* 0x004fc600078e0212 */
[----:B------:R-:W-:Y:S04]  /*15470*/  STL [R1+0x1b1c], R6 ;  /* 0x001b1c0601007387 */ /* 0x000fe80000100800 */
[----:B------:R2:W-:Y:S01]  /*15480*/  STL [R1+0x1b18], R7 ;  /* 0x001b180701007387 */ /* 0x0005e20000100800 */
[----:B-1----:R-:W-:-:S03]  /*15490*/  IMAD.WIDE R4, R10, 0x2, R16 ;  /* 0x000000020a047825 */ /* 0x002fc600078e0210 */
[----:B------:R-:W-:Y:S04]  /*154a0*/  STL [R1+0x1b24], R8 ;  /* 0x001b240801007387 */ /* 0x000fe80000100800 */
[----:B------:R-:W-:Y:S01]  /*154b0*/  STL [R1+0x1b20], R9 ;  /* 0x001b200901007387 */ /* 0x000fe20000100800 */
[----:B--2---:R-:W-:-:S03]  /*154c0*/  IMAD.WIDE R6, R10, 0x2, R14 ;  /* 0x000000020a067825 */ /* 0x004fc600078e020e */
[----:B------:R-:W-:Y:S04]  /*154d0*/  STL [R1+0x1b2c], R2 ;  /* 0x001b2c0201007387 */ /* 0x000fe80000100800 */
[----:B------:R1:W-:Y:S04]  /*154e0*/  STL [R1+0x1b28], R3 ;  /* 0x001b280301007387 */ /* 0x0003e80000100800 */
[----:B------:R-:W-:Y:S04]  /*154f0*/  STL [R1+0x1b34], R4 ;  /* 0x001b340401007387 */ /* 0x000fe80000100800 */
[----:B------:R-:W-:Y:S01]  /*15500*/  STL [R1+0x1b30], R5 ;  /* 0x001b300501007387 */ /* 0x000fe20000100800 */
[----:B-1----:R-:W-:-:S03]  /*15510*/  IMAD.WIDE R2, R10, 0x2, R12 ;  /* 0x000000020a027825 */ /* 0x002fc600078e020c */
[----:B------:R-:W-:Y:S04]  /*15520*/  STL [R1+0x1b3c], R6 ;  /* 0x001b3c0601007387 */ /* 0x000fe80000100800 */
[----:B------:R-:W-:Y:S04]  /*15530*/  STL [R1+0x1b38], R7 ;  /* 0x001b380701007387 */ /* 0x000fe80000100800 */
[----:B------:R-:W-:Y:S04]  /*15540*/  STL [R1+0x1b44], R2 ;  /* 0x001b440201007387 */ /* 0x000fe80000100800 */
[----:B------:R1:W-:Y:S04]  /*15550*/  STL [R1+0x1b40], R3 ;  /* 0x001b400301007387 */ /* 0x0003e80000100800 */
[----:B------:R2:W-:Y:S04]  /*15560*/  STL [R1+0xd50], RZ ;  /* 0x000d50ff01007387 */ /* 0x0005e80000100800 */
        /* <DEDUP_REMOVED lines=419> */
[----:B------:R2:W-:Y:S01]  /*16fa0*/  STL [R1+0x8ec], RZ ;  /* 0x0008ecff01007387 */ /* 0x0005e20000100800 */
[----:B------:R-:W3:Y:S03]  /*16fb0*/  S2R R61, SR_TID.X ;  /* 0x00000000003d7919 */ /* 0x000ee60000002100 */
        /* <DEDUP_REMOVED lines=29> */
[----:B---3--:R-:W-:-:S03]  /*17190*/  LOP3.LUT R61, R61, 0x1f, RZ, 0xc0, !PT ;  /* 0x0000001f3d3d7812 */ /* 0x008fc600078ec0ff */
[----:B------:R2:W-:Y:S04]  /*171a0*/  STL [R1+0xcc4], RZ ;  /* 0x000cc4ff01007387 */ /* 0x0005e80000100800 */
[----:B------:R2:W-:Y:S04]  /*171b0*/  STL [R1+0xcc8], RZ ;  /* 0x000cc8ff01007387 */ /* 0x0005e80000100800 */
[----:B------:R2:W-:Y:S04]  /*171c0*/  STL [R1+0xccc], RZ ;  /* 0x000cccff01007387 */ /* 0x0005e80000100800 */
[----:B------:R2:W-:Y:S04]  /*171d0*/  STL [R1+0xbf0], RZ ;  /* 0x000bf0ff01007387 */ /* 0x0005e80000100800 */
[----:B------:R2:W-:Y:S01]  /*171e0*/  STL [R1+0xbf4], RZ ;  /* 0x000bf4ff01007387 */ /* 0x0005e20000100800 */
[----:B-1----:R-:W-:-:S02]  /*171f0*/  IMAD.SHL.U32 R3, R61, 0x2, RZ ;  /* 0x000000023d037824 */ /* 0x002fc400078e00ff */
[----:B------:R-:W1:Y:S01]  /*17200*/  LDC R61, c[0x0][0x23c] ;  /* 0x00008f00ff3d7b82 */ /* 0x000e620000000800 */
        /* <DEDUP_REMOVED lines=21> */
[----:B0-----:R-:W-:-:S03]  /*17360*/  VIADD R60, R60, 0x3f ;  /* 0x0000003f3c3c7836 */ /* 0x001fc60000000000 */
[----:B------:R2:W-:Y:S04]  /*17370*/  STL [R1+0x8dc], RZ ;  /* 0x0008dcff01007387 */ /* 0x0005e80000100800 */
[----:B------:R2:W-:Y:S04]  /*17380*/  STL [R1+0x7c0], RZ ;  /* 0x0007c0ff01007387 */ /* 0x0005e80000100800 */
[----:B------:R2:W-:Y:S04]  /*17390*/  STL [R1+0x7c4], RZ ;  /* 0x0007c4ff01007387 */ /* 0x0005e80000100800 */
[----:B------:R2:W-:Y:S01]  /*173a0*/  STL [R1+0x7c8], RZ ;  /* 0x0007c8ff01007387 */ /* 0x0005e20000100800 */
[----:B-1----:R-:W-:-:S03]  /*173b0*/  IMAD.SHL.U32 R2, R61, 0x40, RZ ;  /* 0x000000403d027824 */ /* 0x002fc600078e00ff */
[----:B------:R2:W-:Y:S01]  /*173c0*/  STL [R1+0x7cc], RZ ;  /* 0x0007ccff01007387 */ /* 0x0005e20000100800 */
[----:B------:R-:W-:-:S03]  /*173d0*/  SHF.R.S32.HI R61, RZ, 0x1f, R60 ;  /* 0x0000001fff3d7819 */ /* 0x000fc6000001143c */
[----:B------:R2:W-:Y:S04]  /*173e0*/  STL [R1+0x7d0], RZ ;  /* 0x0007d0ff01007387 */ /* 0x0005e80000100800 */
[----:B------:R2:W-:Y:S04]  /*173f0*/  STL [R1+0x7d4], RZ ;  /* 0x0007d4ff01007387 */ /* 0x0005e80000100800 */
[----:B------:R2:W-:Y:S04]  /*17400*/  STL [R1+0x7d8], RZ ;  /* 0x0007d8ff01007387 */ /* 0x0005e80000100800 */
[----:B------:R2:W-:Y:S01]  /*17410*/  STL [R1+0x7dc], RZ ;  /* 0x0007dcff01007387 */ /* 0x0005e20000100800 */
[----:B------:R-:W-:-:S03]  /*17420*/  LEA.HI R61, R61, R60, RZ, 0x6 ;  /* 0x0000003c3d3d7211 */ /* 0x000fc600078f30ff */
[----:B------:R2:W-:Y:S04]  /*17430*/  STL [R1+0x7e0], RZ ;  /* 0x0007e0ff01007387 */ /* 0x0005e80000100800 */
[----:B------:R2:W-:Y:S04]  /*17440*/  STL [R1+0x7e4], RZ ;  /* 0x0007e4ff01007387 */ /* 0x0005e80000100800 */
[----:B------:R2:W-:Y:S04]  /*17450*/  STL [R1+0x7e8], RZ ;  /* 0x0007e8ff01007387 */ /* 0x0005e80000100800 */
[----:B------:R2:W-:Y:S04]  /*17460*/  STL [R1+0x7ec], RZ ;  /* 0x0007ecff01007387 */ /* 0x0005e80000100800 */
[----:B------:R-:W3:Y:S01]  /*17470*/  LDL R60, [R1+0xbb8] ;  /* 0x000bb800013c7983 */ /* 0x000ee20000100800 */
[----:B------:R-:W-:-:S02]  /*17480*/  SHF.R.S32.HI R4, RZ, 0x6, R61 ;  /* 0x00000006ff047819 */ /* 0x000fc4000001143d */
[----:B------:R-:W0:Y:S01]  /*17490*/  S2R R61, SR_TID.X ;  /* 0x00000000003d7919 */ /* 0x000e220000002100 */
        /* <DEDUP_REMOVED lines=22> */
[----:B0-----:R-:W-:-:S03]  /*17600*/  LOP3.LUT R58, R61, 0x7, RZ, 0xc0, !PT ;  /* 0x000000073d3a7812 */ /* 0x001fc600078ec0ff */
[----:B------:R2:W-:Y:S04]  /*17610*/  STL [R1+0x838], RZ ;  /* 0x000838ff01007387 */ /* 0x0005e80000100800 */
[----:B------:R2:W-:Y:S01]  /*17620*/  STL [R1+0x83c], RZ ;  /* 0x00083cff01007387 */ /* 0x0005e20000100800 */
[C---:B------:R-:W-:Y:S02]  /*17630*/  IMAD.SHL.U32 R59, R61.reuse, 0x80, RZ ;  /* 0x000000803d3b7824 */ /* 0x040fe400078e00ff */
[----:B------:R-:W-:Y:S02]  /*17640*/  IMAD R58, R58, 0x110, RZ ;  /* 0x000001103a3a7824 */ /* 0x000fe400078e02ff */
[----:B------:R-:W-:Y:S02]  /*17650*/  IMAD.SHL.U32 R61, R61, 0x2, RZ ;  /* 0x000000023d3d7824 */ /* 0x000fe400078e00ff */
[----:B------:R-:W-:Y:S01]  /*17660*/  IMAD.SHL.U32 R10, R10, 0x40, RZ ;  /* 0x000000400a0a7824 */ /* 0x000fe200078e00ff */
[----:B------:R-:W-:-:S02]  /*17670*/  SHF.R.S32.HI R0, RZ, 0x1f, R2 ;  /* 0x0000001fff007819 */ /* 0x000fc40000011402 */
[----:B------:R-:W-:Y:S02]  /*17680*/  LOP3.LUT R61, R58, 0x10, R61, 0x78, !PT ;  /* 0x000000103a3d7812 */ /* 0x000fe400078e783d */
[----:B------:R-:W-:Y:S02]  /*17690*/  SHF.R.S32.HI R5, RZ, 0x1f, R10 ;  /* 0x0000001fff057819 */ /* 0x000fe4000001140a */
[----:B------:R-:W-:Y:S02]  /*176a0*/  LOP3.LUT R61, R61, 0x800, R59, 0xf8, !PT ;  /* 0x000008003d3d7812 */ /* 0x000fe400078ef83b */
[----:B------:R-:W-:Y:S02]  /*176b0*/  SHF.L.U64.HI R0, R2, 0x1, R0 ;  /* 0x0000000102007819 */ /* 0x000fe40000010200 */
[----:B------:R-:W-:Y:S02]  /*176c0*/  SHF.L.U64.HI R2, R10, 0x1, R5 ;  /* 0x000000010a027819 */ /* 0x000fe40000010205 */
[----:B------:R-:W-:-:S02]  /*176d0*/  LOP3.LUT R4, R3, 0x10, RZ, 0x3c, !PT ;  /* 0x0000001003047812 */ /* 0x000fc400078e3cff */
[C---:B------:R-:W-:Y:S02]  /*176e0*/  LOP3.LUT R6, R3.reuse, 0x20, RZ, 0x3c, !PT ;  /* 0x0000002003067812 */ /* 0x040fe400078e3cff */
[----:B------:R-:W-:Y:S02]  /*176f0*/  LOP3.LUT R5, R3, 0x30, RZ, 0x3c, !PT ;  /* 0x0000003003057812 */ /* 0x000fe400078e3cff */
[C---:B------:R-:W-:Y:S02]  /*17700*/  LOP3.LUT R6, R61.reuse, 0x20, RZ, 0x3c, !PT ;  /* 0x000000203d067812 */ /* 0x040fe400078e3cff */
[C---:B------:R-:W-:Y:S02]  /*17710*/  LOP3.LUT R5, R61.reuse, 0x40, RZ, 0x3c, !PT ;  /* 0x000000403d057812 */ /* 0x040fe400078e3cff */
[----:B---3--:R-:W-:Y:S02]  /*17720*/  LOP3.LUT R4, R60, 0x40, RZ, 0x3c, !PT ;  /* 0x000000403c047812 */ /* 0x008fe400078e3cff */
[----:B--2---:R-:W-:-:S07]  /*17730*/  LOP3.LUT R4, R61, 0x60, RZ, 0x3c, !PT ;  /* 0x000000603d047812 */ /* 0x004fce00078e3cff */
.L_x_1:
[----:B------:R-:W2:Y:S01]  /*17740*/  LDL.64 R4, [R1+0xbe0] ;  /* 0x000be00001047983 */ /* 0x000ea20000100a00 */
[----:B-----5:R-:W0:Y:S03]  /*17750*/  LDC R29, c[0x0][0x230] ;  /* 0x00008c00ff1d7b82 */ /* 0x020e260000000800 */
[----:B--2---:R1:W-:Y:S04]  /*17760*/  STL [R1+0x38e4], R5 ;  /* 0x0038e40501007387 */ /* 0x0043e80000100800 */
[----:B-1----:R-:W0:Y:S04]  /*17770*/  LDL R5, [R1+0xd50] ;  /* 0x000d500001057983 */ /* 0x002e280000100800 */
[----:B------:R-:W-:Y:S04]  /*17780*/  STL [R1+0x36f8], R30 ;  /* 0x0036f81e01007387 */ /* 0x000fe80000100800 */
        /* <DEDUP_REMOVED lines=175> */
[----:B------:R-:W-:Y:S01]  /*18280*/  STL [R1+0x3620], R7 ;  /* 0x0036200701007387 */ /* 0x000fe20000100800 */
[----:B0-----:R-:W-:-:S03]  /*18290*/  IMAD R29, R5, -0x40, R29 ;  /* 0xffffffc0051d7824 */ /* 0x001fc600078e021d */
[----:B------:R-:W-:Y:S04]  /*182a0*/  STL [R1+0x361c], R6 ;  /* 0x00361c0601007387 */ /* 0x000fe80000100800 */
[----:B------:R-:W-:Y:S04]  /*182b0*/  STL [R1+0x1ee0], R2 ;  /* 0x001ee00201007387 */ /* 0x000fe80000100800 */
[----:B------:R0:W-:Y:S04]  /*182c0*/  STL [R1+0x1d50], R0 ;  /* 0x001d500001007387 */ /* 0x0001e80000100800 */
[----:B0-----:R-:W2:Y:S04]  /*182d0*/  LDL.LU R0, [R1+0x1380] ;  /* 0x0013800001007983 */ /* 0x001ea80000300800 */
[----:B------:R-:W3:Y:S01]  /*182e0*/  LDL.LU R5, [R1+0x38e4] ;  /* 0x0038e40001057983 */ /* 0x000ee20000300800 */
[----:B------:R-:W-:-:S02]  /*182f0*/  ISETP.GT.AND P0, PT, R29, RZ, PT ;  /* 0x000000ff1d00720c */ /* 0x000fc40003f04270 */
[----:B------:R-:W-:Y:S02]  /*18300*/  PRMT R30, RZ, 0x7610, R30 ;  /* 0x00007610ff1e7816 */ /* 0x000fe4000000001e */
[----:B------:R-:W-:Y:S02]  /*18310*/  PRMT R61, RZ, 0x7610, R61 ;  /* 0x00007610ff3d7816 */ /* 0x000fe4000000003d */
[----:B------:R-:W-:-:S07]  /*18320*/  ISETP.GT.AND P1, PT, R29, 0x1, PT ;  /* 0x000000011d00780c */ /* 0x000fce0003f24270 */
[----:B---3--:R-:W3:Y:S04]  /*18330*/  @P0 LDG.E.U16 R30, desc[UR6][R4.64] ;  /* 0x00000006041e0981 */ /* 0x008ee8000c1e1500 */
[----:B---3--:R0:W-:Y:S04]  /*18340*/  STL [R1+0x3d0], R30 ;  /* 0x0003d01e01007387 */ /* 0x0081e80000100800 */
[----:B0-----:R-:W3:Y:S04]  /*18350*/  LDL.LU R30, [R1+0x38e0] ;  /* 0x0038e000011e7983 */ /* 0x001ee80000300800 */
[----:B------:R-:W4:Y:S01]  /*18360*/  LDL.64 R4, [R1+0xbd8] ;  /* 0x000bd80001047983 */ /* 0x000f220000100a00 */
[----:B---3--:R-:W-:-:S03]  /*18370*/  PRMT R30, RZ, 0x7610, R30 ;  /* 0x00007610ff1e7816 */ /* 0x008fc6000000001e */
[----:B----4-:R-:W3:Y:S04]  /*18380*/  @P0 LDG.E.U16 R61, desc[UR6][R4.64] ;  /* 0x00000006043d0981 */ /* 0x010ee8000c1e1500 */
        /* <DEDUP_REMOVED lines=12> */
[----:B------:R-:W4:Y:S04]  /*18450*/  LDL R4, [R1+0x1b40] ;  /* 0x001b400001047983 */ /* 0x000f280000100800 */
[----:B------:R-:W4:Y:S01]  /*18460*/  LDL R5, [R1+0x1b44] ;  /* 0x001b440001057983 */ /* 0x000f220000100800 */
[----:B------:R-:W-:-:S02]  /*18470*/  ISETP.GT.AND P0, PT, R29, 0x2, PT ;  /* 0x000000021d00780c */ /* 0x000fc40003f04270 */
[----:B---3--:R-:W-:Y:S02]  /*18480*/  PRMT R61, RZ, 0x7610, R61 ;  /* 0x00007610ff3d7816 */ /* 0x008fe4000000003d */
[----:B----4-:R-:W-:-:S04]  /*18490*/  @P1 LOP3.LUT R5, R5, R4, RZ, 0x3c, !PT ;  /* 0x0000000405051212 */ /* 0x010fc800078e3cff */
[----:B------:R-:W-:-:S04]  /*184a0*/  @P1 LOP3.LUT R4, R5, R4, RZ, 0x3c, !PT ;  /* 0x0000000405041212 */ /* 0x000fc800078e3cff */
[----:B------:R-:W-:-:S05]  /*184b0*/  @P1 LOP3.LUT R5, R5, R4, RZ, 0x3c, !PT ;  /* 0x0000000405051212 */ /* 0x000fca00078e3cff */
[----:B------:R-:W3:Y:S04]  /*184c0*/  @P1 LDG.E.U16 R30, desc[UR6][R4.64] ;  /* 0x00000006041e1981 */ /* 0x000ee8000c1e1500 */
[----:B---3--:R0:W-:Y:S04]  /*184d0*/  STL [R1+0x3c0], R30 ;  /* 0x0003c01e01007387 */ /* 0x0081e80000100800 */
[----:B0-----:R-:W3:Y:S04]  /*184e0*/  LDL.LU R30, [R1+0x38d0] ;  /* 0x0038d000011e7983 */ /* 0x001ee80000300800 */
[----:B------:R-:W4:Y:S04]  /*184f0*/  LDL R4, [R1+0x1b38] ;  /* 0x001b380001047983 */ /* 0x000f280000100800 */
[----:B------:R-:W4:Y:S01]  /*18500*/  LDL R5, [R1+0x1b3c] ;  /* 0x001b3c0001057983 */ /* 0x000f220000100800 */
[----:B---3--:R-:W-:-:S02]  /*18510*/  PRMT R30, RZ, 0x7610, R30 ;  /* 0x00007610ff1e7816 */ /* 0x008fc4000000001e */
        /* <DEDUP_REMOVED lines=1090> */
[----:B------:R-:W-:-:S02]  /*1c940*/  PRMT R60, RZ, 0x7610, R60 ;  /* 0x00007610ff3c7816 */ /* 0x000fc4000000003c */
[----:B----4-:R-:W-:-:S04]  /*1c950*/  @P0 LOP3.LUT R5, R5, R4, RZ, 0x3c, !PT ;  /* 0x0000000405050212 */ /* 0x010fc800078e3cff */
[----:B------:R-:W-:-:S04]  /*1c960*/  @P0 LOP3.LUT R4, R5, R4, RZ, 0x3c, !PT ;  /* 0x0000000405040212 */ /* 0x000fc800078e3cff */
[----:B------:R-:W-:-:S05]  /*1c970*/  @P0 LOP3.LUT R5, R5, R4, RZ, 0x3c, !PT ;  /* 0x0000000405050212 */ /* 0x000fca00078e3cff */
[----:B------:R-:W4:Y:S04]  /*1c980*/  @P0 LDG.E.U16 R61, desc[UR6][R4.64] ;  /* 0x00000006043d0981 */ /* 0x000f28000c1e1500 */
[----:B----4-:R0:W-:Y:S04]  /*1c990*/  STL [R1+0xa4], R61 ;  /* 0x0000a43d01007387 */ /* 0x0101e80000100800 */
[----:B0-----:R-:W4:Y:S04]  /*1c9a0*/  LDL.LU R61, [R1+0x36f4] ;  /* 0x0036f400013d7983 */ /* 0x001f280000300800 */
[----:B------:R-:W2:Y:S04]  /*1c9b0*/  LDL R4, [R1+0x1780] ;  /* 0x0017800001047983 */ /* 0x000ea80000100800 */
[----:B------:R-:W2:Y:S01]  /*1c9c0*/  LDL R5, [R1+0x1784] ;  /* 0x0017840001057983 */ /* 0x000ea20000100800 */
[----:B------:R-:W-:-:S02]  /*1c9d0*/  PRMT R59, RZ, 0x7610, R59 ;  /* 0x00007610ff3b7816 */ /* 0x000fc4000000003b */
[----:B------:R-:W-:Y:S02]  /*1c9e0*/  PRMT R58, RZ, 0x7610, R58 ;  /* 0x00007610ff3a7816 */ /* 0x000fe4000000003a */
[----:B------:R-:W-:Y:S02]  /*1c9f0*/  PRMT R57, RZ, 0x7610, R57 ;  /* 0x00007610ff397816 */ /* 0x000fe40000000039 */
[----:B------:R-:W-:Y:S02]  /*1ca00*/  ISETP.GT.AND P0, PT, R29, 0x20, PT ;  /* 0x000000201d00780c */ /* 0x000fe40003f04270 */
[----:B--2---:R-:W-:-:S04]  /*1ca10*/  @P1 LOP3.LUT R5, R5, R4, RZ, 0x3c, !PT ;  /* 0x0000000405051212 */ /* 0x004fc800078e3cff */
[----:B------:R-:W-:-:S04]  /*1ca20*/  @P1 LOP3.LUT R4, R5, R4, RZ, 0x3c, !PT ;  /* 0x0000000405041212 */ /* 0x000fc800078e3cff */
[----:B------:R-:W-:-:S05]  /*1ca30*/  @P1 LOP3.LUT R5, R5, R4, RZ, 0x3c, !PT ;  /* 0x0000000405051212 */ /* 0x000fca00078e3cff */
[----:B------:R-:W2:Y:S04]  /*1ca40*/  @P1 LDG.E.U16 R60, desc[UR6][R4.64] ;  /* 0x00000006043c1981 */ /* 0x000ea8000c1e1500 */
[----:B--2---:R0:W-:Y:S04]  /*1ca50*/  STL [R1+0x420], R60 ;  /* 0x0004203c01007387 */ /* 0x0041e80000100800 */
[----:B0-----:R-:W2:Y:S04]  /*1ca60*/  LDL.LU R60, [R1+0x36f0] ;  /* 0x0036f000013c7983 */ /* 0x001ea80000300800 */
[----:B------:R-:W3:Y:S04]  /*1ca70*/  LDL R4, [R1+0x1778] ;  /* 0x0017780001047983 */ /* 0x000ee80000100800 */
[----:B------:R-:W3:Y:S02]  /*1ca80*/  LDL R5, [R1+0x177c] ;  /* 0x00177c0001057983 */ /* 0x000ee40000100800 */
[----:B---3--:R-:W-:-:S04]  /*1ca90*/  @P1 LOP3.LUT R5, R5, R4, RZ, 0x3c, !PT ;  /* 0x0000000405051212 */ /* 0x008fc800078e3cff */
[----:B------:R-:W-:-:S04]  /*1caa0*/  @P1 LOP3.LUT R4, R5, R4, RZ, 0x3c, !PT ;  /* 0x0000000405041212 */ /* 0x000fc800078e3cff */
[----:B------:R-:W-:-:S05]  /*1cab0*/  @P1 LOP3.LUT R5, R5, R4, RZ, 0x3c, !PT ;  /* 0x0000000405051212 */ /* 0x000fca00078e3cff */
[----:B------:R-:W3:Y:S04]  /*1cac0*/  @P1 LDG.E.U16 R59, desc[UR6][R4.64] ;  /* 0x00000006043b1981 */ /* 0x000ee8000c1e1500 */
[----:B---3--:R0:W-:Y:S04]  /*1cad0*/  STL [R1+0x41c], R59 ;  /* 0x00041c3b01007387 */ /* 0x0081e80000100800 */
[----:B0-----:R-:W3:Y:S04]  /*1cae0*/  LDL.LU R59, [R1+0x36ec] ;  /* 0x0036ec00013b7983 */ /* 0x001ee80000300800 */
[----:B------:R-:W4:Y:S04]  /*1caf0*/  LDL R4, [R1+0x1770] ;  /* 0x0017700001047983 */ /* 0x000f280000100800 */
[----:B------:R-:W4:Y:S02]  /*1cb00*/  LDL R5, [R1+0x1774] ;  /* 0x0017740001057983 */ /* 0x000f240000100800 */
        /* <DEDUP_REMOVED lines=9> */
[----:B--2---:R-:W-:-:S04]  /*1cba0*/  @P1 LOP3.LUT R5, R5, R4, RZ, 0x3c, !PT ;  /* 0x0000000405051212 */ /* 0x004fc800078e3cff */
[----:B------:R-:W-:-:S04]  /*1cbb0*/  @P1 LOP3.LUT R4, R5, R4, RZ, 0x3c, !PT ;  /* 0x0000000405041212 */ /* 0x000fc800078e3cff */
[----:B------:R-:W-:-:S05]  /*1cbc0*/  @P1 LOP3.LUT R5, R5, R4, RZ, 0x3c, !PT ;  /* 0x0000000405051212 */ /* 0x000fca00078e3cff */
[----:B------:R-:W2:Y:S04]  /*1cbd0*/  @P1 LDG.E.U16 R57, desc[UR6][R4.64] ;  /* 0x0000000604391981 */ /* 0x000ea8000c1e1500 */
[----:B--2---:R0:W-:Y:S04]  /*1cbe0*/  STL [R1+0x414], R57 ;  /* 0x0004143901007387 */ /* 0x0041e80000100800 */
[----:B0-----:R-:W2:Y:S04]  /*1cbf0*/  LDL.LU R57, [R1+0x36e4] ;  /* 0x0036e40001397983 */ /* 0x001ea80000300800 */
[----:B------:R-:W3:Y:S04]  /*1cc00*/  LDL R4, [R1+0x1760] ;  /* 0x0017600001047983 */ /* 0x000ee80000100800 */
[----:B------:R-:W3:Y:S01]  /*1cc10*/  LDL R5, [R1+0x1764] ;  /* 0x0017640001057983 */ /* 0x000ee20000100800 */
[----:B------:R-:W-:-:S02]  /*1cc20*/  PRMT R55, RZ, 0x7610, R55 ;  /* 0x00007610ff377816 */ /* 0x000fc40000000037 */
[----:B------:R-:W-:Y:S02]  /*1cc30*/  PRMT R3, RZ, 0x7610, R3 ;  /* 0x00007610ff037816 */ /* 0x000fe40000000003 */
[----:B------:R-:W-:Y:S02]  /*1cc40*/  PRMT R31, RZ, 0x7610, R31 ;  /* 0x00007610ff1f7816 */ /* 0x000fe4000000001f */
[----:B------:R-:W-:Y:S02]  /*1cc50*/  ISETP.GT.AND P1, PT, R29, 0x21, PT ;  /* 0x000000211d00780c */ /* 0x000fe40003f24270 */
        /* <DEDUP_REMOVED lines=15> */
[----:B------:R-:W2:Y:S02]  /*1cd50*/  LDL R5, [R1+0x1754] ;  /* 0x0017540001057983 */ /* 0x000ea40000100800 */
        /* <DEDUP_REMOVED lines=9> */
[----:B---3--:R-:W-:-:S04]  /*1cdf0*/  @P0 LOP3.LUT R5, R5, R4, RZ, 0x3c, !PT ;  /* 0x0000000405050212 */ /* 0x008fc800078e3cff */
        /* <DEDUP_REMOVED lines=8> */
[----:B------:R-:W-:Y:S02]  /*1ce80*/  PRMT R52, RZ, 0x7610, R52 ;  /* 0x00007610ff347816 */ /* 0x000fe40000000034 */
[----:B------:R-:W-:Y:S02]  /*1ce90*/  PRMT R51, RZ, 0x7610, R51 ;  /* 0x00007610ff337816 */ /* 0x000fe40000000033 */
[----:B------:R-:W-:Y:S02]  /*1cea0*/  ISETP.GT.AND P0, PT, R29, 0x22, PT ;  /* 0x000000221d00780c */ /* 0x000fe40003f04270 */
        /* <DEDUP_REMOVED lines=361> */
[----:B------:R-:W2:Y:S04]  /*1e540*/  LDL R4, [R1+0x1600] ;  /* 0x0016000001047983 */ /* 0x000ea80000100800 */
[----:B------:R-:W2:Y:S01]  /*1e550*/  LDL R5, [R1+0x1604] ;  /* 0x0016040001057983 */ /* 0x000ea20000100800 */
[----:B------:R-:W-:-:S03]  /*1e560*/  PRMT R12, RZ, 0x7610, R12 ;  /* 0x00007610ff0c7816 */ /* 0x000fc6000000000c */
[----:B----4-:R-:W-:Y:S01]  /*1e570*/  STL [R1+0x35a8], R2 ;  /* 0x0035a80201007387 */ /* 0x010fe20000100800 */
[----:B--2---:R-:W-:-:S04]  /*1e580*/  @P1 LOP3.LUT R5, R5, R4, RZ, 0x3c, !PT ;  /* 0x0000000405051212 */ /* 0x004fc800078e3cff */
[----:B------:R-:W-:-:S04]  /*1e590*/  @P1 LOP3.LUT R4, R5, R4, RZ, 0x3c, !PT ;  /* 0x0000000405041212 */ /* 0x000fc800078e3cff */
[----:B------:R-:W-:-:S05]  /*1e5a0*/  @P1 LOP3.LUT R5, R5, R4, RZ, 0x3c, !PT ;  /* 0x0000000405051212 */ /* 0x000fca00078e3cff */
[----:B------:R-:W2:Y:S04]  /*1e5b0*/  @P1 LDG.E.U16 R12, desc[UR6][R4.64] ;  /* 0x00000006040c1981 */ /* 0x000ea8000c1e1500 */
[----:B--2---:R0:W-:Y:S04]  /*1e5c0*/  STL [R1+0x3f0], R12 ;  /* 0x0003f00c01007387 */ /* 0x0041e80000100800 */
[----:B0-----:R-:W2:Y:S04]  /*1e5d0*/  LDL.LU R12, [R1+0x3634] ;  /* 0x00363400010c7983 */ /* 0x001ea80000300800 */
        /* <DEDUP_REMOVED lines=44> */
[----:B------:R-:W2:Y:S04]  /*1e8a0*/  LDL R4, [R1+0x15d0] ;  /* 0x0015d00001047983 */ /* 0x000ea80000100800 */
[----:B------:R-:W2:Y:S01]  /*1e8b0*/  LDL R5, [R1+0x15d4] ;  /* 0x0015d40001057983 */ /* 0x000ea20000100800 */
[----:B------:R-:W-:-:S03]  /*1e8c0*/  PRMT R7, RZ, 0x7610, R7 ;  /* 0x00007610ff077816 */ /* 0x000fc60000000007 */
[----:B---3--:R0:W-:Y:S04]  /*1e8d0*/  STL [R1+0xc], R30 ;  /* 0x00000c1e01007387 */ /* 0x0081e80000100800 */
[----:B0-----:R-:W3:Y:S01]  /*1e8e0*/  LDL R30, [R1+0x15b4] ;  /* 0x0015b400011e7983 */ /* 0x001ee20000100800 */
        /* <DEDUP_REMOVED lines=26> */
[----:B---3--:R-:W-:Y:S01]  /*1ea90*/  STL [R1+0x3600], R2 ;  /* 0x0036000201007387 */ /* 0x008fe20000100800 */
[----:B--2---:R-:W-:-:S04]  /*1eaa0*/  @P1 LOP3.LUT R5, R5, R4, RZ, 0x3c, !PT ;  /* 0x0000000405051212 */ /* 0x004fc800078e3cff */
[----:B------:R-:W-:-:S04]  /*1eab0*/  @P1 LOP3.LUT R4, R5, R4, RZ, 0x3c, !PT ;  /* 0x0000000405041212 */ /* 0x000fc800078e3cff */
[----:B------:R-:W-:-:S05]  /*1eac0*/  @P1 LOP3.LUT R5, R5, R4, RZ, 0x3c, !PT ;  /* 0x0000000405051212 */ /* 0x000fca00078e3cff */
[----:B------:R0:W2:Y:S04]  /*1ead0*/  @P1 LDG.E.U16 R61, desc[UR6][R4.64] ;  /* 0x00000006043d1981 */ /* 0x0000a8000c1e1500 */
[----:B------:R-:W3:Y:S01]  /*1eae0*/  LDL R5, [R1+0x15b0] ;  /* 0x0015b00001057983 */ /* 0x000ee20000100800 */
[----:B------:R-:W-:Y:S01]  /*1eaf0*/  PRMT R60, RZ, 0x7610, R60 ;  /* 0x00007610ff3c7816 */ /* 0x000fe2000000003c */
[----:B0-----:R-:W-:Y:S02]  /*1eb00*/  @P1 IMAD.MOV.U32 R4, RZ, RZ, R30 ;  /* 0x000000ffff041224 */ /* 0x001fe400078e001e */
[----:B--2---:R0:W-:Y:S01]  /*1eb10*/  STL [R1+0x3604], R61 ;  /* 0x0036043d01007387 */ /* 0x0041e20000100800 */
[----:B------:R-:W-:-:S03]  /*1eb20*/  PRMT R59, RZ, 0x7610, R59 ;  /* 0x00007610ff3b7816 */ /* 0x000fc6000000003b */
[----:B------:R-:W2:Y:S04]  /*1eb30*/  LDL R30, [R1+0x1594] ;  /* 0x00159400011e7983 */ /* 0x000ea80000100800 */
[----:B---3--:R1:W3:Y:S04]  /*1eb40*/  @P1 LDG.E.U16 R60, desc[UR6][R4.64] ;  /* 0x00000006043c1981 */ /* 0x0082e8000c1e1500 */
[----:B0-----:R-:W4:Y:S04]  /*1eb50*/  LDL R61, [R1+0x15a4] ;  /* 0x0015a400013d7983 */ /* 0x001f280000100800 */
[----:B------:R-:W1:Y:S04]  /*1eb60*/  LDL R4, [R1+0x15a8] ;  /* 0x0015a80001047983 */ /* 0x000e680000100800 */
[----:B------:R-:W1:Y:S01]  /*1eb70*/  LDL R5, [R1+0x15ac] ;  /* 0x0015ac0001057983 */ /* 0x000e620000100800 */
[----:B------:R-:W-:-:S02]  /*1eb80*/  ISETP.GT.AND P0, PT, R29, 0x2e, PT ;  /* 0x0000002e1d00780c */ /* 0x000fc40003f04270 */
[----:B-1----:R-:W-:-:S04]  /*1eb90*/  @P1 LOP3.LUT R5, R5, R4, RZ, 0x3c, !PT ;  /* 0x0000000405051212 */ /* 0x002fc800078e3cff */
[----:B------:R-:W-:-:S04]  /*1eba0*/  @P1 LOP3.LUT R4, R5, R4, RZ, 0x3c, !PT ;  /* 0x0000000405041212 */ /* 0x000fc800078e3cff */
[----:B------:R-:W-:Y:S01]  /*1ebb0*/  @P1 LOP3.LUT R5, R5, R4, RZ, 0x3c, !PT ;  /* 0x0000000405051212 */ /* 0x000fe200078e3cff */
[----:B---3--:R-:W-:Y:S04]  /*1ebc0*/  STL [R1+0x3608], R60 ;  /* 0x0036083c01007387 */ /* 0x008fe80000100800 */
[----:B------:R4:W3:Y:S04]  /*1ebd0*/  @P1 LDG.E.U16 R59, desc[UR6][R4.64] ;  /* 0x00000006043b1981 */ /* 0x0008e8000c1e1500 */
[----:B------:R-:W2:Y:S01]  /*1ebe0*/  LDL R5, [R1+0x15a0] ;  /* 0x0015a00001057983 */ /* 0x000ea20000100800 */
[----:B------:R-:W-:Y:S01]  /*1ebf0*/  PRMT R58, RZ, 0x7610, R58 ;  /* 0x00007610ff3a7816 */ /* 0x000fe2000000003a */
[----:B----4-:R-:W-:-:S02]  /*1ec00*/  @P0 IMAD.MOV.U32 R4, RZ, RZ, R61 ;  /* 0x000000ffff040224 */ /* 0x010fc400078e003d */
[----:B---3--:R0:W-:Y:S01]  /*1ec10*/  STL [R1+0x360c], R59 ;  /* 0x00360c3b01007387 */ /* 0x0081e20000100800 */
[----:B------:R-:W-:-:S03]  /*1ec20*/  PRMT R57, RZ, 0x7610, R57 ;  /* 0x00007610ff397816 */ /* 0x000fc60000000039 */
[----:B------:R-:W3:Y:S04]  /*1ec30*/  LDL R61, [R1+0x158c] ;  /* 0x00158c00013d7983 */ /* 0x000ee80000100800 */
[----:B--2---:R1:W2:Y:S04]  /*1ec40*/  @P0 LDG.E.U16 R58, desc[UR6][R4.64] ;  /* 0x00000006043a0981 */ /* 0x0042a8000c1e1500 */
[----:B0-----:R-:W4:Y:S04]  /*1ec50*/  LDL R59, [R1+0x1584] ;  /* 0x00158400013b7983 */ /* 0x001f280000100800 */
[----:B------:R-:W1:Y:S04]  /*1ec60*/  LDL R4, [R1+0x1598] ;  /* 0x0015980001047983 */ /* 0x000e680000100800 */
[----:B------:R-:W1:Y:S02]  /*1ec70*/  LDL R5, [R1+0x159c] ;  /* 0x00159c0001057983 */ /* 0x000e640000100800 */
[----:B-1----:R-:W-:-:S04]  /*1ec80*/  @P0 LOP3.LUT R5, R5, R4, RZ, 0x3c, !PT ;  /* 0x0000000405050212 */ /* 0x002fc800078e3cff */
[----:B------:R-:W-:-:S04]  /*1ec90*/  @P0 LOP3.LUT R4, R5, R4, RZ, 0x3c, !PT ;  /* 0x0000000405040212 */ /* 0x000fc800078e3cff */
[----:B------:R-:W-:Y:S01]  /*1eca0*/  @P0 LOP3.LUT R5, R5, R4, RZ, 0x3c, !PT ;  /* 0x0000000405050212 */ /* 0x000fe200078e3cff */
[----:B--2---:R0:W-:Y:S04]  /*1ecb0*/  STL [R1+0x35ac], R58 ;  /* 0x0035ac3a01007387 */ /* 0x0041e80000100800 */
[----:B------:R1:W2:Y:S01]  /*1ecc0*/  @P0 LDG.E.U16 R57, desc[UR6][R4.64] ;  /* 0x0000000604390981 */ /* 0x0002a2000c1e1500 */
[----:B------:R-:W-:-:S03]  /*1ecd0*/  PRMT R56, RZ, 0x7610, R56 ;  /* 0x00007610ff387816 */ /* 0x000fc60000000038 */
[----:B0-----:R-:W4:Y:S04]  /*1ece0*/  LDL R58, [R1+0x1580] ;  /* 0x00158000013a7983 */ /* 0x001f280000100800 */
[----:B------:R-:W3:Y:S01]  /*1ecf0*/  LDL R5, [R1+0x1590] ;  /* 0x0015900001057983 */ /* 0x000ee20000100800 */
[----:B-1----:R-:W-:-:S03]  /*1ed00*/  @P0 IMAD.MOV.U32 R4, RZ, RZ, R30 ;  /* 0x000000ffff040224 */ /* 0x002fc600078e001e */
[----:B--2---:R0:W-:Y:S01]  /*1ed10*/  STL [R1+0x35b0], R57 ;  /* 0x0035b03901007387 */ /* 0x0041e20000100800 */
[----:B------:R-:W-:Y:S02]  /*1ed20*/  ISETP.GT.AND P1, PT, R29, 0x2f, PT ;  /* 0x0000002f1d00780c */ /* 0x000fe40003f24270 */
[----:B------:R-:W-:Y:S02]  /*1ed30*/  PRMT R55, RZ, 0x7610, R55 ;  /* 0x00007610ff377816 */ /* 0x000fe40000000037 */
[----:B------:R-:W-:Y:S01]  /*1ed40*/  PRMT R3, RZ, 0x7610, R3 ;  /* 0x00007610ff037816 */ /* 0x000fe20000000003 */
[----:B------:R-:W2:Y:S04]  /*1ed50*/  LDL R30, [R1+0x1574] ;  /* 0x00157400011e7983 */ /* 0x000ea80000100800 */
[----:B---3--:R1:W3:Y:S04]  /*1ed60*/  @P0 LDG.E.U16 R56, desc[UR6][R4.64] ;  /* 0x0000000604380981 */ /* 0x0082e8000c1e1500 */
[----:B0-----:R-:W2:Y:S04]  /*1ed70*/  LDL R57, [R1+0x157c] ;  /* 0x00157c0001397983 */ /* 0x001ea80000100800 */
[----:B------:R-:W4:Y:S01]  /*1ed80*/  LDL R5, [R1+0x1588] ;  /* 0x0015880001057983 */ /* 0x000f220000100800 */
[----:B-1----:R-:W-:-:S05]  /*1ed90*/  @P0 IMAD.MOV.U32 R4, RZ, RZ, R61 ;  /* 0x000000ffff040224 */ /* 0x002fca00078e003d */
[----:B----4-:R0:W4:Y:S02]  /*1eda0*/  @P0 LDG.E.U16 R55, desc[UR6][R4.64] ;  /* 0x0000000604370981 */ /* 0x010124000c1e1500 */
[----:B0-----:R-:W-:Y:S01]  /*1edb0*/  @P1 MOV R4, R59 ;  /* 0x0000003b00041202 */ /* 0x001fe20000000f00 */
[----:B------:R-:W-:-:S05]  /*1edc0*/  @P1 IMAD.MOV.U32 R5, RZ, RZ, R58 ;  /* 0x000000ffff051224 */ /* 0x000fca00078e003a */
[----:B------:R-:W2:Y:S04]  /*1edd0*/  @P1 LDG.E.U16 R3, desc[UR6][R4.64] ;  /* 0x0000000604031981 */ /* 0x000ea8000c1e1500 */
[----:B---3--:R-:W-:Y:S04]  /*1ede0*/  STL [R1+0x35b4], R56 ;  /* 0x0035b43801007387 */ /* 0x008fe80000100800 */
[----:B------:R-:W3:Y:S04]  /*1edf0*/  LDL R61, [R1+0x156c] ;  /* 0x00156c00013d7983 */ /* 0x000ee80000100800 */
[----:B----4-:R-:W-:Y:S04]  /*1ee00*/  STL [R1+0x35b8], R55 ;  /* 0x0035b83701007387 */ /* 0x010fe80000100800 */
[----:B------:R-:W4:Y:S04]  /*1ee10*/  LDL R59, [R1+0x1560] ;  /* 0x00156000013b7983 */ /* 0x000f280000100800 */
[----:B------:R-:W4:Y:S04]  /*1ee20*/  LDL R58, [R1+0x1564] ;  /* 0x00156400013a7983 */ /* 0x000f280000100800 */
[----:B--2---:R-:W-:Y:S04]  /*1ee30*/  STL [R1+0x3e0], R3 ;  /* 0x0003e00301007387 */ /* 0x004fe80000100800 */
[----:B------:R-:W2:Y:S01]  /*1ee40*/  LDL R5, [R1+0x1578] ;  /* 0x0015780001057983 */ /* 0x000ea20000100800 */
[----:B------:R-:W-:Y:S01]  /*1ee50*/  PRMT R31, RZ, 0x7610, R31 ;  /* 0x00007610ff1f7816 */ /* 0x000fe2000000001f */
[----:B------:R-:W-:Y:S01]  /*1ee60*/  @P1 IMAD.MOV.U32 R4, RZ, RZ, R57 ;  /* 0x000000ffff041224 */ /* 0x000fe200078e0039 */
[----:B------:R-:W-:Y:S01]  /*1ee70*/  PRMT R2, RZ, 0x7610, R2 ;  /* 0x00007610ff027816 */ /* 0x000fe20000000002 */
[----:B------:R-:W4:Y:S04]  /*1ee80*/  LDL R57, [R1+0x1558] ;  /* 0x0015580001397983 */ /* 0x000f280000100800 */
[----:B--2---:R0:W2:Y:S04]  /*1ee90*/  @P1 LDG.E.U16 R31, desc[UR6][R4.64] ;  /* 0x00000006041f1981 */ /* 0x0040a8000c1e1500 */
[----:B------:R-:W3:Y:S01]  /*1eea0*/  LDL R5, [R1+0x1570] ;  /* 0x0015700001057983 */ /* 0x000ee20000100800 */
[----:B0-----:R-:W-:-:S03]  /*1eeb0*/  @P1 IMAD.MOV.U32 R4, RZ, RZ, R30 ;  /* 0x000000ffff041224 */ /* 0x001fc600078e001e */
[----:B--2---:R0:W-:Y:S01]  /*1eec0*/  STL [R1+0x3dc], R31 ;  /* 0x0003dc1f01007387 */ /* 0x0041e20000100800 */
[----:B------:R-:W-:-:S03]  /*1eed0*/  ISETP.GT.AND P0, PT, R29, 0x30, PT ;  /* 0x000000301d00780c */ /* 0x000fc60003f04270 */
[----:B------:R-:W2:Y:S04]  /*1eee0*/  LDL R30, [R1+0x1550] ;  /* 0x00155000011e7983 */ /* 0x000ea80000100800 */
[----:B---3--:R1:W3:Y:S04]  /*1eef0*/  @P1 LDG.E.U16 R2, desc[UR6][R4.64] ;  /* 0x0000000604021981 */ /* 0x0082e8000c1e1500 */
[----:B0-----:R-:W2:Y:S04]  /*1ef00*/  LDL R31, [R1+0x155c] ;  /* 0x00155c00011f7983 */ /* 0x001ea80000100800 */
[----:B------:R-:W4:Y:S01]  /*1ef10*/  LDL R5, [R1+0x1568] ;  /* 0x0015680001057983 */ /* 0x000f220000100800 */
[----:B------:R-:W-:Y:S01]  /*1ef20*/  PRMT R60, RZ, 0x7610, R60 ;  /* 0x00007610ff3c7816 */ /* 0x000fe2000000003c */
[----:B-1----:R-:W-:Y:S01]  /*1ef30*/  @P1 IMAD.MOV.U32 R4, RZ, RZ, R61 ;  /* 0x000000ffff041224 */ /* 0x002fe200078e003d */
[----:B------:R-:W-:-:S02]  /*1ef40*/  PRMT R54, RZ, 0x7610, R54 ;  /* 0x00007610ff367816 */ /* 0x000fc40000000036 */
[----:B------:R-:W-:Y:S01]  /*1ef50*/  PRMT R53, RZ, 0x7610, R53 ;  /* 0x00007610ff357816 */ /* 0x000fe20000000035 */
[----:B---3--:R0:W-:Y:S04]  /*1ef60*/  STL [R1+0x3d8], R2 ;  /* 0x0003d80201007387 */ /* 0x0081e80000100800 */
[----:B0-----:R-:W3:Y:S04]  /*1ef70*/  LDL R2, [R1+0x1554] ;  /* 0x0015540001027983 */ /* 0x001ee80000100800 */
[----:B----4-:R0:W4:Y:S02]  /*1ef80*/  @P1 LDG.E.U16 R60, desc[UR6][R4.64] ;  /* 0x00000006043c1981 */ /* 0x010124000c1e1500 */
[----:B0-----:R-:W-:-:S02]  /*1ef90*/  @P0 IMAD.MOV.U32 R4, RZ, RZ, R58 ;  /* 0x000000ffff040224 */ /* 0x001fc400078e003a */
[----:B------:R-:W-:-:S05]  /*1efa0*/  @P0 IMAD.MOV.U32 R5, RZ, RZ, R59 ;  /* 0x000000ffff050224 */ /* 0x000fca00078e003b */
[----:B------:R2:W4:Y:S02]  /*1efb0*/  @P0 LDG.E.U16 R54, desc[UR6][R4.64] ;  /* 0x0000000604360981 */ /* 0x000524000c1e1500 */
[----:B--2---:R-:W-:Y:S02]  /*1efc0*/  @P0 IMAD.MOV.U32 R4, RZ, RZ, R31 ;  /* 0x000000ffff040224 */ /* 0x004fe400078e001f */
[----:B------:R-:W-:-:S05]  /*1efd0*/  @P0 IMAD.MOV.U32 R5, RZ, RZ, R57 ;  /* 0x000000ffff050224 */ /* 0x000fca00078e0039 */
[----:B------:R0:W2:Y:S01]  /*1efe0*/  @P0 LDG.E.U16 R53, desc[UR6][R4.64] ;  /* 0x0000000604350981 */ /* 0x0000a2000c1e1500 */
[----:B------:R-:W-:Y:S01]  /*1eff0*/  PRMT R52, RZ, 0x7610, R52 ;  /* 0x00007610ff347816 */ /* 0x000fe20000000034 */
[----:B0-----:R-:W-:Y:S02]  /*1f000*/  @P0 IMAD.MOV.U32 R5, RZ, RZ, R30 ;  /* 0x000000ffff050224 */ /* 0x001fe400078e001e */
[----:B---3--:R-:W-:Y:S01]  /*1f010*/  @P0 IMAD.MOV.U32 R4, RZ, RZ, R2 ;  /* 0x000000ffff040224 */ /* 0x008fe200078e0002 */
[----:B----4-:R0:W-:Y:S04]  /*1f020*/  STL [R1+0x3d4], R60 ;  /* 0x0003d43c01007387 */ /* 0x0101e80000100800 */
[----:B------:R-:W3:Y:S04]  /*1f030*/  LDL R59, [R1+0x154c] ;  /* 0x00154c00013b7983 */ /* 0x000ee80000100800 */
[----:B------:R3:W4:Y:S04]  /*1f040*/  @P0 LDG.E.U16 R52, desc[UR6][R4.64] ;  /* 0x0000000604340981 */ /* 0x000728000c1e1500 */
[----:B0-----:R-:W4:Y:S04]  /*1f050*/  LDL R60, [R1+0x1548] ;  /* 0x00154800013c7983 */ /* 0x001f280000100800 */
[----:B------:R-:W-:Y:S04]  /*1f060*/  STL [R1+0x3610], R54 ;  /* 0x0036103601007387 */ /* 0x000fe80000100800 */
[----:B------:R-:W4:Y:S04]  /*1f070*/  LDL R58, [R1+0x1540] ;  /* 0x00154000013a7983 */ /* 0x000f280000100800 */
[----:B------:R-:W4:Y:S04]  /*1f080*/  LDL R57, [R1+0x1544] ;  /* 0x0015440001397983 */ /* 0x000f280000100800 */
[----:B--2---:R0:W-:Y:S04]  /*1f090*/  STL [R1+0x3614], R53 ;  /* 0x0036143501007387 */ /* 0x0041e80000100800 */
[----:B------:R-:W2:Y:S01]  /*1f0a0*/  LDL R31, [R1+0x153c] ;  /* 0x00153c00011f7983 */ /* 0x000ea20000100800 */
[----:B------:R-:W-:-:S03]  /*1f0b0*/  ISETP.GT.AND P1, PT, R29, 0x31, PT ;  /* 0x000000311d00780c */ /* 0x000fc60003f24270 */
[----:B------:R-:W2:Y:S04]  /*1f0c0*/  LDL R30, [R1+0x1530] ;  /* 0x00153000011e7983 */ /* 0x000ea80000100800 */
[----:B------:R-:W2:Y:S04]  /*1f0d0*/  LDL R2, [R1+0x1534] ;  /* 0x0015340001027983 */ /* 0x000ea80000100800 */
[----:B0-----:R-:W2:Y:S01]  /*1f0e0*/  LDL R53, [R1+0x1538] ;  /* 0x0015380001357983 */ /* 0x001ea20000100800 */
[----:B------:R-:W-:Y:S02]  /*1f0f0*/  PRMT R51, RZ, 0x7610, R51 ;  /* 0x00007610ff337816 */ /* 0x000fe40000000033 */
[----:B------:R-:W-:Y:S01]  /*1f100*/  PRMT R50, RZ, 0x7610, R50 ;  /* 0x00007610ff327816 */ /* 0x000fe20000000032 */
[----:B---3--:R-:W-:Y:S01]  /*1f110*/  @P0 IMAD.MOV.U32 R4, RZ, RZ, R59 ;  /* 0x000000ffff040224 */ /* 0x008fe200078e003b */
[----:B----4-:R-:W-:Y:S04]  /*1f120*/  STL [R1+0x3618], R52 ;  /* 0x0036183401007387 */ /* 0x010fe80000100800 */
[----:B------:R-:W3:Y:S01]  /*1f130*/  LDL R59, [R1+0x152c] ;  /* 0x00152c00013b7983 */ /* 0x000ee20000100800 */
[----:B------:R-:W-:-:S03]  /*1f140*/  @P0 IMAD.MOV.U32 R5, RZ, RZ, R60 ;  /* 0x000000ffff050224 */ /* 0x000fc600078e003c */
[----:B------:R-:W4:Y:S04]  /*1f150*/  LDL R60, [R1+0x1528] ;  /* 0x00152800013c7983 */ /* 0x000f280000100800 */
[----:B------:R0:W4:Y:S02]  /*1f160*/  @P0 LDG.E.U16 R51, desc[UR6][R4.64] ;  /* 0x0000000604330981 */ /* 0x000124000c1e1500 */
[----:B0-----:R-:W-:Y:S02]  /*1f170*/  @P1 IMAD.MOV.U32 R4, RZ, RZ, R57 ;  /* 0x000000ffff041224 */ /* 0x001fe400078e0039 */
[----:B------:R-:W-:Y:S01]  /*1f180*/  @P1 IMAD.MOV.U32 R5, RZ, RZ, R58 ;  /* 0x000000ffff051224 */ /* 0x000fe200078e003a */
[----:B------:R-:W4:Y:S04]  /*1f190*/  LDL R57, [R1+0x1524] ;  /* 0x0015240001397983 */ /* 0x000f280000100800 */
[----:B------:R-:W4:Y:S04]  /*1f1a0*/  LDL R58, [R1+0x1520] ;  /* 0x00152000013a7983 */ /* 0x000f280000100800 */
[----:B------:R2:W4:Y:S02]  /*1f1b0*/  @P1 LDG.E.U16 R50, desc[UR6][R4.64] ;  /* 0x0000000604321981 */ /* 0x000524000c1e1500 */
[----:B--2---:R-:W-:-:S02]  /*1f1c0*/  @P1 IMAD.MOV.U32 R4, RZ, RZ, R31 ;  /* 0x000000ffff041224 */ /* 0x004fc400078e001f */
[----:B------:R-:W2:Y:S01]  /*1f1d0*/  LDL R31, [R1+0x151c] ;  /* 0x00151c00011f7983 */ /* 0x000ea20000100800 */
[----:B------:R-:W-:-:S03]  /*1f1e0*/  @P1 IMAD.MOV.U32 R5, RZ, RZ, R53 ;  /* 0x000000ffff051224 */ /* 0x000fc600078e0035 */
[----:B------:R-:W2:Y:S01]  /*1f1f0*/  LDL R53, [R1+0x1518] ;  /* 0x0015180001357983 */ /* 0x000ea20000100800 */
[----:B------:R-:W-:Y:S02]  /*1f200*/  PRMT R49, RZ, 0x7610, R49 ;  /* 0x00007610ff317816 */ /* 0x000fe40000000031 */
[----:B------:R-:W-:Y:S02]  /*1f210*/  PRMT R48, RZ, 0x7610, R48 ;  /* 0x00007610ff307816 */ /* 0x000fe40000000030 */
[----:B------:R-:W-:Y:S02]  /*1f220*/  ISETP.GT.AND P0, PT, R29, 0x32, PT ;  /* 0x000000321d00780c */ /* 0x000fe40003f04270 */
[----:B------:R0:W2:Y:S01]  /*1f230*/  @P1 LDG.E.U16 R49, desc[UR6][R4.64] ;  /* 0x0000000604311981 */ /* 0x0000a2000c1e1500 */
[----:B------:R-:W-:Y:S01]  /*1f240*/  PRMT R47, RZ, 0x7610, R47 ;  /* 0x00007610ff2f7816 */ /* 0x000fe2000000002f */
[----:B0-----:R-:W-:Y:S02]  /*1f250*/  @P1 IMAD.MOV.U32 R4, RZ, RZ, R2 ;  /* 0x000000ffff041224 */ /* 0x001fe400078e0002 */
[----:B------:R-:W-:Y:S01]  /*1f260*/  @P1 IMAD.MOV.U32 R5, RZ, RZ, R30 ;  /* 0x000000ffff051224 */ /* 0x000fe200078e001e */
[----:B------:R-:W2:Y:S04]  /*1f270*/  LDL R2, [R1+0x1514] ;  /* 0x0015140001027983 */ /* 0x000ea80000100800 */
[----:B------:R-:W2:Y:S04]  /*1f280*/  LDL R30, [R1+0x1510] ;  /* 0x00151000011e7983 */ /* 0x000ea80000100800 */
[----:B------:R3:W2:Y:S01]  /*1f290*/  @P1 LDG.E.U16 R48, desc[UR6][R4.64] ;  /* 0x0000000604301981 */ /* 0x0006a2000c1e1500 */
[----:B------:R-:W-:-:S02]  /*1f2a0*/  PRMT R46, RZ, 0x7610, R46 ;  /* 0x00007610ff2e7816 */ /* 0x000fc4000000002e */
[----:B------:R-:W-:Y:S01]  /*1f2b0*/  PRMT R45, RZ, 0x7610, R45 ;  /* 0x00007610ff2d7816 */ /* 0x000fe2000000002d */
[----:B---3--:R-:W-:Y:S02]  /*1f2c0*/  @P1 IMAD.MOV.U32 R4, RZ, RZ, R59 ;  /* 0x000000ffff041224 */ /* 0x008fe400078e003b */
[----:B----4-:R-:W-:-:S05]  /*1f2d0*/  @P1 IMAD.MOV.U32 R5, RZ, RZ, R60 ;  /* 0x000000ffff051224 */ /* 0x010fca00078e003c */
[----:B------:R0:W3:Y:S02]  /*1f2e0*/  @P1 LDG.E.U16 R47, desc[UR6][R4.64] ;  /* 0x00000006042f1981 */ /* 0x0000e4000c1e1500 */
[----:B0-----:R-:W-:Y:S02]  /*1f2f0*/  @P0 IMAD.MOV.U32 R4, RZ, RZ, R57 ;  /* 0x000000ffff040224 */ /* 0x001fe400078e0039 */
[----:B------:R-:W-:Y:S01]  /*1f300*/  @P0 IMAD.MOV.U32 R5, RZ, RZ, R58 ;  /* 0x000000ffff050224 */ /* 0x000fe200078e003a */
[----:B------:R-:W4:Y:S04]  /*1f310*/  LDL R57, [R1+0x150c] ;  /* 0x00150c0001397983 */ /* 0x000f280000100800 */
[----:B------:R-:W3:Y:S04]  /*1f320*/  LDL R58, [R1+0x1508] ;  /* 0x00150800013a7983 */ /* 0x000ee80000100800 */
[----:B------:R2:W3:Y:S02]  /*1f330*/  @P0 LDG.E.U16 R46, desc[UR6][R4.64] ;  /* 0x00000006042e0981 */ /* 0x0004e4000c1e1500 */
[----:B--2---:R-:W-:Y:S01]  /*1f340*/  @P0 MOV R4, R31 ;  /* 0x0000001f00040202 */ /* 0x004fe20000000f00 */
[----:B------:R-:W-:-:S05]  /*1f350*/  @P0 IMAD.MOV.U32 R5, RZ, RZ, R53 ;  /* 0x000000ffff050224 */ /* 0x000fca00078e0035 */
[----:B------:R0:W2:Y:S01]  /*1f360*/  @P0 LDG.E.U16 R45, desc[UR6][R4.64] ;  /* 0x00000006042d0981 */ /* 0x0000a2000c1e1500 */
[----:B------:R-:W-:Y:S02]  /*1f370*/  PRMT R44, RZ, 0x7610, R44 ;  /* 0x00007610ff2c7816 */ /* 0x000fe4000000002c */
[----:B------:R-:W-:Y:S01]  /*1f380*/  PRMT R43, RZ, 0x7610, R43 ;  /* 0x00007610ff2b7816 */ /* 0x000fe2000000002b */
[----:B0-----:R-:W-:Y:S02]  /*1f390*/  @P0 IMAD.MOV.U32 R4, RZ, RZ, R2 ;  /* 0x000000ffff040224 */ /* 0x001fe400078e0002 */
[----:B------:R-:W-:-:S05]  /*1f3a0*/  @P0 IMAD.MOV.U32 R5, RZ, RZ, R30 ;  /* 0x000000ffff050224 */ /* 0x000fca00078e001e */
[----:B------:R4:W2:Y:S02]  /*1f3b0*/  @P0 LDG.E.U16 R44, desc[UR6][R4.64] ;  /* 0x00000006042c0981 */ /* 0x0008a4000c1e1500 */
[----:B----4-:R-:W-:Y:S02]  /*1f3c0*/  @P0 IMAD.MOV.U32 R4, RZ, RZ, R57 ;  /* 0x000000ffff040224 */ /* 0x010fe400078e0039 */
[----:B---3--:R-:W-:Y:S01]  /*1f3d0*/  @P0 IMAD.MOV.U32 R5, RZ, RZ, R58 ;  /* 0x000000ffff050224 */ /* 0x008fe200078e003a */
[----:B------:R-:W-:Y:S04]  /*1f3e0*/  STL [R1+0x35bc], R46 ;  /* 0x0035bc2e01007387 */ /* 0x000fe80000100800 */
[----:B------:R-:W3:Y:S04]  /*1f3f0*/  LDL R60, [R1+0x14e0] ;  /* 0x0014e000013c7983 */ /* 0x000ee80000100800 */
[----:B------:R-:W4:Y:S04]  /*1f400*/  LDL R59, [R1+0x14e4] ;  /* 0x0014e400013b7983 */ /* 0x000f280000100800 */
[----:B------:R3:W4:Y:S04]  /*1f410*/  @P0 LDG.E.U16 R43, desc[UR6][R4.64] ;  /* 0x00000006042b0981 */ /* 0x000728000c1e1500 */
[----:B--2---:R-:W-:Y:S04]  /*1f420*/  STL [R1+0x35c0], R45 ;  /* 0x0035c02d01007387 */ /* 0x004fe80000100800 */
[----:B------:R-:W2:Y:S04]  /*1f430*/  LDL R53, [R1+0x14d8] ;  /* 0x0014d80001357983 */ /* 0x000ea80000100800 */
[----:B------:R-:W2:Y:S01]  /*1f440*/  LDL R31, [R1+0x14dc] ;  /* 0x0014dc00011f7983 */ /* 0x000ea20000100800 */
[----:B------:R-:W-:-:S03]  /*1f450*/  ISETP.GT.AND P1, PT, R29, 0x34, PT ;  /* 0x000000341d00780c */ /* 0x000fc60003f24270 */
[----:B------:R-:W2:Y:S04]  /*1f460*/  LDL R30, [R1+0x14d0] ;  /* 0x0014d000011e7983 */ /* 0x000ea80000100800 */
[----:B------:R-:W2:Y:S01]  /*1f470*/  LDL R2, [R1+0x14d4] ;  /* 0x0014d40001027983 */ /* 0x000ea20000100800 */
[----:B------:R-:W-:-:S03]  /*1f480*/  PRMT R42, RZ, 0x7610, R42 ;  /* 0x00007610ff2a7816 */ /* 0x000fc6000000002a */
[----:B------:R-:W-:Y:S04]  /*1f490*/  STL [R1+0x35c4], R44 ;  /* 0x0035c42c01007387 */ /* 0x000fe80000100800 */
[----:B------:R-:W2:Y:S04]  /*1f4a0*/  LDL R58, [R1+0x14c8] ;  /* 0x0014c800013a7983 */ /* 0x000ea80000100800 */
[----:B------:R-:W2:Y:S01]  /*1f4b0*/  LDL R57, [R1+0x14cc] ;  /* 0x0014cc0001397983 */ /* 0x000ea20000100800 */
[----:B---3--:R-:W-:Y:S02]  /*1f4c0*/  @P1 IMAD.MOV.U32 R5, RZ, RZ, R60 ;  /* 0x000000ffff051224 */ /* 0x008fe400078e003c */
[----:B----4-:R-:W-:Y:S01]  /*1f4d0*/  @P1 IMAD.MOV.U32 R4, RZ, RZ, R59 ;  /* 0x000000ffff041224 */ /* 0x010fe200078e003b */
[----:B------:R-:W-:Y:S04]  /*1f4e0*/  STL [R1+0x35c8], R43 ;  /* 0x0035c82b01007387 */ /* 0x000fe80000100800 */
[----:B------:R-:W3:Y:S04]  /*1f4f0*/  LDL R60, [R1+0x14c0] ;  /* 0x0014c000013c7983 */ /* 0x000ee80000100800 */
[----:B------:R-:W4:Y:S04]  /*1f500*/  LDL R59, [R1+0x14c4] ;  /* 0x0014c400013b7983 */ /* 0x000f280000100800 */
[----:B------:R2:W4:Y:S02]  /*1f510*/  @P1 LDG.E.U16 R42, desc[UR6][R4.64] ;  /* 0x00000006042a1981 */ /* 0x000524000c1e1500 */
[----:B--2---:R-:W-:-:S02]  /*1f520*/  @P1 IMAD.MOV.U32 R5, RZ, RZ, R53 ;  /* 0x000000ffff051224 */ /* 0x004fc400078e0035 */
[----:B------:R-:W-:Y:S01]  /*1f530*/  @P1 IMAD.MOV.U32 R4, RZ, RZ, R31 ;  /* 0x000000ffff041224 */ /* 0x000fe200078e001f */
[----:B------:R-:W2:Y:S04]  /*1f540*/  LDL R53, [R1+0x14b8] ;  /* 0x0014b80001357983 */ /* 0x000ea80000100800 */
[----:B------:R-:W2:Y:S01]  /*1f550*/  LDL R31, [R1+0x14bc] ;  /* 0x0014bc00011f7983 */ /* 0x000ea20000100800 */
[----:B------:R-:W-:Y:S02]  /*1f560*/  PRMT R41, RZ, 0x7610, R41 ;  /* 0x00007610ff297816 */ /* 0x000fe40000000029 */
[----:B------:R-:W-:Y:S02]  /*1f570*/  PRMT R40, RZ, 0x7610, R40 ;  /* 0x00007610ff287816 */ /* 0x000fe40000000028 */
[----:B------:R-:W-:-:S02]  /*1f580*/  ISETP.GT.AND P0, PT, R29, 0x35, PT ;  /* 0x000000351d00780c */ /* 0x000fc40003f04270 */
[----:B------:R0:W2:Y:S01]  /*1f590*/  @P1 LDG.E.U16 R41, desc[UR6][R4.64] ;  /* 0x0000000604291981 */ /* 0x0000a2000c1e1500 */
[----:B------:R-:W-:Y:S01]  /*1f5a0*/  PRMT R39, RZ, 0x7610, R39 ;  /* 0x00007610ff277816 */ /* 0x000fe20000000027 */
[----:B0-----:R-:W-:Y:S02]  /*1f5b0*/  @P1 IMAD.MOV.U32 R4, RZ, RZ, R2 ;  /* 0x000000ffff041224 */ /* 0x001fe400078e0002 */
[----:B------:R-:W-:Y:S01]  /*1f5c0*/  @P1 IMAD.MOV.U32 R5, RZ, RZ, R30 ;  /* 0x000000ffff051224 */ /* 0x000fe200078e001e */
[----:B------:R-:W2:Y:S04]  /*1f5d0*/  LDL R2, [R1+0x14b4] ;  /* 0x0014b40001027983 */ /* 0x000ea80000100800 */
[----:B------:R-:W2:Y:S04]  /*1f5e0*/  LDL R30, [R1+0x14b0] ;  /* 0x0014b000011e7983 */ /* 0x000ea80000100800 */
[----:B------:R0:W2:Y:S01]  /*1f5f0*/  @P1 LDG.E.U16 R40, desc[UR6][R4.64] ;  /* 0x0000000604281981 */ /* 0x0000a2000c1e1500 */
[----:B------:R-:W-:Y:S01]  /*1f600*/  PRMT R38, RZ, 0x7610, R38 ;  /* 0x00007610ff267816 */ /* 0x000fe20000000026 */
[----:B0-----:R-:W-:-:S02]  /*1f610*/  @P1 IMAD.MOV.U32 R4, RZ, RZ, R57 ;  /* 0x000000ffff041224 */ /* 0x001fc400078e0039 */
[----:B------:R-:W-:Y:S01]  /*1f620*/  @P1 IMAD.MOV.U32 R5, RZ, RZ, R58 ;  /* 0x000000ffff051224 */ /* 0x000fe200078e003a */
[----:B------:R-:W2:Y:S04]  /*1f630*/  LDL R57, [R1+0x14ac] ;  /* 0x0014ac0001397983 */ /* 0x000ea80000100800 */
[----:B------:R-:W2:Y:S04]  /*1f640*/  LDL R58, [R1+0x14a8] ;  /* 0x0014a800013a7983 */ /* 0x000ea80000100800 */
[----:B------:R3:W2:Y:S02]  /*1f650*/  @P1 LDG.E.U16 R39, desc[UR6][R4.64] ;  /* 0x0000000604271981 */ /* 0x0006a4000c1e1500 */
[----:B---3--:R-:W-:-:S02]  /*1f660*/  @P0 IMAD.MOV.U32 R5, RZ, RZ, R60 ;  /* 0x000000ffff050224 */ /* 0x008fc400078e003c */
[----:B----4-:R-:W-:Y:S01]  /*1f670*/  @P0 IMAD.MOV.U32 R4, RZ, RZ, R59 ;  /* 0x000000ffff040224 */ /* 0x010fe200078e003b */
[----:B------:R-:W-:Y:S02]  /*1f680*/  PRMT R37, RZ, 0x7610, R37 ;  /* 0x00007610ff257816 */ /* 0x000fe40000000025 */
[----:B------:R-:W-:Y:S02]  /*1f690*/  PRMT R36, RZ, 0x7610, R36 ;  /* 0x00007610ff247816 */ /* 0x000fe40000000024 */
[----:B------:R-:W-:Y:S02]  /*1f6a0*/  ISETP.GT.AND P1, PT, R29, 0x36, PT ;  /* 0x000000361d00780c */ /* 0x000fe40003f24270 */
[----:B------:R-:W-:Y:S01]  /*1f6b0*/  PRMT R35, RZ, 0x7610, R35 ;  /* 0x00007610ff237816 */ /* 0x000fe20000000023 */
[----:B------:R2:W3:Y:S01]  /*1f6c0*/  @P0 LDG.E.U16 R38, desc[UR6][R4.64] ;  /* 0x0000000604260981 */ /* 0x0004e2000c1e1500 */
[----:B------:R-:W-:-:S03]  /*1f6d0*/  PRMT R34, RZ, 0x7610, R34 ;  /* 0x00007610ff227816 */ /* 0x000fc60000000022 */
[----:B------:R-:W4:Y:S04]  /*1f6e0*/  LDL R60, [R1+0x1458] ;  /* 0x00145800013c7983 */ /* 0x000f280000100800 */
[----:B------:R-:W3:Y:S01]  /*1f6f0*/  LDL R59, [R1+0x145c] ;  /* 0x00145c00013b7983 */ /* 0x000ee20000100800 */
[----:B--2---:R-:W-:Y:S02]  /*1f700*/  @P0 IMAD.MOV.U32 R5, RZ, RZ, R53 ;  /* 0x000000ffff050224 */ /* 0x004fe400078e0035 */
[----:B------:R-:W-:Y:S01]  /*1f710*/  @P0 IMAD.MOV.U32 R4, RZ, RZ, R31 ;  /* 0x000000ffff040224 */ /* 0x000fe200078e001f */
[----:B------:R-:W2:Y:S04]  /*1f720*/  LDL R53, [R1+0x14a0] ;  /* 0x0014a00001357983 */ /* 0x000ea80000100800 */
[----:B------:R-:W4:Y:S04]  /*1f730*/  LDL R31, [R1+0x14a4] ;  /* 0x0014a400011f7983 */ /* 0x000f280000100800 */
[----:B------:R0:W3:Y:S02]  /*1f740*/  @P0 LDG.E.U16 R37, desc[UR6][R4.64] ;  /* 0x0000000604250981 */ /* 0x0000e4000c1e1500 */
[----:B0-----:R-:W-:-:S02]  /*1f750*/  @P0 IMAD.MOV.U32 R4, RZ, RZ, R2 ;  /* 0x000000ffff040224 */ /* 0x001fc400078e0002 */
[----:B------:R-:W-:Y:S01]  /*1f760*/  @P0 IMAD.MOV.U32 R5, RZ, RZ, R30 ;  /* 0x000000ffff050224 */ /* 0x000fe200078e001e */
[----:B------:R-:W3:Y:S04]  /*1f770*/  LDL R2, [R1+0x1464] ;  /* 0x0014640001027983 */ /* 0x000ee80000100800 */
[----:B------:R-:W3:Y:S04]  /*1f780*/  LDL R30, [R1+0x1460] ;  /* 0x00146000011e7983 */ /* 0x000ee80000100800 */
[----:B------:R0:W3:Y:S02]  /*1f790*/  @P0 LDG.E.U16 R36, desc[UR6][R4.64] ;  /* 0x0000000604240981 */ /* 0x0000e4000c1e1500 */
[----:B0-----:R-:W-:-:S02]  /*1f7a0*/  @P0 IMAD.MOV.U32 R4, RZ, RZ, R57 ;  /* 0x000000ffff040224 */ /* 0x001fc400078e0039 */
[----:B------:R-:W-:Y:S01]  /*1f7b0*/  @P0 IMAD.MOV.U32 R5, RZ, RZ, R58 ;  /* 0x000000ffff050224 */ /* 0x000fe200078e003a */
[----:B------:R-:W3:Y:S04]  /*1f7c0*/  LDL R57, [R1+0x1454] ;  /* 0x0014540001397983 */ /* 0x000ee80000100800 */
[----:B------:R-:W3:Y:S04]  /*1f7d0*/  LDL R58, [R1+0x1450] ;  /* 0x00145000013a7983 */ /* 0x000ee80000100800 */
[----:B------:R2:W3:Y:S02]  /*1f7e0*/  @P0 LDG.E.U16 R35, desc[UR6][R4.64] ;  /* 0x0000000604230981 */ /* 0x0004e4000c1e1500 */
[----:B--2---:R-:W-:-:S02]  /*1f7f0*/  @P1 IMAD.MOV.U32 R5, RZ, RZ, R53 ;  /* 0x000000ffff051224 */ /* 0x004fc400078e0035 */
[----:B----4-:R-:W-:Y:S01]  /*1f800*/  @P1 IMAD.MOV.U32 R4, RZ, RZ, R31 ;  /* 0x000000ffff041224 */ /* 0x010fe200078e001f */
[----:B------:R-:W-:Y:S01]  /*1f810*/  ISETP.GT.AND P0, PT, R29, 0x38, PT ;  /* 0x000000381d00780c */ /* 0x000fe20003f04270 */
[----:B------:R-:W2:Y:S04]  /*1f820*/  LDL R53, [R1+0x1448] ;  /* 0x0014480001357983 */ /* 0x000ea80000100800 */
[----:B------:R3:W4:Y:S04]  /*1f830*/  @P1 LDG.E.U16 R34, desc[UR6][R4.64] ;  /* 0x0000000604221981 */ /* 0x000728000c1e1500 */
[----:B------:R-:W2:Y:S04]  /*1f840*/  LDL R31, [R1+0x144c] ;  /* 0x00144c00011f7983 */ /* 0x000ea80000100800 */
[----:B---3--:R-:W-:Y:S01]  /*1f850*/  @P0 MOV R4, R2 ;  /* 0x0000000200040202 */ /* 0x008fe20000000f00 */
[----:B------:R-:W-:Y:S01]  /*1f860*/  @P0 IMAD.MOV.U32 R5, RZ, RZ, R30 ;  /* 0x000000ffff050224 */ /* 0x000fe200078e001e */
[----:B------:R-:W-:-:S02]  /*1f870*/  PRMT R28, RZ, 0x7610, R28 ;  /* 0x00007610ff1c7816 */ /* 0x000fc4000000001c */
[----:B------:R-:W-:-:S04]  /*1f880*/  PRMT R27, RZ, 0x7610, R27 ;  /* 0x00007610ff1b7816 */ /* 0x000fc8000000001b */
[----:B------:R0:W3:Y:S04]  /*1f890*/  @P0 LDG.E.U16 R28, desc[UR6][R4.64] ;  /* 0x00000006041c0981 */ /* 0x0000e8000c1e1500 */
[----:B----4-:R-:W-:Y:S04]  /*1f8a0*/  STL [R1+0x35cc], R34 ;  /* 0x0035cc2201007387 */ /* 0x010fe80000100800 */
[----:B------:R-:W4:Y:S04]  /*1f8b0*/  LDL R30, [R1+0x13e0] ;  /* 0x0013e000011e7983 */ /* 0x000f280000100800 */
[----:B------:R-:W3:Y:S01]  /*1f8c0*/  LDL R2, [R1+0x13e4] ;  /* 0x0013e40001027983 */ /* 0x000ee20000100800 */
[----:B0-----:R-:W-:-:S02]  /*1f8d0*/  @P0 IMAD.MOV.U32 R4, RZ, RZ, R59 ;  /* 0x000000ffff040224 */ /* 0x001fc400078e003b */
[----:B------:R-:W-:Y:S01]  /*1f8e0*/  @P0 IMAD.MOV.U32 R5, RZ, RZ, R60 ;  /* 0x000000ffff050224 */ /* 0x000fe200078e003c */
[----:B------:R-:W3:Y:S04]  /*1f8f0*/  LDL R59, [R1+0x13dc] ;  /* 0x0013dc00013b7983 */ /* 0x000ee80000100800 */
[----:B------:R-:W3:Y:S04]  /*1f900*/  LDL R60, [R1+0x13d8] ;  /* 0x0013d800013c7983 */ /* 0x000ee80000100800 */
[----:B------:R0:W3:Y:S01]  /*1f910*/  @P0 LDG.E.U16 R27, desc[UR6][R4.64] ;  /* 0x00000006041b0981 */ /* 0x0000e2000c1e1500 */
[----:B------:R-:W-:-:S02]  /*1f920*/  PRMT R26, RZ, 0x7610, R26 ;  /* 0x00007610ff1a7816 */ /* 0x000fc4000000001a */
[----:B------:R-:W-:Y:S02]  /*1f930*/  ISETP.GT.AND P2, PT, R29, 0x3c, PT ;  /* 0x0000003c1d00780c */ /* 0x000fe40003f44270 */
[----:B------:R-:W-:Y:S01]  /*1f940*/  PRMT R25, RZ, 0x7610, R25 ;  /* 0x00007610ff197816 */ /* 0x000fe20000000019 */
[----:B0-----:R-:W-:Y:S02]  /*1f950*/  @P0 IMAD.MOV.U32 R4, RZ, RZ, R57 ;  /* 0x000000ffff040224 */ /* 0x001fe400078e0039 */
[----:B------:R-:W-:Y:S01]  /*1f960*/  @P0 IMAD.MOV.U32 R5, RZ, RZ, R58 ;  /* 0x000000ffff050224 */ /* 0x000fe200078e003a */
[----:B------:R-:W3:Y:S04]  /*1f970*/  LDL R57, [R1+0x13d4] ;  /* 0x0013d40001397983 */ /* 0x000ee80000100800 */
[----:B------:R-:W3:Y:S04]  /*1f980*/  LDL R58, [R1+0x13d0] ;  /* 0x0013d000013a7983 */ /* 0x000ee80000100800 */
[----:B------:R2:W3:Y:S02]  /*1f990*/  @P0 LDG.E.U16 R26, desc[UR6][R4.64] ;  /* 0x00000006041a0981 */ /* 0x0004e4000c1e1500 */
[----:B--2---:R-:W-:-:S02]  /*1f9a0*/  @P0 IMAD.MOV.U32 R4, RZ, RZ, R31 ;  /* 0x000000ffff040224 */ /* 0x004fc400078e001f */
[----:B------:R-:W-:Y:S01]  /*1f9b0*/  @P0 IMAD.MOV.U32 R5, RZ, RZ, R53 ;  /* 0x000000ffff050224 */ /* 0x000fe200078e0035 */
[----:B------:R-:W2:Y:S04]  /*1f9c0*/  LDL R31, [R1+0x13cc] ;  /* 0x0013cc00011f7983 */ /* 0x000ea80000100800 */
[----:B------:R-:W2:Y:S04]  /*1f9d0*/  LDL R53, [R1+0x13c8] ;  /* 0x0013c80001357983 */ /* 0x000ea80000100800 */
[----:B------:R4:W2:Y:S02]  /*1f9e0*/  @P0 LDG.E.U16 R25, desc[UR6][R4.64] ;  /* 0x0000000604190981 */ /* 0x0008a4000c1e1500 */
[----:B----4-:R-:W-:-:S02]  /*1f9f0*/  @P2 IMAD.MOV.U32 R5, RZ, RZ, R30 ;  /* 0x000000ffff052224 */ /* 0x010fc400078e001e */
[----:B---3--:R-:W-:Y:S01]  /*1fa00*/  @P2 IMAD.MOV.U32 R4, RZ, RZ, R2 ;  /* 0x000000ffff042224 */ /* 0x008fe200078e0002 */
[----:B------:R-:W3:Y:S04]  /*1fa10*/  LDL R30, [R1+0x1498] ;  /* 0x00149800011e7983 */ /* 0x000ee80000100800 */
[----:B------:R-:W4:Y:S01]  /*1fa20*/  LDL R2, [R1+0x149c] ;  /* 0x00149c0001027983 */ /* 0x000f220000100800 */
[----:B------:R-:W-:Y:S02]  /*1fa30*/  PRMT R24, RZ, 0x7610, R24 ;  /* 0x00007610ff187816 */ /* 0x000fe40000000018 */
[----:B------:R-:W-:-:S04]  /*1fa40*/  PRMT R23, RZ, 0x7610, R23 ;  /* 0x00007610ff177816 */ /* 0x000fc80000000017 */
[----:B------:R0:W4:Y:S01]  /*1fa50*/  @P2 LDG.E.U16 R24, desc[UR6][R4.64] ;  /* 0x0000000604182981 */ /* 0x000122000c1e1500 */
[----:B------:R-:W-:Y:S01]  /*1fa60*/  PRMT R22, RZ, 0x7610, R22 ;  /* 0x00007610ff167816 */ /* 0x000fe20000000016 */
[----:B0-----:R-:W-:Y:S02]  /*1fa70*/  @P2 IMAD.MOV.U32 R4, RZ, RZ, R59 ;  /* 0x000000ffff042224 */ /* 0x001fe400078e003b */
[----:B------:R-:W-:Y:S01]  /*1fa80*/  @P2 IMAD.MOV.U32 R5, RZ, RZ, R60 ;  /* 0x000000ffff052224 */ /* 0x000fe200078e003c */
[----:B------:R-:W-:Y:S02]  /*1fa90*/  PRMT R21, RZ, 0x7610, R21 ;  /* 0x00007610ff157816 */ /* 0x000fe40000000015 */
[----:B------:R-:W-:Y:S01]  /*1faa0*/  PRMT R33, RZ, 0x7610, R33 ;  /* 0x00007610ff217816 */ /* 0x000fe20000000021 */
[----:B------:R-:W4:Y:S04]  /*1fab0*/  LDL R60, [R1+0x1440] ;  /* 0x00144000013c7983 */ /* 0x000f280000100800 */
[----:B------:R0:W4:Y:S04]  /*1fac0*/  @P2 LDG.E.U16 R23, desc[UR6][R4.64] ;  /* 0x0000000604172981 */ /* 0x000128000c1e1500 */
[----:B------:R-:W4:Y:S01]  /*1fad0*/  LDL R59, [R1+0x1444] ;  /* 0x00144400013b7983 */ /* 0x000f220000100800 */
[----:B0-----:R-:W-:-:S02]  /*1fae0*/  @P2 IMAD.MOV.U32 R4, RZ, RZ, R57 ;  /* 0x000000ffff042224 */ /* 0x001fc400078e0039 */
[----:B------:R-:W-:Y:S01]  /*1faf0*/  @P2 IMAD.MOV.U32 R5, RZ, RZ, R58 ;  /* 0x000000ffff052224 */ /* 0x000fe200078e003a */
[----:B------:R-:W4:Y:S04]  /*1fb00*/  LDL R57, [R1+0x143c] ;  /* 0x00143c0001397983 */ /* 0x000f280000100800 */
[----:B------:R-:W4:Y:S04]  /*1fb10*/  LDL R58, [R1+0x1438] ;  /* 0x00143800013a7983 */ /* 0x000f280000100800 */
[----:B------:R2:W4:Y:S02]  /*1fb20*/  @P2 LDG.E.U16 R22, desc[UR6][R4.64] ;  /* 0x0000000604162981 */ /* 0x000524000c1e1500 */
[----:B--2---:R-:W-:-:S02]  /*1fb30*/  @P2 IMAD.MOV.U32 R4, RZ, RZ, R31 ;  /* 0x000000ffff042224 */ /* 0x004fc400078e001f */
[----:B------:R-:W-:Y:S01]  /*1fb40*/  @P2 IMAD.MOV.U32 R5, RZ, RZ, R53 ;  /* 0x000000ffff052224 */ /* 0x000fe200078e0035 */
[----:B------:R-:W-:Y:S01]  /*1fb50*/  ISETP.GT.AND P0, PT, R29, 0x39, PT ;  /* 0x000000391d00780c */ /* 0x000fe20003f04270 */
[----:B------:R-:W2:Y:S04]  /*1fb60*/  LDL R53, [R1+0x1430] ;  /* 0x0014300001357983 */ /* 0x000ea80000100800 */
[----:B------:R3:W2:Y:S04]  /*1fb70*/  @P2 LDG.E.U16 R21, desc[UR6][R4.64] ;  /* 0x0000000604152981 */ /* 0x0006a8000c1e1500 */
[----:B------:R-:W2:Y:S01]  /*1fb80*/  LDL R31, [R1+0x1434] ;  /* 0x00143400011f7983 */ /* 0x000ea20000100800 */
[----:B---3--:R-:W-:-:S02]  /*1fb90*/  @P1 IMAD.MOV.U32 R5, RZ, RZ, R30 ;  /* 0x000000ffff051224 */ /* 0x008fc400078e001e */
[----:B----4-:R-:W-:Y:S01]  /*1fba0*/  @P1 IMAD.MOV.U32 R4, RZ, RZ, R2 ;  /* 0x000000ffff041224 */ /* 0x010fe200078e0002 */
[----:B------:R-:W3:Y:S04]  /*1fbb0*/  LDL R30, [R1+0x1428] ;  /* 0x00142800011e7983 */ /* 0x000ee80000100800 */
[----:B------:R-:W4:Y:S04]  /*1fbc0*/  LDL R2, [R1+0x142c] ;  /* 0x00142c0001027983 */ /* 0x000f280000100800 */
[----:B------:R0:W3:Y:S01]  /*1fbd0*/  @P1 LDG.E.U16 R33, desc[UR6][R4.64] ;  /* 0x0000000604211981 */ /* 0x0000e2000c1e1500 */
[----:B------:R-:W-:-:S02]  /*1fbe0*/  PRMT R20, RZ, 0x7610, R20 ;  /* 0x00007610ff147816 */ /* 0x000fc40000000014 */
[----:B------:R-:W-:Y:S01]  /*1fbf0*/  PRMT R19, RZ, 0x7610, R19 ;  /* 0x00007610ff137816 */ /* 0x000fe20000000013 */
[----:B0-----:R-:W-:Y:S02]  /*1fc00*/  @P0 IMAD.MOV.U32 R5, RZ, RZ, R60 ;  /* 0x000000ffff050224 */ /* 0x001fe400078e003c */
[----:B------:R-:W-:-:S05]  /*1fc10*/  @P0 IMAD.MOV.U32 R4, RZ, RZ, R59 ;  /* 0x000000ffff040224 */ /* 0x000fca00078e003b */
[----:B------:R0:W4:Y:S02]  /*1fc20*/  @P0 LDG.E.U16 R20, desc[UR6][R4.64] ;  /* 0x0000000604140981 */ /* 0x000124000c1e1500 */
[----:B0-----:R-:W-:Y:S02]  /*1fc30*/  @P0 IMAD.MOV.U32 R4, RZ, RZ, R57 ;  /* 0x000000ffff040224 */ /* 0x001fe400078e0039 */
[----:B------:R-:W-:-:S05]  /*1fc40*/  @P0 IMAD.MOV.U32 R5, RZ, RZ, R58 ;  /* 0x000000ffff050224 */ /* 0x000fca00078e003a */
[----:B------:R2:W4:Y:S02]  /*1fc50*/  @P0 LDG.E.U16 R19, desc[UR6][R4.64] ;  /* 0x0000000604130981 */ /* 0x000524000c1e1500 */
[----:B--2---:R-:W-:Y:S02]  /*1fc60*/  @P0 IMAD.MOV.U32 R5, RZ, RZ, R53 ;  /* 0x000000ffff050224 */ /* 0x004fe400078e0035 */
[----:B---3--:R0:W-:Y:S04]  /*1fc70*/  STL [R1+0x35d0], R33 ;  /* 0x0035d02101007387 */ /* 0x0081e80000100800 */
[----:B------:R-:W2:Y:S04]  /*1fc80*/  LDL R61, [R1+0x13c0] ;  /* 0x0013c000013d7983 */ /* 0x000ea80000100800 */
[----:B------:R-:W3:Y:S04]  /*1fc90*/  LDL R60, [R1+0x13c4] ;  /* 0x0013c400013c7983 */ /* 0x000ee80000100800 */
[----:B------:R-:W3:Y:S04]  /*1fca0*/  LDL R59, [R1+0x13b8] ;  /* 0x0013b800013b7983 */ /* 0x000ee80000100800 */
[----:B------:R-:W3:Y:S04]  /*1fcb0*/  LDL R58, [R1+0x13bc] ;  /* 0x0013bc00013a7983 */ /* 0x000ee80000100800 */
[----:B------:R-:W3:Y:S04]  /*1fcc0*/  LDL R57, [R1+0x13b0] ;  /* 0x0013b00001397983 */ /* 0x000ee80000100800 */
[----:B------:R-:W3:Y:S01]  /*1fcd0*/  LDL R53, [R1+0x13b4] ;  /* 0x0013b40001357983 */ /* 0x000ee20000100800 */
[----:B------:R-:W-:-:S02]  /*1fce0*/  PRMT R18, RZ, 0x7610, R18 ;  /* 0x00007610ff127816 */ /* 0x000fc40000000012 */
[----:B------:R-:W-:Y:S01]  /*1fcf0*/  ISETP.GT.AND P2, PT, R29, 0x3d, PT ;  /* 0x0000003d1d00780c */ /* 0x000fe20003f44270 */
[----:B------:R-:W-:Y:S01]  /*1fd00*/  @P0 IMAD.MOV.U32 R4, RZ, RZ, R31 ;  /* 0x000000ffff040224 */ /* 0x000fe200078e001f */
[----:B------:R-:W-:Y:S01]  /*1fd10*/  PRMT R17, RZ, 0x7610, R17 ;  /* 0x00007610ff117816 */ /* 0x000fe20000000011 */
[----:B0-----:R-:W3:Y:S04]  /*1fd20*/  LDL R33, [R1+0x13a8] ;  /* 0x0013a80001217983 */ /* 0x001ee80000100800 */
[----:B------:R4:W3:Y:S04]  /*1fd30*/  @P0 LDG.E.U16 R18, desc[UR6][R4.64] ;  /* 0x0000000604120981 */ /* 0x0008e8000c1e1500 */
[----:B------:R-:W3:Y:S01]  /*1fd40*/  LDL R31, [R1+0x13ac] ;  /* 0x0013ac00011f7983 */ /* 0x000ee20000100800 */
[----:B------:R-:W-:-:S02]  /*1fd50*/  PRMT R16, RZ, 0x7610, R16 ;  /* 0x00007610ff107816 */ /* 0x000fc40000000010 */
[----:B----4-:R-:W-:Y:S01]  /*1fd60*/  @P0 MOV R4, R2 ;  /* 0x0000000200040202 */ /* 0x010fe20000000f00 */
[----:B------:R-:W-:Y:S01]  /*1fd70*/  @P0 IMAD.MOV.U32 R5, RZ, RZ, R30 ;  /* 0x000000ffff050224 */ /* 0x000fe200078e001e */
[----:B------:R-:W4:Y:S04]  /*1fd80*/  LDL R2, [R1+0x1494] ;  /* 0x0014940001027983 */ /* 0x000f280000100800 */
[----:B------:R-:W4:Y:S04]  /*1fd90*/  LDL R30, [R1+0x1490] ;  /* 0x00149000011e7983 */ /* 0x000f280000100800 */
[----:B------:R2:W4:Y:S01]  /*1fda0*/  @P0 LDG.E.U16 R17, desc[UR6][R4.64] ;  /* 0x0000000604110981 */ /* 0x000522000c1e1500 */
[----:B------:R-:W-:Y:S01]  /*1fdb0*/  PRMT R15, RZ, 0x7610, R15 ;  /* 0x00007610ff0f7816 */ /* 0x000fe2000000000f */
[----:B--2---:R-:W-:-:S02]  /*1fdc0*/  @P2 IMAD.MOV.U32 R5, RZ, RZ, R61 ;  /* 0x000000ffff052224 */ /* 0x004fc400078e003d */
[----:B---3--:R-:W-:-:S05]  /*1fdd0*/  @P2 IMAD.MOV.U32 R4, RZ, RZ, R60 ;  /* 0x000000ffff042224 */ /* 0x008fca00078e003c */
[----:B------:R0:W2:Y:S02]  /*1fde0*/  @P2 LDG.E.U16 R16, desc[UR6][R4.64] ;  /* 0x0000000604102981 */ /* 0x0000a4000c1e1500 */
[----:B0-----:R-:W-:Y:S02]  /*1fdf0*/  @P2 IMAD.MOV.U32 R4, RZ, RZ, R58 ;  /* 0x000000ffff042224 */ /* 0x001fe400078e003a */
[----:B------:R-:W-:Y:S01]  /*1fe00*/  @P2 IMAD.MOV.U32 R5, RZ, RZ, R59 ;  /* 0x000000ffff052224 */ /* 0x000fe200078e003b */
[----:B------:R-:W3:Y:S04]  /*1fe10*/  LDL R58, [R1+0x148c] ;  /* 0x00148c00013a7983 */ /* 0x000ee80000100800 */
[----:B------:R-:W2:Y:S04]  /*1fe20*/  LDL R59, [R1+0x1488] ;  /* 0x00148800013b7983 */ /* 0x000ea80000100800 */
[----:B------:R0:W2:Y:S02]  /*1fe30*/  @P2 LDG.E.U16 R15, desc[UR6][R4.64] ;  /* 0x00000006040f2981 */ /* 0x0000a4000c1e1500 */
[----:B0-----:R-:W-:-:S02]  /*1fe40*/  @P2 IMAD.MOV.U32 R4, RZ, RZ, R53 ;  /* 0x000000ffff042224 */ /* 0x001fc400078e0035 */
[----:B------:R-:W-:Y:S01]  /*1fe50*/  @P2 IMAD.MOV.U32 R5, RZ, RZ, R57 ;  /* 0x000000ffff052224 */ /* 0x000fe200078e0039 */
[----:B------:R-:W2:Y:S04]  /*1fe60*/  LDL R53, [R1+0x1424] ;  /* 0x0014240001357983 */ /* 0x000ea80000100800 */
[----:B------:R-:W2:Y:S01]  /*1fe70*/  LDL R57, [R1+0x1420] ;  /* 0x0014200001397983 */ /* 0x000ea20000100800 */
[----:B------:R-:W-:Y:S02]  /*1fe80*/  PRMT R14, RZ, 0x7610, R14 ;  /* 0x00007610ff0e7816 */ /* 0x000fe4000000000e */
[----:B------:R-:W-:-:S04]  /*1fe90*/  PRMT R13, RZ, 0x7610, R13 ;  /* 0x00007610ff0d7816 */ /* 0x000fc8000000000d */
[----:B------:R0:W2:Y:S01]  /*1fea0*/  @P2 LDG.E.U16 R14, desc[UR6][R4.64] ;  /* 0x00000006040e2981 */ /* 0x0000a2000c1e1500 */
[----:B------:R-:W-:Y:S02]  /*1feb0*/  PRMT R32, RZ, 0x7610, R32 ;  /* 0x00007610ff207816 */ /* 0x000fe40000000020 */
[----:B------:R-:W-:Y:S01]  /*1fec0*/  ISETP.GT.AND P0, PT, R29, 0x3a, PT ;  /* 0x0000003a1d00780c */ /* 0x000fe20003f04270 */
[----:B0-----:R-:W-:Y:S02]  /*1fed0*/  @P2 IMAD.MOV.U32 R4, RZ, RZ, R31 ;  /* 0x000000ffff042224 */ /* 0x001fe400078e001f */
[----:B------:R-:W-:Y:S01]  /*1fee0*/  @P2 IMAD.MOV.U32 R5, RZ, RZ, R33 ;  /* 0x000000ffff052224 */ /* 0x000fe200078e0021 */
[----:B------:R-:W-:Y:S02]  /*1fef0*/  PRMT R12, RZ, 0x7610, R12 ;  /* 0x00007610ff0c7816 */ /* 0x000fe4000000000c */
[----:B------:R-:W-:Y:S01]  /*1ff00*/  PRMT R11, RZ, 0x7610, R11 ;  /* 0x00007610ff0b7816 */ /* 0x000fe2000000000b */
[----:B------:R-:W2:Y:S04]  /*1ff10*/  LDL R33, [R1+0x1418] ;  /* 0x0014180001217983 */ /* 0x000ea80000100800 */
[----:B------:R4:W2:Y:S04]  /*1ff20*/  @P2 LDG.E.U16 R13, desc[UR6][R4.64] ;  /* 0x00000006040d2981 */ /* 0x0008a8000c1e1500 */
[----:B------:R-:W2:Y:S01]  /*1ff30*/  LDL R31, [R1+0x141c] ;  /* 0x00141c00011f7983 */ /* 0x000ea20000100800 */
[----:B----4-:R-:W-:-:S02]  /*1ff40*/  @P1 IMAD.MOV.U32 R4, RZ, RZ, R2 ;  /* 0x000000ffff041224 */ /* 0x010fc400078e0002 */
[----:B------:R-:W-:Y:S01]  /*1ff50*/  @P1 IMAD.MOV.U32 R5, RZ, RZ, R30 ;  /* 0x000000ffff051224 */ /* 0x000fe200078e001e */
[----:B------:R-:W4:Y:S04]  /*1ff60*/  LDL R2, [R1+0x1414] ;  /* 0x0014140001027983 */ /* 0x000f280000100800 */
[----:B------:R-:W4:Y:S04]  /*1ff70*/  LDL R30, [R1+0x1410] ;  /* 0x00141000011e7983 */ /* 0x000f280000100800 */
[----:B------:R3:W4:Y:S02]  /*1ff80*/  @P1 LDG.E.U16 R32, desc[UR6][R4.64] ;  /* 0x0000000604201981 */ /* 0x000724000c1e1500 */
[----:B---3--:R-:W-:-:S02]  /*1ff90*/  @P1 IMAD.MOV.U32 R4, RZ, RZ, R58 ;  /* 0x000000ffff041224 */ /* 0x008fc400078e003a */
[----:B--2---:R-:W-:-:S05]  /*1ffa0*/  @P1 IMAD.MOV.U32 R5, RZ, RZ, R59 ;  /* 0x000000ffff051224 */ /* 0x004fca00078e003b */
[----:B------:R0:W2:Y:S02]  /*1ffb0*/  @P1 LDG.E.U16 R12, desc[UR6][R4.64] ;  /* 0x00000006040c1981 */ /* 0x0000a4000c1e1500 */
[----:B0-----:R-:W-:Y:S02]  /*1ffc0*/  @P0 IMAD.MOV.U32 R4, RZ, RZ, R53 ;  /* 0x000000ffff040224 */ /* 0x001fe400078e0035 */
[----:B------:R-:W-:-:S05]  /*1ffd0*/  @P0 IMAD.MOV.U32 R5, RZ, RZ, R57 ;  /* 0x000000ffff050224 */ /* 0x000fca00078e0039 */
[----:B------:R0:W3:Y:S01]  /*1ffe0*/  @P0 LDG.E.U16 R11, desc[UR6][R4.64] ;  /* 0x00000006040b0981 */ /* 0x0000e2000c1e1500 */
[----:B------:R-:W-:Y:S01]  /*1fff0*/  PRMT R10, RZ, 0x7610, R10 ;  /* 0x00007610ff0a7816 */ /* 0x000fe2000000000a */
[----:B0-----:R-:W-:Y:S02]  /*20000*/  @P0 IMAD.MOV.U32 R5, RZ, RZ, R33 ;  /* 0x000000ffff050224 */ /* 0x001fe400078e0021 */
[----:B------:R-:W-:-:S05]  /*20010*/  @P0 IMAD.MOV.U32 R4, RZ, RZ, R31 ;  /* 0x000000ffff040224 */ /* 0x000fca00078e001f */
[----:B------:R0:W3:Y:S04]  /*20020*/  @P0 LDG.E.U16 R10, desc[UR6][R4.64] ;  /* 0x00000006040a0981 */ /* 0x0000e8000c1e1500 */
[----:B----4-:R-:W-:Y:S04]  /*20030*/  STL [R1+0x35d4], R32 ;  /* 0x0035d42001007387 */ /* 0x010fe80000100800 */
[----:B--2---:R-:W-:Y:S04]  /*20040*/  STL [R1+0x35d8], R12 ;  /* 0x0035d80c01007387 */ /* 0x004fe80000100800 */
[----:B------:R-:W2:Y:S04]  /*20050*/  LDL R58, [R1+0x1408] ;  /* 0x00140800013a7983 */ /* 0x000ea80000100800 */
[----:B------:R-:W4:Y:S04]  /*20060*/  LDL R57, [R1+0x140c] ;  /* 0x00140c0001397983 */ /* 0x000f280000100800 */
[----:B---3--:R1:W-:Y:S04]  /*20070*/  STL [R1+0x35dc], R11 ;  /* 0x0035dc0b01007387 */ /* 0x0083e80000100800 */
[----:B------:R-:W3:Y:S04]  /*20080*/  LDL R53, [R1+0x13a0] ;  /* 0x0013a00001357983 */ /* 0x000ee80000100800 */
[----:B-1----:R-:W3:Y:S01]  /*20090*/  LDL R11, [R1+0x13a4] ;  /* 0x0013a400010b7983 */ /* 0x002ee20000100800 */
[----:B------:R-:W-:-:S02]  /*200a0*/  PRMT R9, RZ, 0x7610, R9 ;  /* 0x00007610ff097816 */ /* 0x000fc40000000009 */
[----:B------:R-:W-:Y:S01]  /*200b0*/  ISETP.GT.AND P1, PT, R29, 0x3e, PT ;  /* 0x0000003e1d00780c */ /* 0x000fe20003f24270 */
[----:B0-----:R-:W-:Y:S02]  /*200c0*/  @P0 IMAD.MOV.U32 R4, RZ, RZ, R2 ;  /* 0x000000ffff040224 */ /* 0x001fe400078e0002 */
[----:B------:R-:W-:Y:S01]  /*200d0*/  @P0 IMAD.MOV.U32 R5, RZ, RZ, R30 ;  /* 0x000000ffff050224 */ /* 0x000fe200078e001e */
[----:B------:R-:W-:-:S04]  /*200e0*/  PRMT R8, RZ, 0x7610, R8 ;  /* 0x00007610ff087816 */ /* 0x000fc80000000008 */
[----:B------:R2:W3:Y:S01]  /*200f0*/  @P0 LDG.E.U16 R9, desc[UR6][R4.64] ;  /* 0x0000000604090981 */ /* 0x0004e2000c1e1500 */
[----:B------:R-:W-:-:S03]  /*20100*/  PRMT R7, RZ, 0x7610, R7 ;  /* 0x00007610ff077816 */ /* 0x000fc60000000007 */
[----:B------:R-:W-:Y:S04]  /*20110*/  STL [R1+0x35e0], R10 ;  /* 0x0035e00a01007387 */ /* 0x000fe80000100800 */
[----:B------:R-:W3:Y:S04]  /*20120*/  LDL R33, [R1+0x1398] ;  /* 0x0013980001217983 */ /* 0x000ee80000100800 */
[----:B------:R-:W3:Y:S04]  /*20130*/  LDL R31, [R1+0x139c] ;  /* 0x00139c00011f7983 */ /* 0x000ee80000100800 */
[----:B------:R-:W3:Y:S04]  /*20140*/  LDL R30, [R1+0x1390] ;  /* 0x00139000011e7983 */ /* 0x000ee80000100800 */
[----:B------:R-:W3:Y:S01]  /*20150*/  LDL R2, [R1+0x1394] ;  /* 0x0013940001027983 */ /* 0x000ee20000100800 */
[----:B--2---:R-:W-:-:S02]  /*20160*/  @P0 IMAD.MOV.U32 R5, RZ, RZ, R58 ;  /* 0x000000ffff050224 */ /* 0x004fc400078e003a */
[----:B----4-:R-:W-:-:S05]  /*20170*/  @P0 IMAD.MOV.U32 R4, RZ, RZ, R57 ;  /* 0x000000ffff040224 */ /* 0x010fca00078e0039 */
[----:B------:R3:W2:Y:S02]  /*20180*/  @P0 LDG.E.U16 R8, desc[UR6][R4.64] ;  /* 0x0000000604080981 */ /* 0x0006a4000c1e1500 */
[----:B---3--:R-:W-:Y:S02]  /*20190*/  @P1 IMAD.MOV.U32 R5, RZ, RZ, R53 ;  /* 0x000000ffff051224 */ /* 0x008fe400078e0035 */
[----:B------:R-:W-:-:S05]  /*201a0*/  @P1 IMAD.MOV.U32 R4, RZ, RZ, R11 ;  /* 0x000000ffff041224 */ /* 0x000fca00078e000b */
[----:B------:R0:W3:Y:S04]  /*201b0*/  @P1 LDG.E.U16 R7, desc[UR6][R4.64] ;  /* 0x0000000604071981 */ /* 0x0000e8000c1e1500 */
[----:B------:R1:W-:Y:S01]  /*201c0*/  STL [R1+0x35e4], R9 ;  /* 0x0035e40901007387 */ /* 0x0003e20000100800 */
[----:B------:R-:W-:Y:S02]  /*201d0*/  PRMT R6, RZ, 0x7610, R6 ;  /* 0x00007610ff067816 */ /* 0x000fe40000000006 */
[----:B0-----:R-:W-:Y:S01]  /*201e0*/  @P1 MOV R4, R31 ;  /* 0x0000001f00041202 */ /* 0x001fe20000000f00 */
[----:B------:R-:W-:-:S05]  /*201f0*/  @P1 IMAD.MOV.U32 R5, RZ, RZ, R33 ;  /* 0x000000ffff051224 */ /* 0x000fca00078e0021 */
[----:B------:R0:W4:Y:S04]  /*20200*/  @P1 LDG.E.U16 R6, desc[UR6][R4.64] ;  /* 0x0000000604061981 */ /* 0x000128000c1e1500 */
[----:B--2---:R-:W-:Y:S04]  /*20210*/  STL [R1+0x35e8], R8 ;  /* 0x0035e80801007387 */ /* 0x004fe80000100800 */
[----:B------:R-:W2:Y:S04]  /*20220*/  LDL R11, [R1+0x1388] ;  /* 0x00138800010b7983 */ /* 0x000ea80000100800 */
[----:B-1----:R-:W2:Y:S04]  /*20230*/  LDL R9, [R1+0x138c] ;  /* 0x00138c0001097983 */ /* 0x002ea80000100800 */
[----:B---3--:R1:W-:Y:S04]  /*20240*/  STL [R1+0x35ec], R7 ;  /* 0x0035ec0701007387 */ /* 0x0083e80000100800 */
[----:B------:R-:W3:Y:S04]  /*20250*/  LDL R57, [R1+0x1500] ;  /* 0x0015000001397983 */ /* 0x000ee80000100800 */
[----:B------:R-:W3:Y:S01]  /*20260*/  LDL R53, [R1+0x1504] ;  /* 0x0015040001357983 */ /* 0x000ee20000100800 */
[----:B0-----:R-:W-:Y:S01]  /*20270*/  PRMT R5, RZ, 0x7610, R5 ;  /* 0x00007610ff057816 */ /* 0x001fe20000000005 */
[----:B------:R-:W-:Y:S01]  /*20280*/  @P1 IMAD.MOV.U32 R31, RZ, RZ, R30 ;  /* 0x000000ffff1f1224 */ /* 0x000fe200078e001e */
[----:B------:R-:W-:Y:S01]  /*20290*/  ISETP.GT.AND P0, PT, R29, 0x33, PT ;  /* 0x000000331d00780c */ /* 0x000fe20003f04270 */
[----:B------:R-:W-:Y:S01]  /*202a0*/  @P1 IMAD.MOV.U32 R30, RZ, RZ, R2 ;  /* 0x000000ffff1e1224 */ /* 0x000fe200078e0002 */
[----:B------:R-:W-:-:S04]  /*202b0*/  PRMT R4, RZ, 0x7610, R4 ;  /* 0x00007610ff047816 */ /* 0x000fc80000000004 */
[----:B------:R2:W3:Y:S01]  /*202c0*/  @P1 LDG.E.U16 R5, desc[UR6][R30.64] ;  /* 0x000000061e051981 */ /* 0x0004e2000c1e1500 */
[----:B------:R-:W-:-:S03]  /*202d0*/  PRMT R52, RZ, 0x7610, R52 ;  /* 0x00007610ff347816 */ /* 0x000fc60000000034 */
[----:B----4-:R0:W-:Y:S04]  /*202e0*/  STL [R1+0x35f0], R6 ;  /* 0x0035f00601007387 */ /* 0x0101e80000100800 */
[----:B-1----:R-:W4:Y:S04]  /*202f0*/  LDL R7, [R1+0x14f8] ;  /* 0x0014f80001077983 */ /* 0x002f280000100800 */
[----:B------:R-:W4:Y:S04]  /*20300*/  LDL R33, [R1+0x14f0] ;  /* 0x0014f00001217983 */ /* 0x000f280000100800 */
[----:B------:R-:W4:Y:S04]  /*20310*/  LDL R2, [R1+0x14f4] ;  /* 0x0014f40001027983 */ /* 0x000f280000100800 */
[----:B0-----:R-:W4:Y:S01]  /*20320*/  LDL R6, [R1+0x14fc] ;  /* 0x0014fc0001067983 */ /* 0x001f220000100800 */
[----:B--2---:R-:W-:-:S02]  /*20330*/  @P1 IMAD.MOV.U32 R31, RZ, RZ, R11 ;  /* 0x000000ffff1f1224 */ /* 0x004fc400078e000b */
[----:B------:R-:W-:-:S05]  /*20340*/  @P1 IMAD.MOV.U32 R30, RZ, RZ, R9 ;  /* 0x000000ffff1e1224 */ /* 0x000fca00078e0009 */
[----:B------:R3:W2:Y:S02]  /*20350*/  @P1 LDG.E.U16 R4, desc[UR6][R30.64] ;  /* 0x000000061e041981 */ /* 0x0006a4000c1e1500 */
[----:B---3--:R-:W-:Y:S02]  /*20360*/  @P0 IMAD.MOV.U32 R31, RZ, RZ, R57 ;  /* 0x000000ffff1f0224 */ /* 0x008fe400078e0039 */
[----:B------:R-:W-:-:S05]  /*20370*/  @P0 IMAD.MOV.U32 R30, RZ, RZ, R53 ;  /* 0x000000ffff1e0224 */ /* 0x000fca00078e0035 */
[----:B------:R4:W3:Y:S04]  /*20380*/  @P0 LDG.E.U16 R52, desc[UR6][R30.64] ;  /* 0x000000061e340981 */ /* 0x0008e8000c1e1500 */
[----:B------:R-:W-:Y:S04]  /*20390*/  STL [R1+0x35f4], R5 ;  /* 0x0035f40501007387 */ /* 0x000fe80000100800 */
[----:B------:R-:W3:Y:S04]  /*203a0*/  LDL R11, [R1+0x14e8] ;  /* 0x0014e800010b7983 */ /* 0x000ee80000100800 */
[----:B------:R-:W3:Y:S01]  /*203b0*/  LDL R9, [R1+0x14ec] ;  /* 0x0014ec0001097983 */ /* 0x000ee20000100800 */
[----:B------:R-:W-:Y:S01]  /*203c0*/  PRMT R56, RZ, 0x7610, R56 ;  /* 0x00007610ff387816 */ /* 0x000fe20000000038 */
[----:B----4-:R-:W-:-:S02]  /*203d0*/  @P0 IMAD.MOV.U32 R31, RZ, RZ, R7 ;  /* 0x000000ffff1f0224 */ /* 0x010fc400078e0007 */
[----:B------:R-:W-:-:S05]  /*203e0*/  @P0 IMAD.MOV.U32 R30, RZ, RZ, R6 ;  /* 0x000000ffff1e0224 */ /* 0x000fca00078e0006 */
[----:B------:R0:W4:Y:S02]  /*203f0*/  @P0 LDG.E.U16 R56, desc[UR6][R30.64] ;  /* 0x000000061e380981 */ /* 0x000124000c1e1500 */
[----:B0-----:R-:W-:Y:S02]  /*20400*/  @P0 IMAD.MOV.U32 R30, RZ, RZ, R2 ;  /* 0x000000ffff1e0224 */ /* 0x001fe400078e0002 */
[----:B------:R-:W-:Y:S01]  /*20410*/  @P0 IMAD.MOV.U32 R31, RZ, RZ, R33 ;  /* 0x000000ffff1f0224 */ /* 0x000fe200078e0021 */
[----:B--2---:R-:W-:Y:S04]  /*20420*/  STL [R1+0x35f8], R4 ;  /* 0x0035f80401007387 */ /* 0x004fe80000100800 */
[----:B------:R-:W2:Y:S04]  /*20430*/  LDL R53, [R1+0x1480] ;  /* 0x0014800001357983 */ /* 0x000ea80000100800 */
[----:B---3--:R0:W-:Y:S04]  /*20440*/  STL [R1+0x2e0], R52 ;  /* 0x0002e03401007387 */ /* 0x0081e80000100800 */
[----:B------:R-:W3:Y:S04]  /*20450*/  LDL R7, [R1+0x1478] ;  /* 0x0014780001077983 */ /* 0x000ee80000100800 */
[----:B------:R-:W4:Y:S04]  /*20460*/  LDL R6, [R1+0x147c] ;  /* 0x00147c0001067983 */ /* 0x000f280000100800 */
[----:B------:R-:W3:Y:S04]  /*20470*/  LDL R33, [R1+0x1470] ;  /* 0x0014700001217983 */ /* 0x000ee80000100800 */
[----:B------:R-:W3:Y:S04]  /*20480*/  LDL R2, [R1+0x1474] ;  /* 0x0014740001027983 */ /* 0x000ee80000100800 */
[----:B0-----:R-:W4:Y:S01]  /*20490*/  LDL R52, [R1+0x1484] ;  /* 0x0014840001347983 */ /* 0x001f220000100800 */
[----:B------:R-:W-:-:S02]  /*204a0*/  PRMT R55, RZ, 0x7610, R55 ;  /* 0x00007610ff377816 */ /* 0x000fc40000000037 */
[----:B------:R-:W-:Y:S02]  /*204b0*/  ISETP.GT.AND P1, PT, R29, 0x37, PT ;  /* 0x000000371d00780c */ /* 0x000fe40003f24270 */
[----:B------:R-:W-:Y:S02]  /*204c0*/  PRMT R54, RZ, 0x7610, R54 ;  /* 0x00007610ff367816 */ /* 0x000fe40000000036 */
[----:B------:R0:W3:Y:S01]  /*204d0*/  @P0 LDG.E.U16 R55, desc[UR6][R30.64] ;  /* 0x000000061e370981 */ /* 0x0000e2000c1e1500 */
[----:B------:R-:W-:Y:S01]  /*204e0*/  PRMT R44, RZ, 0x7610, R44 ;  /* 0x00007610ff2c7816 */ /* 0x000fe2000000002c */
[----:B0-----:R-:W-:Y:S02]  /*204f0*/  @P0 IMAD.MOV.U32 R30, RZ, RZ, R9 ;  /* 0x000000ffff1e0224 */ /* 0x001fe400078e0009 */
[----:B------:R-:W-:Y:S01]  /*20500*/  @P0 IMAD.MOV.U32 R31, RZ, RZ, R11 ;  /* 0x000000ffff1f0224 */ /* 0x000fe200078e000b */
[----:B------:R-:W-:Y:S02]  /*20510*/  PRMT R34, RZ, 0x7610, R34 ;  /* 0x00007610ff227816 */ /* 0x000fe40000000022 */
[----:B------:R-:W-:Y:S01]  /*20520*/  PRMT R12, RZ, 0x7610, R12 ;  /* 0x00007610ff0c7816 */ /* 0x000fe2000000000c */
[----:B------:R-:W3:Y:S04]  /*20530*/  LDL R11, [R1+0x1468] ;  /* 0x00146800010b7983 */ /* 0x000ee80000100800 */
[----:B------:R2:W3:Y:S04]  /*20540*/  @P0 LDG.E.U16 R54, desc[UR6][R30.64] ;  /* 0x000000061e360981 */ /* 0x0004e8000c1e1500 */
[----:B------:R-:W3:Y:S01]  /*20550*/  LDL R9, [R1+0x146c] ;  /* 0x00146c0001097983 */ /* 0x000ee20000100800 */
[----:B--2---:R-:W-:-:S02]  /*20560*/  @P1 IMAD.MOV.U32 R31, RZ, RZ, R53 ;  /* 0x000000ffff1f1224 */ /* 0x004fc400078e0035 */
[----:B----4-:R-:W-:-:S05]  /*20570*/  @P1 IMAD.MOV.U32 R30, RZ, RZ, R52 ;  /* 0x000000ffff1e1224 */ /* 0x010fca00078e0034 */
[----:B------:R0:W2:Y:S02]  /*20580*/  @P1 LDG.E.U16 R44, desc[UR6][R30.64] ;  /* 0x000000061e2c1981 */ /* 0x0000a4000c1e1500 */
[----:B0-----:R-:W-:Y:S02]  /*20590*/  @P1 IMAD.MOV.U32 R30, RZ, RZ, R6 ;  /* 0x000000ffff1e1224 */ /* 0x001fe400078e0006 */
[----:B---3--:R-:W-:Y:S01]  /*205a0*/  @P1 IMAD.MOV.U32 R31, RZ, RZ, R7 ;  /* 0x000000ffff1f1224 */ /* 0x008fe200078e0007 */
[----:B------:R-:W3:Y:S04]  /*205b0*/  LDL R6, [R1+0x1404] ;  /* 0x0014040001067983 */ /* 0x000ee80000100800 */
[----:B------:R-:W4:Y:S04]  /*205c0*/  LDL R7, [R1+0x1400] ;  /* 0x0014000001077983 */ /* 0x000f280000100800 */
[----:B------:R0:W3:Y:S02]  /*205d0*/  @P1 LDG.E.U16 R34, desc[UR6][R30.64] ;  /* 0x000000061e221981 */ /* 0x0000e4000c1e1500 */
[----:B0-----:R-:W-:-:S02]  /*205e0*/  @P1 IMAD.MOV.U32 R30, RZ, RZ, R2 ;  /* 0x000000ffff1e1224 */ /* 0x001fc400078e0002 */
[----:B------:R-:W-:-:S05]  /*205f0*/  @P1 IMAD.MOV.U32 R31, RZ, RZ, R33 ;  /* 0x000000ffff1f1224 */ /* 0x000fca00078e0021 */
[----:B------:R0:W4:Y:S01]  /*20600*/  @P1 LDG.E.U16 R12, desc[UR6][R30.64] ;  /* 0x000000061e0c1981 */ /* 0x000122000c1e1500 */
[----:B------:R-:W-:Y:S02]  /*20610*/  ISETP.GT.AND P0, PT, R29, 0x3b, PT ;  /* 0x0000003b1d00780c */ /* 0x000fe40003f04270 */
[----:B------:R-:W-:Y:S01]  /*20620*/  PRMT R46, RZ, 0x7610, R46 ;  /* 0x00007610ff2e7816 */ /* 0x000fe2000000002e */
[----:B0-----:R-:W-:Y:S02]  /*20630*/  @P1 IMAD.MOV.U32 R31, RZ, RZ, R11 ;  /* 0x000000ffff1f1224 */ /* 0x001fe400078e000b */
[----:B------:R-:W-:-:S05]  /*20640*/  @P1 IMAD.MOV.U32 R30, RZ, RZ, R9 ;  /* 0x000000ffff1e1224 */ /* 0x000fca00078e0009 */
[----:B------:R0:W4:Y:S04]  /*20650*/  @P1 LDG.E.U16 R46, desc[UR6][R30.64] ;  /* 0x000000061e2e1981 */ /* 0x000128000c1e1500 */
[----:B--2---:R1:W-:Y:S04]  /*20660*/  STL [R1+0x2c0], R44 ;  /* 0x0002c02c01007387 */ /* 0x0043e80000100800 */
[----:B------:R-:W2:Y:S04]  /*20670*/  LDL R2, [R1+0x13fc] ;  /* 0x0013fc0001027983 */ /* 0x000ea80000100800 */
[----:B-1----:R-:W2:Y:S04]  /*20680*/  LDL R44, [R1+0x13f8] ;  /* 0x0013f800012c7983 */ /* 0x002ea80000100800 */
[----:B---3--:R1:W-:Y:S04]  /*20690*/  STL [R1+0x2b8], R34 ;  /* 0x0002b82201007387 */ /* 0x0083e80000100800 */
[----:B------:R-:W3:Y:S04]  /*206a0*/  LDL R33, [R1+0x13f4] ;  /* 0x0013f40001217983 */ /* 0x000ee80000100800 */
[----:B-1----:R-:W3:Y:S04]  /*206b0*/  LDL R34, [R1+0x13f0] ;  /* 0x0013f00001227983 */ /* 0x002ee80000100800 */
[----:B------:R-:W-:Y:S04]  /*206c0*/  STL [R1+0x2d8], R56 ;  /* 0x0002d83801007387 */ /* 0x000fe80000100800 */
[----:B----4-:R1:W-:Y:S04]  /*206d0*/  STL [R1+0x2ac], R12 ;  /* 0x0002ac0c01007387 */ /* 0x0103e80000100800 */
[----:B------:R-:W4:Y:S04]  /*206e0*/  LDL R11, [R1+0x13ec] ;  /* 0x0013ec00010b7983 */ /* 0x000f280000100800 */
[----:B------:R-:W4:Y:S04]  /*206f0*/  LDL R9, [R1+0x1384] ;  /* 0x0013840001097983 */ /* 0x000f280000100800 */
[----:B-1----:R-:W4:Y:S04]  /*20700*/  LDL R12, [R1+0x13e8] ;  /* 0x0013e800010c7983 */ /* 0x002f280000100800 */
[----:B------:R-:W-:Y:S01]  /*20710*/  STL [R1+0x2d0], R55 ;  /* 0x0002d03701007387 */ /* 0x000fe20000100800 */
[----:B0-----:R-:W-:-:S02]  /*20720*/  @P0 IMAD.MOV.U32 R30, RZ, RZ, R6 ;  /* 0x000000ffff1e0224 */ /* 0x001fc400078e0006 */
[----:B------:R-:W-:Y:S01]  /*20730*/  @P0 IMAD.MOV.U32 R31, RZ, RZ, R7 ;  /* 0x000000ffff1f0224 */ /* 0x000fe200078e0007 */
[----:B------:R-:W4:Y:S04]  /*20740*/  LDL R6, [R1+0x137c] ;  /* 0x00137c0001067983 */ /* 0x000f280000100800 */
[----:B------:R-:W4:Y:S01]  /*20750*/  LDL R7, [R1+0x1378] ;  /* 0x0013780001077983 */ /* 0x000f220000100800 */
[----:B------:R-:W-:Y:S02]  /*20760*/  PRMT R45, RZ, 0x7610, R45 ;  /* 0x00007610ff2d7816 */ /* 0x000fe4000000002d */
[----:B------:R-:W-:-:S04]  /*20770*/  PRMT R43, RZ, 0x7610, R43 ;  /* 0x00007610ff2b7816 */ /* 0x000fc8000000002b */
[----:B------:R2:W4:Y:S01]  /*20780*/  @P0 LDG.E.U16 R45, desc[UR6][R30.64] ;  /* 0x000000061e2d0981 */ /* 0x000522000c1e1500 */
[----:B------:R-:W-:Y:S02]  /*20790*/  PRMT R32, RZ, 0x7610, R32 ;  /* 0x00007610ff207816 */ /* 0x000fe40000000020 */
[----:B------:R-:W-:Y:S02]  /*207a0*/  ISETP.GT.AND P1, PT, R29, 0x3f, PT ;  /* 0x0000003f1d00780c */ /* 0x000fe40003f24270 */
[----:B------:R-:W-:Y:S02]  /*207b0*/  PRMT R10, RZ, 0x7610, R10 ;  /* 0x00007610ff0a7816 */ /* 0x000fe4000000000a */
[----:B------:R-:W-:Y:S02]  /*207c0*/  PRMT R8, RZ, 0x7610, R8 ;  /* 0x00007610ff087816 */ /* 0x000fe40000000008 */
[----:B------:R-:W-:Y:S01]  /*207d0*/  PRMT R4, RZ, 0x7610, R4 ;  /* 0x00007610ff047816 */ /* 0x000fe20000000004 */
[----:B------:R-:W-:Y:S01]  /*207e0*/  STL [R1+0x2c8], R54 ;  /* 0x0002c83601007387 */ /* 0x000fe20000100800 */
[----:B--2---:R-:W-:-:S03]  /*207f0*/  @P0 MOV R30, R2 ;  /* 0x00000002001e0202 */ /* 0x004fc60000000f00 */
[----:B------:R-:W2:Y:S01]  /*20800*/  LDL R2, [R1+0x1370] ;  /* 0x0013700001027983 */ /* 0x000ea20000100800 */
[----:B------:R-:W-:-:S05]  /*20810*/  @P0 IMAD.MOV.U32 R31, RZ, RZ, R44 ;  /* 0x000000ffff1f0224 */ /* 0x000fca00078e002c */
[----:B------:R3:W2:Y:S02]  /*20820*/  @P0 LDG.E.U16 R43, desc[UR6][R30.64] ;  /* 0x000000061e2b0981 */ /* 0x0006a4000c1e1500 */
[----:B---3--:R-:W-:Y:S02]  /*20830*/  @P0 IMAD.MOV.U32 R30, RZ, RZ, R33 ;  /* 0x000000ffff1e0224 */ /* 0x008fe400078e0021 */
[----:B------:R-:W-:-:S05]  /*20840*/  @P0 IMAD.MOV.U32 R31, RZ, RZ, R34 ;  /* 0x000000ffff1f0224 */ /* 0x000fca00078e0022 */
[----:B------:R4:W3:Y:S02]  /*20850*/  @P0 LDG.E.U16 R32, desc[UR6][R30.64] ;  /* 0x000000061e200981 */ /* 0x0008e4000c1e1500 */
[----:B----4-:R-:W-:Y:S02]  /*20860*/  @P0 IMAD.MOV.U32 R30, RZ, RZ, R11 ;  /* 0x000000ffff1e0224 */ /* 0x010fe400078e000b */
[----:B------:R-:W-:-:S05]  /*20870*/  @P0 IMAD.MOV.U32 R31, RZ, RZ, R12 ;  /* 0x000000ffff1f0224 */ /* 0x000fca00078e000c */
[----:B------:R0:W4:Y:S02]  /*20880*/  @P0 LDG.E.U16 R10, desc[UR6][R30.64] ;  /* 0x000000061e0a0981 */ /* 0x000124000c1e1500 */
[----:B0-----:R-:W-:Y:S02]  /*20890*/  @P1 IMAD.MOV.U32 R30, RZ, RZ, R9 ;  /* 0x000000ffff1e1224 */ /* 0x001fe400078e0009 */
[----:B------:R-:W-:-:S05]  /*208a0*/  @P1 IMAD.MOV.U32 R31, RZ, RZ, R0 ;  /* 0x000000ffff1f1224 */ /* 0x000fca00078e0000 */
[----:B------:R0:W4:Y:S02]  /*208b0*/  @P1 LDG.E.U16 R8, desc[UR6][R30.64] ;  /* 0x000000061e081981 */ /* 0x000124000c1e1500 */
[----:B0-----:R-:W-:Y:S02]  /*208c0*/  @P1 IMAD.MOV.U32 R30, RZ, RZ, R6 ;  /* 0x000000ffff1e1224 */ /* 0x001fe400078e0006 */
[----:B------:R-:W-:-:S05]  /*208d0*/  @P1 IMAD.MOV.U32 R31, RZ, RZ, R7 ;  /* 0x000000ffff1f1224 */ /* 0x000fca00078e0007 */
[----:B------:R2:W3:Y:S04]  /*208e0*/  @P1 LDG.E.U16 R4, desc[UR6][R30.64] ;  /* 0x000000061e041981 */ /* 0x0004e8000c1e1500 */
[----:B------:R0:W-:Y:S04]  /*208f0*/  STL [R1+0x1d54], R0 ;  /* 0x001d540001007387 */ /* 0x0001e80000100800 */
[----:B0-----:R-:W4:Y:S01]  /*20900*/  LDL.LU R0, [R1+0x1374] ;  /* 0x0013740001007983 */ /* 0x001f220000300800 */
[----:B--2---:R-:W-:-:S03]  /*20910*/  @P1 IMAD.MOV.U32 R31, RZ, RZ, R2 ;  /* 0x000000ffff1f1224 */ /* 0x004fc600078e0002 */
[----:B---3--:R0:W-:Y:S04]  /*20920*/  STL [R1+0x278], R4 ;  /* 0x0002780401007387 */ /* 0x0081e80000100800 */
[----:B------:R-:W2:Y:S04]  /*20930*/  LDL R2, [R1+0x136c] ;  /* 0x00136c0001027983 */ /* 0x000ea80000100800 */
[----:B0-----:R-:W3:Y:S04]  /*20940*/  LDL R4, [R1+0x1368] ;  /* 0x0013680001047983 */ /* 0x001ee80000100800 */
[----:B----4-:R-:W-:Y:S04]  /*20950*/  STL [R1+0x1ee4], R0 ;  /* 0x001ee40001007387 */ /* 0x010fe80000100800 */
        /* <DEDUP_REMOVED lines=12> */
[----:B------:R0:W-:Y:S04]  /*20a20*/  STL [R1+0x298], R43 ;  /* 0x0002982b01007387 */ /* 0x0001e80000100800 */
        /* <DEDUP_REMOVED lines=56> */
[----:B------:R-:W-:-:S03]  /*20db0*/  PRMT R5, RZ, 0x7610, R5 ;  /* 0x00007610ff057816 */ /* 0x000fc60000000005 */
[----:B------:R-:W-:Y:S01]  /*20dc0*/  STL [R1+0x3560], R0 ;  /* 0x0035600001007387 */ /* 0x000fe20000100800 */
[----:B------:R-:W-:-:S03]  /*20dd0*/  @P1 IMAD.MOV.U32 R30, RZ, RZ, R0 ;  /* 0x000000ffff1e1224 */ /* 0x000fc600078e0000 */
[----:B------:R-:W-:Y:S04]  /*20de0*/  STL [R1+0x3568], R0 ;  /* 0x0035680001007387 */ /* 0x000fe80000100800 */
[----:B------:R-:W-:Y:S04]  /*20df0*/  STL [R1+0x3570], R0 ;  /* 0x0035700001007387 */ /* 0x000fe80000100800 */
[----:B------:R-:W-:Y:S04]  /*20e00*/  STL [R1+0x3578], R0 ;  /* 0x0035780001007387 */ /* 0x000fe80000100800 */
[----:B------:R-:W-:Y:S04]  /*20e10*/  STL [R1+0x3580], R0 ;  /* 0x0035800001007387 */ /* 0x000fe80000100800 */
[----:B------:R1:W-:Y:S04]  /*20e20*/  STL [R1+0x358c], R0 ;  /* 0x00358c0001007387 */ /* 0x0003e80000100800 */
[----:B------:R2:W4:Y:S04]  /*20e30*/  @P1 LDG.E.U16 R5, desc[UR6][R30.64] ;  /* 0x000000061e051981 */ /* 0x000528000c1e1500 */
[----:B------:R-:W4:Y:S04]  /*20e40*/  LDL.LU R33, [R1+0x3d0] ;  /* 0x0003d00001217983 */ /* 0x000f280000300800 */
[----:B------:R-:W4:Y:S04]  /*20e50*/  LDL.LU R34, [R1+0x3cc] ;  /* 0x0003cc0001227983 */ /* 0x000f280000300800 */
[----:B0-----:R-:W4:Y:S04]  /*20e60*/  LDL.LU R43, [R1+0x3c8] ;  /* 0x0003c800012b7983 */ /* 0x001f280000300800 */
[----:B------:R-:W4:Y:S04]  /*20e70*/  LDL.LU R44, [R1+0x3c4] ;  /* 0x0003c400012c7983 */ /* 0x000f280000300800 */
[----:B------:R-:W4:Y:S04]  /*20e80*/  LDL.LU R45, [R1+0x300] ;  /* 0x00030000012d7983 */ /* 0x000f280000300800 */
[----:B------:R-:W4:Y:S04]  /*20e90*/  LDL.LU R46, [R1+0x2fc] ;  /* 0x0002fc00012e7983 */ /* 0x000f280000300800 */
[----:B------:R-:W4:Y:S04]  /*20ea0*/  LDL.LU R52, [R1+0x2f8] ;  /* 0x0002f80001347983 */ /* 0x000f280000300800 */
[----:B------:R-:W4:Y:S01]  /*20eb0*/  LDL.LU R53, [R1+0x2f4] ;  /* 0x0002f40001357983 */ /* 0x000f220000300800 */
[----:B-1----:R-:W-:-:S03]  /*20ec0*/  PRMT R0, RZ, 0x7610, R0 ;  /* 0x00007610ff007816 */ /* 0x002fc60000000000 */
        /* <DEDUP_REMOVED lines=8> */
[----:B--2---:R-:W-:-:S03]  /*20f50*/  @P1 IMAD.MOV.U32 R30, RZ, RZ, R2 ;  /* 0x000000ffff1e1224 */ /* 0x004fc600078e0002 */
[----:B------:R-:W2:Y:S01]  /*20f60*/  LDL.LU R2, [R1+0x160] ;  /* 0x0001600001027983 */ /* 0x000ea20000300800 */
[----:B---3--:R-:W-:-:S05]  /*20f70*/  @P1 IMAD.MOV.U32 R31, RZ, RZ, R4 ;  /* 0x000000ffff1f1224 */ /* 0x008fca00078e0004 */
[----:B------:R-:W3:Y:S04]  /*20f80*/  @P1 LDG.E.U16 R0, desc[UR6][R30.64] ;  /* 0x000000061e001981 */ /* 0x000ee8000c1e1500 */
[----:B------:R-:W-:Y:S04]  /*20f90*/  STL [R1+0x345c], R31 ;  /* 0x00345c1f01007387 */ /* 0x000fe80000100800 */
[----:B------:R-:W-:Y:S04]  /*20fa0*/  STL [R1+0x3464], R31 ;  /* 0x0034641f01007387 */ /* 0x000fe80000100800 */
[----:B------:R-:W-:Y:S01]  /*20fb0*/  STL [R1+0x346c], R31 ;  /* 0x00346c1f01007387 */ /* 0x000fe20000100800 */
[----:B------:R-:W0:Y:S03]  /*20fc0*/  S2R R3, SR_TID.X ;  /* 0x0000000000037919 */ /* 0x000e260000002100 */
        /* <DEDUP_REMOVED lines=8> */
[----:B------:R-:W1:Y:S01]  /*21050*/  S2R R32, SR_TID.X ;  /* 0x0000000000207919 */ /* 0x000e620000002100 */
[----:B------:R-:W-:Y:S01]  /*21060*/  BAR.SYNC.DEFER_BLOCKING 0x0 ;  /* 0x0000000000007b1d */ /* 0x000fe20000010000 */
[----:B0-----:R-:W-:-:S05]  /*21070*/  LOP3.LUT R3, R3, 0x1f, RZ, 0xc0, !PT ;  /* 0x0000001f03037812 */ /* 0x001fca00078ec0ff */
[----:B------:R-:W-:Y:S01]  /*21080*/  IMAD.SHL.U32 R3, R3, 0x2, RZ ;  /* 0x0000000203037824 */ /* 0x000fe200078e00ff */
[----:B----4-:R-:W-:Y:S04]  /*21090*/  STL [R1+0x270], R5 ;  /* 0x0002700501007387 */ /* 0x010fe80000100800 */
[----:B------:R-:W-:Y:S04]  /*210a0*/  STL [R1+0x34b4], R31 ;  /* 0x0034b41f01007387 */ /* 0x000fe80000100800 */
[----:B------:R-:W-:Y:S04]  /*210b0*/  STL [R1+0x34bc], R31 ;  /* 0x0034bc1f01007387 */ /* 0x000fe80000100800 */
[----:B------:R-:W-:Y:S01]  /*210c0*/  STL [R1+0x34c4], R31 ;  /* 0x0034c41f01007387 */ /* 0x000fe20000100800 */
[----:B-1----:R-:W-:-:S03]  /*210d0*/  LOP3.LUT R12, R32, 0x1f, RZ, 0xc0, !PT ;  /* 0x0000001f200c7812 */ /* 0x002fc600078ec0ff */
[----:B------:R0:W-:Y:S04]  /*210e0*/  STS.U16 [R3+UR4+0x4c0], R52 ;  /* 0x0004c03403007988 */ /* 0x0001e80008000404 */
[----:B------:R-:W-:Y:S01]  /*210f0*/  STS.U16 [R3+UR4+0x480], R53 ;  /* 0x0004803503007988 */ /* 0x000fe20008000404 */
[----:B------:R-:W-:-:S03]  /*21100*/  LOP3.LUT R4, R12, 0x20, RZ, 0xfc, !PT ;  /* 0x000000200c047812 */ /* 0x000fc600078efcff */
[----:B------:R-:W-:Y:S04]  /*21110*/  STS.U16 [R3+UR4+0x800], R54 ;  /* 0x0008003603007988 */ /* 0x000fe80008000404 */
[----:B------:R-:W-:Y:S04]  /*21120*/  STS.U16 [R3+UR4+0xc00], R59 ;  /* 0x000c003b03007988 */ /* 0x000fe80008000404 */
[----:B------:R-:W-:Y:S04]  /*21130*/  STS.U16 [R3+UR4+0xcc0], R60 ;  /* 0x000cc03c03007988 */ /* 0x000fe80008000404 */
[----:B------:R-:W-:Y:S01]  /*21140*/  STS.U16 [R3+UR4+0xc80], R61 ;  /* 0x000c803d03007988 */ /* 0x000fe20008000404 */
[----:B------:R-:W-:-:S03]  /*21150*/  ISETP.GE.AND P1, PT, R4, R29, PT ;  /* 0x0000001d0400720c */ /* 0x000fc60003f26270 */
[----:B------:R-:W-:Y:S04]  /*21160*/  STS.U16 [R3+UR4], R33 ;  /* 0x0000002103007988 */ /* 0x000fe80008000404 */
[----:B------:R-:W-:Y:S04]  /*21170*/  STS.U16 [R3+UR4+0x40], R34 ;  /* 0x0000402203007988 */ /* 0x000fe80008000404 */
        /* <DEDUP_REMOVED lines=8> */
[----:B---3--:R1:W-:Y:S04]  /*21200*/  STL [R1+0x268], R0 ;  /* 0x0002680001007387 */ /* 0x0083e80000100800 */
        /* <DEDUP_REMOVED lines=30> */
[----:B0-----:R-:W4:Y:S01]  /*213f0*/  LDL.LU R52, [R1+0x15c] ;  /* 0x00015c0001347983 */ /* 0x001f220000300800 */
[----:B-1----:R-:W-:-:S03]  /*21400*/  LOP3.LUT R0, R32, 0x1f, RZ, 0xc0, !PT ;  /* 0x0000001f20007812 */ /* 0x002fc600078ec0ff */
[----:B------:R-:W4:Y:S04]  /*21410*/  LDL.LU R53, [R1+0x158] ;  /* 0x0001580001357983 */ /* 0x000f280000300800 */
[----:B------:R-:W4:Y:S04]  /*21420*/  LDL.LU R54, [R1+0x154] ;  /* 0x0001540001367983 */ /* 0x000f280000300800 */
[----:B------:R-:W4:Y:S04]  /*21430*/  LDL.LU R59, [R1+0x130] ;  /* 0x00013000013b7983 */ /* 0x000f280000300800 */
[----:B------:R-:W4:Y:S01]  /*21440*/  LDL.LU R60, [R1+0x12c] ;  /* 0x00012c00013c7983 */ /* 0x000f220000300800 */
[----:B------:R-:W-:-:S03]  /*21450*/  ISETP.GE.AND P0, PT, R0, R29, PT ;  /* 0x0000001d0000720c */ /* 0x000fc60003f06270 */
[----:B------:R-:W4:Y:S04]  /*21460*/  LDL.LU R61, [R1+0x128] ;  /* 0x00012800013d7983 */ /* 0x000f280000300800 */
[----:B---3--:R-:W3:Y:S04]  /*21470*/  LDL.LU R29, [R1+0x124] ;  /* 0x00012400011d7983 */ /* 0x008ee80000300800 */
[----:B------:R-:W3:Y:S04]  /*21480*/  LDL.LU R30, [R1+0x100] ;  /* 0x00010000011e7983 */ /* 0x000ee80000300800 */
        /* <DEDUP_REMOVED lines=21> */
[----:B--2---:R0:W-:Y:S04]  /*215e0*/  STS.U16 [R3+UR4+0x1000], R2 ;  /* 0x0010000203007988 */ /* 0x0041e80008000404 */
[----:B------:R-:W2:Y:S04]  /*215f0*/  LDL.LU R58, [R1+0x8] ;  /* 0x00000800013a7983 */ /* 0x000ea80000300800 */
[----:B0-----:R-:W2:Y:S04]  /*21600*/  LDL.LU R2, [R1+0x4] ;  /* 0x0000040001027983 */ /* 0x001ea80000300800 */
[----:B----4-:R0:W-:Y:S04]  /*21610*/  STS.U16 [R3+UR4+0x1040], R52 ;  /* 0x0010403403007988 */ /* 0x0101e80008000404 */
[----:B------:R1:W-:Y:S04]  /*21620*/  STS.U16 [R3+UR4+0x1080], R53 ;  /* 0x0010803503007988 */ /* 0x0003e80008000404 */
[----:B------:R4:W-:Y:S04]  /*21630*/  STS.U16 [R3+UR4+0x10c0], R54 ;  /* 0x0010c03603007988 */ /* 0x0009e80008000404 */
[----:B------:R4:W-:Y:S04]  /*21640*/  STS.U16 [R3+UR4+0x1440], R59 ;  /* 0x0014403b03007988 */ /* 0x0009e80008000404 */
[----:B------:R4:W-:Y:S04]  /*21650*/  STS.U16 [R3+UR4+0x1400], R60 ;  /* 0x0014003c03007988 */ /* 0x0009e80008000404 */
[----:B------:R4:W-:Y:S04]  /*21660*/  STS.U16 [R3+UR4+0x14c0], R61 ;  /* 0x0014c03d03007988 */ /* 0x0009e80008000404 */
[----:B0-----:R-:W2:Y:S04]  /*21670*/  LDL.LU R52, [R1+0x3618] ;  /* 0x0036180001347983 */ /* 0x001ea80000300800 */
[----:B-1----:R-:W2:Y:S04]  /*21680*/  LDL.LU R53, [R1+0x3614] ;  /* 0x0036140001357983 */ /* 0x002ea80000300800 */
[----:B----4-:R-:W4:Y:S04]  /*21690*/  LDL.LU R54, [R1+0x3610] ;  /* 0x0036100001367983 */ /* 0x010f280000300800 */
[----:B------:R-:W4:Y:S04]  /*216a0*/  LDL.LU R59, [R1+0x360c] ;  /* 0x00360c00013b7983 */ /* 0x000f280000300800 */
[----:B------:R-:W4:Y:S04]  /*216b0*/  LDL.LU R60, [R1+0x3608] ;  /* 0x00360800013c7983 */ /* 0x000f280000300800 */
[----:B------:R-:W4:Y:S04]  /*216c0*/  LDL.LU R61, [R1+0x3604] ;  /* 0x00360400013d7983 */ /* 0x000f280000300800 */
[----:B---3--:R0:W-:Y:S04]  /*216d0*/  STS.U16 [R3+UR4+0x20c0], R12 ;  /* 0x0020c00c03007988 */ /* 0x0081e80008000404 */
[----:B------:R1:W-:Y:S04]  /*216e0*/  STS.U16 [R3+UR4+0x2440], R32 ;  /* 0x0024402003007988 */ /* 0x0003e80008000404 */
[----:B------:R3:W-:Y:S04]  /*216f0*/  STS.U16 [R3+UR4+0x2400], R33 ;  /* 0x0024002103007988 */ /* 0x0007e80008000404 */
[----:B------:R3:W-:Y:S04]  /*21700*/  STS.U16 [R3+UR4+0x24c0], R34 ;  /* 0x0024c02203007988 */ /* 0x0007e80008000404 */
[----:B------:R3:W-:Y:S04]  /*21710*/  STS.U16 [R3+UR4+0x2480], R43 ;  /* 0x0024802b03007988 */ /* 0x0007e80008000404 */
[----:B------:R3:W-:Y:S04]  /*21720*/  STS.U16 [R3+UR4+0x2800], R44 ;  /* 0x0028002c03007988 */ /* 0x0007e80008000404 */
[----:B0-----:R-:W4:Y:S04]  /*21730*/  LDL.LU R12, [R1+0x3c0] ;  /* 0x0003c000010c7983 */ /* 0x001f280000300800 */
[----:B-1----:R-:W4:Y:S04]  /*21740*/  LDL.LU R32, [R1+0x3bc] ;  /* 0x0003bc0001207983 */ /* 0x002f280000300800 */
[----:B---3--:R-:W3:Y:S04]  /*21750*/  LDL.LU R33, [R1+0x3b8] ;  /* 0x0003b80001217983 */ /* 0x008ee80000300800 */
[----:B------:R-:W3:Y:S04]  /*21760*/  LDL.LU R34, [R1+0x3b4] ;  /* 0x0003b40001227983 */ /* 0x000ee80000300800 */
[----:B------:R-:W3:Y:S04]  /*21770*/  LDL.LU R43, [R1+0x2f0] ;  /* 0x0002f000012b7983 */ /* 0x000ee80000300800 */
[----:B------:R0:W-:Y:S04]  /*21780*/  STS.U16 [R3+UR4+0x2840], R45 ;  /* 0x0028402d03007988 */ /* 0x0001e80008000404 */
[----:B------:R-:W3:Y:S04]  /*21790*/  LDL.LU R44, [R1+0x2ec] ;  /* 0x0002ec00012c7983 */ /* 0x000ee80000300800 */
[----:B------:R1:W-:Y:S04]  /*217a0*/  STS.U16 [R3+UR4+0x2880], R46 ;  /* 0x0028802e03007988 */ /* 0x0003e80008000404 */
[----:B------:R1:W-:Y:S04]  /*217b0*/  STS.U16 [R3+UR4+0x28c0], R55 ;  /* 0x0028c03703007988 */ /* 0x0003e80008000404 */
[----:B------:R1:W-:Y:S04]  /*217c0*/  STS.U16 [R3+UR4+0x2c40], R56 ;  /* 0x002c403803007988 */ /* 0x0003e80008000404 */
[----:B------:R1:W-:Y:S04]  /*217d0*/  STS.U16 [R3+UR4+0x2c00], R57 ;  /* 0x002c003903007988 */ /* 0x0003e80008000404 */
[----:B--2---:R2:W-:Y:S04]  /*217e0*/  STS.U16 [R3+UR4+0x2cc0], R58 ;  /* 0x002cc03a03007988 */ /* 0x0045e80008000404 */
[----:B0-----:R-:W3:Y:S04]  /*217f0*/  LDL.LU R45, [R1+0x2e8] ;  /* 0x0002e800012d7983 */ /* 0x001ee80000300800 */
[----:B-1----:R-:W3:Y:S04]  /*21800*/  LDL.LU R46, [R1+0x2e4] ;  /* 0x0002e400012e7983 */ /* 0x002ee80000300800 */
[----:B------:R-:W3:Y:S04]  /*21810*/  LDL.LU R55, [R1+0x27c] ;  /* 0x00027c0001377983 */ /* 0x000ee80000300800 */
[----:B------:R-:W3:Y:S04]  /*21820*/  LDL.LU R56, [R1+0x274] ;  /* 0x0002740001387983 */ /* 0x000ee80000300800 */
[----:B------:R-:W3:Y:S04]  /*21830*/  LDL.LU R57, [R1+0x26c] ;  /* 0x00026c0001397983 */ /* 0x000ee80000300800 */
[----:B------:R0:W-:Y:S04]  /*21840*/  STS.U16 [R3+UR4+0x2c80], R2 ;  /* 0x002c800203007988 */ /* 0x0001e80008000404 */
[----:B--2---:R-:W2:Y:S04]  /*21850*/  LDL.LU R58, [R1+0x264] ;  /* 0x00026400013a7983 */ /* 0x004ea80000300800 */
[----:B0-----:R-:W2:Y:S04]  /*21860*/  LDL.LU R2, [R1+0x240] ;  /* 0x0002400001027983 */ /* 0x001ea80000300800 */
[----:B------:R0:W-:Y:S04]  /*21870*/  STS.U16 [R3+UR4+0x1880], R0 ;  /* 0x0018800003007988 */ /* 0x0001e80008000404 */
[----:B------:R-:W-:Y:S04]  /*21880*/  STS.U16 [R3+UR4+0x1480], R29 ;  /* 0x0014801d03007988 */ /* 0x000fe80008000404 */
[----:B------:R-:W-:Y:S04]  /*21890*/  STS.U16 [R3+UR4+0x1800], R30 ;  /* 0x0018001e03007988 */ /* 0x000fe80008000404 */
[----:B------:R-:W-:Y:S04]  /*218a0*/  STS.U16 [R3+UR4+0x1840], R31 ;  /* 0x0018401f03007988 */ /* 0x000fe80008000404 */
[----:B------:R-:W-:Y:S04]  /*218b0*/  STS.U16 [R3+UR4+0x18c0], R4 ;  /* 0x0018c00403007988 */ /* 0x000fe80008000404 */
[----:B------:R-:W-:Y:S04]  /*218c0*/  STS.U16 [R3+UR4+0x1c40], R5 ;  /* 0x001c400503007988 */ /* 0x000fe80008000404 */
[----:B------:R-:W-:Y:S01]  /*218d0*/  STS.U16 [R3+UR4+0x1c00], R6 ;  /* 0x001c000603007988 */ /* 0x000fe20008000404 */
[----:B0-----:R-:W-:-:S03]  /*218e0*/  LOP3.LUT R0, R3, 0x10, RZ, 0x3c, !PT ;  /* 0x0000001003007812 */ /* 0x001fc600078e3cff */
        /* <DEDUP_REMOVED lines=19> */
[----:B----4-:R-:W-:Y:S04]  /*21a20*/  STS.U16 [R3+UR4+0x3000], R54 ;  /* 0x0030003603007988 */ /* 0x010fe80008000404 */
[----:B------:R-:W-:Y:S04]  /*21a30*/  STS.U16 [R3+UR4+0x3040], R53 ;  /* 0x0030403503007988 */ /* 0x000fe80008000404 */
[----:B------:R-:W-:Y:S04]  /*21a40*/  STL [R1+0x3594], R54 ;  /* 0x0035943601007387 */ /* 0x000fe80000100800 */
[----:B------:R-:W-:Y:S04]  /*21a50*/  STL [R1+0x3598], R53 ;  /* 0x0035983501007387 */ /* 0x000fe80000100800 */
[----:B------:R-:W-:Y:S04]  /*21a60*/  STL [R1+0x359c], R52 ;  /* 0x00359c3401007387 */ /* 0x000fe80000100800 */
[----:B------:R-:W-:Y:S04]  /*21a70*/  STL [R1+0x35a0], R51 ;  /* 0x0035a03301007387 */ /* 0x000fe80000100800 */
[----:B------:R-:W-:Y:S04]  /*21a80*/  STL [R1+0x35a4], R42 ;  /* 0x0035a42a01007387 */ /* 0x000fe80000100800 */
[----:B------:R-:W-:Y:S04]  /*21a90*/  STL [R1+0x35fc], R41 ;  /* 0x0035fc2901007387 */ /* 0x000fe80000100800 */
[----:B------:R-:W-:Y:S04]  /*21aa0*/  STS.U16 [R0+UR4+0x100], R12 ;  /* 0x0001000c00007988 */ /* 0x000fe80008000404 */
[----:B------:R-:W-:Y:S04]  /*21ab0*/  STS.U16 [R0+UR4+0x140], R32 ;  /* 0x0001402000007988 */ /* 0x000fe80008000404 */
[----:B---3--:R-:W-:Y:S04]  /*21ac0*/  STS.U16 [R0+UR4+0x180], R33 ;  /* 0x0001802100007988 */ /* 0x008fe80008000404 */
        /* <DEDUP_REMOVED lines=8> */
[----:B--2---:R-:W-:Y:S04]  /*21b50*/  STS.U16 [R0+UR4+0x9c0], R58 ;  /* 0x0009c03a00007988 */ /* 0x004fe80008000404 */
[----:B------:R0:W-:Y:S04]  /*21b60*/  STS.U16 [R0+UR4+0xd40], R2 ;  /* 0x000d400200007988 */ /* 0x0001e80008000404 */
[----:B0-----:R-:W2:Y:S04]  /*21b70*/  LDL.LU R2, [R1+0x23c] ;  /* 0x00023c0001027983 */ /* 0x001ea80000300800 */
[----:B------:R-:W3:Y:S04]  /*21b80*/  LDL.LU R3, [R1+0x238] ;  /* 0x0002380001037983 */ /* 0x000ee80000300800 */
        /* <DEDUP_REMOVED lines=29> */
[----:B--2---:R0:W-:Y:S04]  /*21d60*/  STS.U16 [R0+UR4+0xd00], R2 ;  /* 0x000d000200007988 */ /* 0x0041e80008000404 */
[----:B0-----:R-:W2:Y:S04]  /*21d70*/  LDL.LU R2, [R1+0x3600] ;  /* 0x0036000001027983 */ /* 0x001ea80000300800 */
[----:B---3--:R-:W-:Y:S04]  /*21d80*/  STS.U16 [R0+UR4+0xdc0], R3 ;  /* 0x000dc00300007988 */ /* 0x008fe80008000404 */
[----:B----4-:R-:W-:Y:S04]  /*21d90*/  STS.U16 [R0+UR4+0xd80], R41 ;  /* 0x000d802900007988 */ /* 0x010fe80008000404 */
        /* <DEDUP_REMOVED lines=17> */
[----:B------:R0:W-:Y:S04]  /*21eb0*/  STS.U16 [R0+UR4+0x2140], R32 ;  /* 0x0021402000007988 */ /* 0x0001e80008000404 */
[----:B------:R1:W-:Y:S04]  /*21ec0*/  STS.U16 [R0+UR4+0x2180], R33 ;  /* 0x0021802100007988 */ /* 0x0003e80008000404 */
[----:B------:R3:W-:Y:S04]  /*21ed0*/  STS.U16 [R0+UR4+0x21c0], R34 ;  /* 0x0021c02200007988 */ /* 0x0007e80008000404 */
[----:B------:R4:W-:Y:S04]  /*21ee0*/  STS.U16 [R0+UR4+0x2540], R43 ;  /* 0x0025402b00007988 */ /* 0x0009e80008000404 */
[----:B------:R4:W-:Y:S04]  /*21ef0*/  STS.U16 [R0+UR4+0x2500], R44 ;  /* 0x0025002c00007988 */ /* 0x0009e80008000404 */
[----:B------:R4:W-:Y:S04]  /*21f00*/  STS.U16 [R0+UR4+0x25c0], R45 ;  /* 0x0025c02d00007988 */ /* 0x0009e80008000404 */
[----:B0-----:R-:W2:Y:S04]  /*21f10*/  LDL.LU R32, [R1+0x3b0] ;  /* 0x0003b00001207983 */ /* 0x001ea80000300800 */
[----:B-1----:R-:W2:Y:S04]  /*21f20*/  LDL.LU R33, [R1+0x31c] ;  /* 0x00031c0001217983 */ /* 0x002ea80000300800 */
[----:B---3--:R-:W3:Y:S04]  /*21f30*/  LDL.LU R34, [R1+0x318] ;  /* 0x0003180001227983 */ /* 0x008ee80000300800 */
[----:B----4-:R-:W4:Y:S04]  /*21f40*/  LDL.LU R43, [R1+0x314] ;  /* 0x00031400012b7983 */ /* 0x010f280000300800 */
[----:B------:R-:W4:Y:S04]  /*21f50*/  LDL.LU R44, [R1+0x2dc] ;  /* 0x0002dc00012c7983 */ /* 0x000f280000300800 */
[----:B------:R0:W-:Y:S04]  /*21f60*/  STS.U16 [R0+UR4+0x2580], R46 ;  /* 0x0025802e00007988 */ /* 0x0001e80008000404 */
[----:B------:R-:W4:Y:S04]  /*21f70*/  LDL.LU R45, [R1+0x2d4] ;  /* 0x0002d400012d7983 */ /* 0x000f280000300800 */
[----:B------:R1:W-:Y:S04]  /*21f80*/  STS.U16 [R0+UR4+0x2900], R55 ;  /* 0x0029003700007988 */ /* 0x0003e80008000404 */
[----:B------:R1:W-:Y:S04]  /*21f90*/  STS.U16 [R0+UR4+0x2940], R56 ;  /* 0x0029403800007988 */ /* 0x0003e80008000404 */
[----:B------:R1:W-:Y:S04]  /*21fa0*/  STS.U16 [R0+UR4+0x2980], R57 ;  /* 0x0029803900007988 */ /* 0x0003e80008000404 */
[----:B------:R1:W-:Y:S04]  /*21fb0*/  STS.U16 [R0+UR4+0x29c0], R58 ;  /* 0x0029c03a00007988 */ /* 0x0003e80008000404 */
[----:B0-----:R-:W4:Y:S04]  /*21fc0*/  LDL.LU R46, [R1+0x2cc] ;  /* 0x0002cc00012e7983 */ /* 0x001f280000300800 */
[----:B-1----:R-:W4:Y:S04]  /*21fd0*/  LDL.LU R55, [R1+0x2c4] ;  /* 0x0002c40001377983 */ /* 0x002f280000300800 */
[----:B------:R-:W4:Y:S04]  /*21fe0*/  LDL.LU R56, [R1+0x260] ;  /* 0x0002600001387983 */ /* 0x000f280000300800 */
[----:B------:R-:W4:Y:S04]  /*21ff0*/  LDL.LU R57, [R1+0x25c] ;  /* 0x00025c0001397983 */ /* 0x000f280000300800 */
[----:B------:R-:W4:Y:S01]  /*22000*/  LDL.LU R58, [R1+0x258] ;  /* 0x00025800013a7983 */ /* 0x000f220000300800 */
[----:B------:R-:W0:Y:S03]  /*22010*/  S2R R3, SR_TID.X ;  /* 0x0000000000037919 */ /* 0x000e260000002100 */
[----:B--2---:R1:W-:Y:S04]  /*22020*/  STS.U16 [R0+UR4+0x2d40], R2 ;  /* 0x002d400200007988 */ /* 0x0043e80008000404 */
[----:B-1----:R-:W2:Y:S04]  /*22030*/  LDL.LU R2, [R1+0x254] ;  /* 0x0002540001027983 */ /* 0x002ea80000300800 */
        /* <DEDUP_REMOVED lines=9> */
[----:B------:R-:W-:Y:S01]  /*220d0*/  STS.U16 [R0+UR4+0x3500], R37 ;  /* 0x0035002500007988 */ /* 0x000fe20008000404 */
[----:B------:R-:W-:-:S03]  /*220e0*/  IMAD.SHL.U32 R3, R3, 0x2, RZ ;  /* 0x0000000203037824 */ /* 0x000fc600078e00ff */
[----:B------:R-:W-:Y:S04]  /*220f0*/  STS.U16 [R0+UR4+0x35c0], R36 ;  /* 0x0035c02400007988 */ /* 0x000fe80008000404 */
[----:B------:R-:W-:Y:S04]  /*22100*/  STS.U16 [R0+UR4+0x3580], R35 ;  /* 0x0035802300007988 */ /* 0x000fe80008000404 */
[----:B------:R-:W2:Y:S04]  /*22110*/  LDL.LU R41, [R1+0x230] ;  /* 0x0002300001297983 */ /* 0x000ea80000300800 */
[----:B------:R-:W-:Y:S04]  /*22120*/  STS.U16 [R0+UR4+0x3900], R20 ;  /* 0x0039001400007988 */ /* 0x000fe80008000404 */
[----:B------:R-:W2:Y:S04]  /*22130*/  LDL.LU R4, [R1+0x16c] ;  /* 0x00016c0001047983 */ /* 0x000ea80000300800 */
[----:B------:R-:W-:Y:S04]  /*22140*/  STS.U16 [R0+UR4+0x3940], R19 ;  /* 0x0039401300007988 */ /* 0x000fe80008000404 */
[----:B------:R-:W2:Y:S04]  /*22150*/  LDL.LU R5, [R1+0x168] ;  /* 0x0001680001057983 */ /* 0x000ea80000300800 */
[----:B------:R-:W-:Y:S04]  /*22160*/  STS.U16 [R0+UR4+0x3980], R18 ;  /* 0x0039801200007988 */ /* 0x000fe80008000404 */
[----:B------:R-:W2:Y:S04]  /*22170*/  LDL.LU R6, [R1+0x164] ;  /* 0x0001640001067983 */ /* 0x000ea80000300800 */
[----:B------:R-:W-:Y:S01]  /*22180*/  STS.U16 [R0+UR4+0x39c0], R17 ;  /* 0x0039c01100007988 */ /* 0x000fe20008000404 */
[----:B------:R-:W-:-:S03]  /*22190*/  LOP3.LUT R42, R3, 0x20, RZ, 0x3c, !PT ;  /* 0x00000020032a7812 */ /* 0x000fc600078e3cff */
[----:B------:R-:W2:Y:S04]  /*221a0*/  LDL.LU R7, [R1+0x140] ;  /* 0x0001400001077983 */ /* 0x000ea80000300800 */
        /* <DEDUP_REMOVED lines=8> */
[----:B------:R0:W-:Y:S04]  /*22230*/  STS.U16 [R42+UR4+0x200], R32 ;  /* 0x000200202a007988 */ /* 0x0001e80008000404 */
[----:B------:R-:W2:Y:S04]  /*22240*/  LDL.LU R12, [R1+0x10c] ;  /* 0x00010c00010c7983 */ /* 0x000ea80000300800 */
[----:B------:R1:W-:Y:S04]  /*22250*/  STS.U16 [R42+UR4+0x240], R33 ;  /* 0x000240212a007988 */ /* 0x0003e80008000404 */
[----:B---3--:R3:W-:Y:S04]  /*22260*/  STS.U16 [R42+UR4+0x280], R34 ;  /* 0x000280222a007988 */ /* 0x0087e80008000404 */
[----:B----4-:R4:W-:Y:S04]  /*22270*/  STS.U16 [R42+UR4+0x2c0], R43 ;  /* 0x0002c02b2a007988 */ /* 0x0109e80008000404 */
        /* <DEDUP_REMOVED lines=17> */
[----:B------:R-:W4:Y:S04]  /*22390*/  LDL.LU R58, [R1+0x80] ;  /* 0x00008000013a7983 */ /* 0x000f280000300800 */
[----:B--2---:R0:W-:Y:S04]  /*223a0*/  STS.U16 [R42+UR4+0xac0], R2 ;  /* 0x000ac0022a007988 */ /* 0x0041e80008000404 */
[----:B0-----:R-:W2:Y:S04]  /*223b0*/  LDL.LU R2, [R1+0x7c] ;  /* 0x00007c0001027983 */ /* 0x001ea80000300800 */
[----:B------:R-:W2:Y:S04]  /*223c0*/  LDL.LU R3, [R1+0x78] ;  /* 0x0000780001037983 */ /* 0x000ea80000300800 */
        /* <DEDUP_REMOVED lines=29> */
[----:B------:R0:W-:Y:S04]  /*225a0*/  STS.U16 [R42+UR4+0x1680], R33 ;  /* 0x001680212a007988 */ /* 0x0001e80008000404 */
[----:B---3--:R-:W3:Y:S04]  /*225b0*/  LDL.LU R32, [R1+0x35d4] ;  /* 0x0035d40001207983 */ /* 0x008ee80000300800 */
[----:B------:R1:W-:Y:S04]  /*225c0*/  STS.U16 [R42+UR4+0x1a00], R34 ;  /* 0x001a00222a007988 */ /* 0x0003e80008000404 */
[----:B----4-:R4:W-:Y:S04]  /*225d0*/  STS.U16 [R42+UR4+0x1a40], R43 ;  /* 0x001a402b2a007988 */ /* 0x0109e80008000404 */
[----:B------:R4:W-:Y:S04]  /*225e0*/  STS.U16 [R42+UR4+0x1a80], R44 ;  /* 0x001a802c2a007988 */ /* 0x0009e80008000404 */
[----:B------:R4:W-:Y:S04]  /*225f0*/  STS.U16 [R42+UR4+0x1ac0], R45 ;  /* 0x001ac02d2a007988 */ /* 0x0009e80008000404 */
[----:B------:R4:W-:Y:S04]  /*22600*/  STS.U16 [R42+UR4+0x1e40], R46 ;  /* 0x001e402e2a007988 */ /* 0x0009e80008000404 */
[----:B0-----:R-:W3:Y:S04]  /*22610*/  LDL.LU R33, [R1+0x35d0] ;  /* 0x0035d00001217983 */ /* 0x001ee80000300800 */
[----:B-1----:R-:W3:Y:S04]  /*22620*/  LDL.LU R34, [R1+0x35cc] ;  /* 0x0035cc0001227983 */ /* 0x002ee80000300800 */
[----:B----4-:R-:W4:Y:S04]  /*22630*/  LDL.LU R43, [R1+0x35c8] ;  /* 0x0035c800012b7983 */ /* 0x010f280000300800 */
[----:B------:R-:W3:Y:S04]  /*22640*/  LDL.LU R44, [R1+0x35c4] ;  /* 0x0035c400012c7983 */ /* 0x000ee80000300800 */
[----:B------:R-:W4:Y:S04]  /*22650*/  LDL.LU R45, [R1+0x35c0] ;  /* 0x0035c000012d7983 */ /* 0x000f280000300800 */
[----:B------:R-:W3:Y:S04]  /*22660*/  LDL.LU R46, [R1+0x35bc] ;  /* 0x0035bc00012e7983 */ /* 0x000ee80000300800 */
[----:B------:R0:W-:Y:S04]  /*22670*/  STS.U16 [R42+UR4+0x1e00], R55 ;  /* 0x001e00372a007988 */ /* 0x0001e80008000404 */
[----:B------:R1:W-:Y:S04]  /*22680*/  STS.U16 [R42+UR4+0x1ec0], R56 ;  /* 0x001ec0382a007988 */ /* 0x0003e80008000404 */
[----:B------:R1:W-:Y:S04]  /*22690*/  STS.U16 [R42+UR4+0x1e80], R57 ;  /* 0x001e80392a007988 */ /* 0x0003e80008000404 */
[----:B------:R1:W-:Y:S04]  /*226a0*/  STS.U16 [R42+UR4+0x2200], R58 ;  /* 0x0022003a2a007988 */ /* 0x0003e80008000404 */
[----:B0-----:R-:W4:Y:S04]  /*226b0*/  LDL.LU R55, [R1+0x35b8] ;  /* 0x0035b80001377983 */ /* 0x001f280000300800 */
[----:B-1----:R-:W3:Y:S04]  /*226c0*/  LDL.LU R56, [R1+0x35b4] ;  /* 0x0035b40001387983 */ /* 0x002ee80000300800 */
[----:B------:R-:W4:Y:S04]  /*226d0*/  LDL.LU R57, [R1+0x35b0] ;  /* 0x0035b00001397983 */ /* 0x000f280000300800 */
[----:B------:R-:W3:Y:S04]  /*226e0*/  LDL.LU R58, [R1+0x35ac] ;  /* 0x0035ac00013a7983 */ /* 0x000ee80000300800 */
[----:B--2---:R0:W-:Y:S04]  /*226f0*/  STS.U16 [R42+UR4+0x2240], R2 ;  /* 0x002240022a007988 */ /* 0x0041e80008000404 */
[----:B0-----:R-:W2:Y:S04]  /*22700*/  LDL.LU R2, [R1+0x35a8] ;  /* 0x0035a80001027983 */ /* 0x001ea80000300800 */
[----:B------:R-:W-:Y:S04]  /*22710*/  STS.U16 [R42+UR4+0x2280], R3 ;  /* 0x002280032a007988 */ /* 0x000fe80008000404 */
[----:B------:R0:W-:Y:S04]  /*22720*/  STS.U16 [R42+UR4+0x22c0], R51 ;  /* 0x0022c0332a007988 */ /* 0x0001e80008000404 */
[----:B------:R1:W-:Y:S04]  /*22730*/  STS.U16 [R42+UR4+0x2640], R52 ;  /* 0x002640342a007988 */ /* 0x0003e80008000404 */
[----:B------:R1:W-:Y:S04]  /*22740*/  STS.U16 [R42+UR4+0x2600], R53 ;  /* 0x002600352a007988 */ /* 0x0003e80008000404 */
[----:B------:R1:W-:Y:S04]  /*22750*/  STS.U16 [R42+UR4+0x26c0], R54 ;  /* 0x0026c0362a007988 */ /* 0x0003e80008000404 */
[----:B------:R1:W-:Y:S04]  /*22760*/  STS.U16 [R42+UR4+0x2680], R29 ;  /* 0x0026801d2a007988 */ /* 0x0003e80008000404 */
[----:B------:R-:W-:Y:S04]  /*22770*/  STS.U16 [R42+UR4+0x2a00], R30 ;  /* 0x002a001e2a007988 */ /* 0x000fe80008000404 */
[----:B------:R-:W-:Y:S04]  /*22780*/  STS.U16 [R42+UR4+0x2a40], R31 ;  /* 0x002a401f2a007988 */ /* 0x000fe80008000404 */
[----:B0-----:R-:W4:Y:S04]  /*22790*/  LDL.LU R51, [R1+0x310] ;  /* 0x0003100001337983 */ /* 0x001f280000300800 */
[----:B-1----:R-:W4:Y:S04]  /*227a0*/  LDL.LU R52, [R1+0x30c] ;  /* 0x00030c0001347983 */ /* 0x002f280000300800 */
[----:B------:R-:W4:Y:S04]  /*227b0*/  LDL.LU R53, [R1+0x308] ;  /* 0x0003080001357983 */ /* 0x000f280000300800 */
[----:B------:R-:W4:Y:S04]  /*227c0*/  LDL.LU R54, [R1+0x304] ;  /* 0x0003040001367983 */ /* 0x000f280000300800 */
[----:B------:R0:W-:Y:S04]  /*227d0*/  STS.U16 [R42+UR4+0x2a80], R0 ;  /* 0x002a80002a007988 */ /* 0x0001e80008000404 */
[----:B------:R-:W4:Y:S04]  /*227e0*/  LDL.LU R29, [R1+0x2bc] ;  /* 0x0002bc00011d7983 */ /* 0x000f280000300800 */
[----:B0-----:R-:W4:Y:S01]  /*227f0*/  LDL.LU R0, [R1+0x2b4] ;  /* 0x0002b40001007983 */ /* 0x001f220000300800 */
[----:B------:R-:W0:Y:S03]  /*22800*/  S2R R3, SR_TID.X ;  /* 0x0000000000037919 */ /* 0x000e260000002100 */
[----:B------:R-:W4:Y:S04]  /*22810*/  LDL.LU R30, [R1+0x2b0] ;  /* 0x0002b000011e7983 */ /* 0x000f280000300800 */
[----:B------:R-:W4:Y:S01]  /*22820*/  LDL.LU R31, [R1+0x2a8] ;  /* 0x0002a800011f7983 */ /* 0x000f220000300800 */
[----:B0-----:R-:W-:-:S05]  /*22830*/  LOP3.LUT R3, R3, 0x1f, RZ, 0xc0, !PT ;  /* 0x0000001f03037812 */ /* 0x001fca00078ec0ff */
[----:B------:R-:W-:Y:S01]  /*22840*/  IMAD.SHL.U32 R3, R3, 0x2, RZ ;  /* 0x0000000203037824 */ /* 0x000fe200078e00ff */
[----:B--2---:R0:W-:Y:S04]  /*22850*/  STS.U16 [R42+UR4+0x2ac0], R2 ;  /* 0x002ac0022a007988 */ /* 0x0041e80008000404 */
        /* <DEDUP_REMOVED lines=19> */
[----:B------:R0:W-:Y:S04]  /*22990*/  STS.U16 [R42+UR4+0x3ec0], R5 ;  /* 0x003ec0052a007988 */ /* 0x0001e80008000404 */
[----:B------:R1:W-:Y:S04]  /*229a0*/  STS.U16 [R42+UR4+0x3e80], R4 ;  /* 0x003e80042a007988 */ /* 0x0003e80008000404 */
[----:B------:R2:W-:Y:S04]  /*229b0*/  STS.U16 [R2+UR4+0x300], R51 ;  /* 0x0003003302007988 */ /* 0x0005e80008000404 */
[----:B------:R3:W-:Y:S04]  /*229c0*/  STS.U16 [R2+UR4+0x340], R52 ;  /* 0x0003403402007988 */ /* 0x0007e80008000404 */
[----:B------:R4:W-:Y:S04]  /*229d0*/  STS.U16 [R2+UR4+0x380], R53 ;  /* 0x0003803502007988 */ /* 0x0009e80008000404 */
[----:B0-----:R-:W4:Y:S04]  /*229e0*/  LDL R5, [R1+0x1364] ;  /* 0x0013640001057983 */ /* 0x001f280000100800 */
[----:B-1----:R-:W4:Y:S04]  /*229f0*/  LDL.LU R42, [R1+0x35a4] ;  /* 0x0035a400012a7983 */ /* 0x002f280000300800 */
[----:B------:R-:W4:Y:S04]  /*22a00*/  LDL R4, [R1+0x1360] ;  /* 0x0013600001047983 */ /* 0x000f280000100800 */
[----:B--2---:R-:W2:Y:S04]  /*22a10*/  LDL.LU R51, [R1+0x35a0] ;  /* 0x0035a00001337983 */ /* 0x004ea80000300800 */
[----:B---3--:R-:W3:Y:S04]  /*22a20*/  LDL.LU R52, [R1+0x359c] ;  /* 0x00359c0001347983 */ /* 0x008ee80000300800 */
[----:B----4-:R-:W4:Y:S04]  /*22a30*/  LDL.LU R53, [R1+0x3598] ;  /* 0x0035980001357983 */ /* 0x010f280000300800 */
[----:B------:R0:W-:Y:S04]  /*22a40*/  STS.U16 [R2+UR4+0x3c0], R54 ;  /* 0x0003c03602007988 */ /* 0x0001e80008000404 */
[----:B------:R1:W-:Y:S04]  /*22a50*/  STS.U16 [R2+UR4+0x740], R29 ;  /* 0x0007401d02007988 */ /* 0x0003e80008000404 */
[----:B------:R1:W-:Y:S04]  /*22a60*/  STS.U16 [R2+UR4+0x700], R0 ;  /* 0x0007000002007988 */ /* 0x0003e80008000404 */
[----:B0-----:R-:W2:Y:S04]  /*22a70*/  LDL.LU R54, [R1+0x3594] ;  /* 0x0035940001367983 */ /* 0x001ea80000300800 */
[----:B-1----:R-:W3:Y:S04]  /*22a80*/  LDL.LU R29, [R1+0x3590] ;  /* 0x00359000011d7983 */ /* 0x002ee80000300800 */
[----:B------:R-:W4:Y:S01]  /*22a90*/  LDL.LU R0, [R1+0x358c] ;  /* 0x00358c0001007983 */ /* 0x000f220000300800 */
[----:B------:R-:W-:-:S04]  /*22aa0*/  @!P0 LOP3.LUT R5, R5, R4, RZ, 0x3c, !PT ;  /* 0x0000000405058212 */ /* 0x000fc800078e3cff */
[----:B------:R-:W-:-:S04]  /*22ab0*/  @!P0 LOP3.LUT R4, R5, R4, RZ, 0x3c, !PT ;  /* 0x0000000405048212 */ /* 0x000fc800078e3cff */
[----:B------:R-:W-:Y:S02]  /*22ac0*/  @!P0 LOP3.LUT R5, R5, R4, RZ, 0x3c, !PT ;  /* 0x0000000405058212 */ /* 0x000fe400078e3cff */
[----:B----4-:R-:W-:-:S06]  /*22ad0*/  PRMT R0, RZ, 0x7610, R0 ;  /* 0x00007610ff007816 */ /* 0x010fcc0000000000 */
[----:B------:R-:W4:Y:S04]  /*22ae0*/  @!P0 LDG.E.U16 R0, desc[UR6][R4.64] ;  /* 0x0000000604008981 */ /* 0x000f28000c1e1500 */
[----:B------:R0:W-:Y:S04]  /*22af0*/  STS.U16 [R2+UR4+0x7c0], R30 ;  /* 0x0007c01e02007988 */ /* 0x0001e80008000404 */
[----:B------:R1:W-:Y:S04]  /*22b00*/  STS.U16 [R2+UR4+0x780], R31 ;  /* 0x0007801f02007988 */ /* 0x0003e80008000404 */
[----:B0-----:R-:W2:Y:S04]  /*22b10*/  LDL.LU R30, [R1+0x3588] ;  /* 0x00358800011e7983 */ /* 0x001ea80000300800 */
[----:B-1----:R-:W3:Y:S04]  /*22b20*/  LDL.LU R31, [R1+0x3584] ;  /* 0x00358400011f7983 */ /* 0x002ee80000300800 */
[----:B----4-:R0:W-:Y:S04]  /*22b30*/  STL [R1+0x15c], R0 ;  /* 0x00015c0001007387 */ /* 0x0101e80000100800 */
[----:B0-----:R-:W4:Y:S04]  /*22b40*/  LDL.LU R0, [R1+0x3580] ;  /* 0x0035800001007983 */ /* 0x001f280000300800 */
[----:B------:R-:W2:Y:S04]  /*22b50*/  LDL R4, [R1+0x1358] ;  /* 0x0013580001047983 */ /* 0x000ea80000100800 */
[----:B------:R-:W2:Y:S01]  /*22b60*/  LDL R5, [R1+0x135c] ;  /* 0x00135c0001057983 */ /* 0x000ea20000100800 */
[----:B---3--:R-:W-:-:S02]  /*22b70*/  PRMT R31, RZ, 0x7610, R31 ;  /* 0x00007610ff1f7816 */ /* 0x008fc4000000001f */
[----:B--2---:R-:W-:-:S04]  /*22b80*/  @!P1 LOP3.LUT R5, R5, R4, RZ, 0x3c, !PT ;  /* 0x0000000405059212 */ /* 0x004fc800078e3cff */
[----:B------:R-:W-:-:S04]  /*22b90*/  @!P1 LOP3.LUT R4, R5, R4, RZ, 0x3c, !PT ;  /* 0x0000000405049212 */ /* 0x000fc800078e3cff */
[----:B------:R-:W-:-:S05]  /*22ba0*/  @!P1 LOP3.LUT R5, R5, R4, RZ, 0x3c, !PT ;  /* 0x0000000405059212 */ /* 0x000fca00078e3cff */
[----:B------:R-:W2:Y:S04]  /*22bb0*/  @!P1 LDG.E.U16 R31, desc[UR6][R4.64] ;  /* 0x00000006041f9981 */ /* 0x000ea8000c1e1500 */
[----:B--2---:R0:W-:Y:S04]  /*22bc0*/  STL [R1+0x158], R31 ;  /* 0x0001581f01007387 */ /* 0x0041e80000100800 */
[----:B0-----:R-:W2:Y:S04]  /*22bd0*/  LDL.LU R31, [R1+0x357c] ;  /* 0x00357c00011f7983 */ /* 0x001ea80000300800 */
[----:B------:R-:W3:Y:S04]  /*22be0*/  LDL R4, [R1+0x1320] ;  /* 0x0013200001047983 */ /* 0x000ee80000100800 */
[----:B------:R-:W3:Y:S01]  /*22bf0*/  LDL R5, [R1+0x1324] ;  /* 0x0013240001057983 */ /* 0x000ee20000100800 */
[----:B----4-:R-:W-:-:S02]  /*22c00*/  PRMT R0, RZ, 0x7610, R0 ;  /* 0x00007610ff007816 */ /* 0x010fc40000000000 */
[----:B---3--:R-:W-:-:S04]  /*22c10*/  @!P0 LOP3.LUT R5, R5, R4, RZ, 0x3c, !PT ;  /* 0x0000000405058212 */ /* 0x008fc800078e3cff */
[----:B------:R-:W-:-:S04]  /*22c20*/  @!P0 LOP3.LUT R4, R5, R4, RZ, 0x3c, !PT ;  /* 0x0000000405048212 */ /* 0x000fc800078e3cff */
[----:B------:R-:W-:-:S05]  /*22c30*/  @!P0 LOP3.LUT R5, R5, R4, RZ, 0x3c, !PT ;  /* 0x0000000405058212 */ /* 0x000fca00078e3cff */
[----:B------:R-:W3:Y:S04]  /*22c40*/  @!P0 LDG.E.U16 R0, desc[UR6][R4.64] ;  /* 0x0000000604008981 */ /* 0x000ee8000c1e1500 */
[----:B---3--:R0:W-:Y:S04]  /*22c50*/  STL [R1+0x154], R0 ;  /* 0x0001540001007387 */ /* 0x0081e80000100800 */
[----:B0-----:R-:W3:Y:S04]  /*22c60*/  LDL.LU R0, [R1+0x3578] ;  /* 0x0035780001007983 */ /* 0x001ee80000300800 */
[----:B------:R-:W4:Y:S04]  /*22c70*/  LDL R4, [R1+0x1318] ;  /* 0x0013180001047983 */ /* 0x000f280000100800 */
[----:B------:R-:W4:Y:S01]  /*22c80*/  LDL R5, [R1+0x131c] ;  /* 0x00131c0001057983 */ /* 0x000f220000100800 */
[----:B--2---:R-:W-:-:S02]  /*22c90*/  PRMT R31, RZ, 0x7610, R31 ;  /* 0x00007610ff1f7816 */ /* 0x004fc4000000001f */
[----:B----4-:R-:W-:-:S04]  /*22ca0*/  @!P1 LOP3.LUT R5, R5, R4, RZ, 0x3c, !PT ;  /* 0x0000000405059212 */ /* 0x010fc800078e3cff */
[----:B------:R-:W-:-:S04]  /*22cb0*/  @!P1 LOP3.LUT R4, R5, R4, RZ, 0x3c, !PT ;  /* 0x0000000405049212 */ /* 0x000fc800078e3cff */
[----:B------:R-:W-:-:S05]  /*22cc0*/  @!P1 LOP3.LUT R5, R5, R4, RZ, 0x3c, !PT ;  /* 0x0000000405059212 */ /* 0x000fca00078e3cff */
[----:B------:R-:W2:Y:S04]  /*22cd0*/  @!P1 LDG.E.U16 R31, desc[UR6][R4.64] ;  /* 0x00000006041f9981 */ /* 0x000ea8000c1e1500 */
[----:B--2---:R0:W-:Y:S04]  /*22ce0*/  STL [R1+0x150], R31 ;  /* 0x0001501f01007387 */ /* 0x0041e80000100800 */
[----:B0-----:R-:W2:Y:S04]  /*22cf0*/  LDL.LU R31, [R1+0x3574] ;  /* 0x00357400011f7983 */ /* 0x001ea80000300800 */
[----:B------:R-:W4:Y:S04]  /*22d00*/  LDL R4, [R1+0x12e0] ;  /* 0x0012e00001047983 */ /* 0x000f280000100800 */
[----:B------:R-:W4:Y:S01]  /*22d10*/  LDL R5, [R1+0x12e4] ;  /* 0x0012e40001057983 */ /* 0x000f220000100800 */
[----:B---3--:R-:W-:-:S02]  /*22d20*/  PRMT R0, RZ, 0x7610, R0 ;  /* 0x00007610ff007816 */ /* 0x008fc40000000000 */
[----:B----4-:R-:W-:-:S04]  /*22d30*/  @!P0 LOP3.LUT R5, R5, R4, RZ, 0x3c, !PT ;  /* 0x0000000405058212 */ /* 0x010fc800078e3cff */
        /* <DEDUP_REMOVED lines=641> */
[----:B------:R0:W2:Y:S04]  /*25550*/  @!P1 LDG.E.U16 R31, desc[UR6][R4.64] ;  /* 0x00000006041f9981 */ /* 0x0000a8000c1e1500 */
[----:B------:R-:W0:Y:S04]  /*25560*/  LDL R4, [R1+0x11d0] ;  /* 0x0011d00001047983 */ /* 0x000e280000100800 */
[----:B------:R-:W0:Y:S01]  /*25570*/  LDL R5, [R1+0x11d4] ;  /* 0x0011d40001057983 */ /* 0x000e220000100800 */
[----:B---3--:R-:W-:Y:S02]  /*25580*/  PRMT R0, RZ, 0x7610, R0 ;  /* 0x00007610ff007816 */ /* 0x008fe40000000000 */
[----:B0-----:R-:W-:-:S04]  /*25590*/  @!P0 LOP3.LUT R5, R5, R4, RZ, 0x3c, !PT ;  /* 0x0000000405058212 */ /* 0x001fc800078e3cff */
[----:B------:R-:W-:-:S04]  /*255a0*/  @!P0 LOP3.LUT R4, R5, R4, RZ, 0x3c, !PT ;  /* 0x0000000405048212 */ /* 0x000fc800078e3cff */
[----:B------:R-:W-:-:S05]  /*255b0*/  @!P0 LOP3.LUT R5, R5, R4, RZ, 0x3c, !PT ;  /* 0x0000000405058212 */ /* 0x000fca00078e3cff */
[----:B------:R-:W3:Y:S04]  /*255c0*/  @!P0 LDG.E.U16 R0, desc[UR6][R4.64] ;  /* 0x0000000604008981 */ /* 0x000ee8000c1e1500 */
[----:B--2---:R0:W-:Y:S04]  /*255d0*/  STL [R1+0x30], R31 ;  /* 0x0000301f01007387 */ /* 0x0041e80000100800 */
[----:B0-----:R-:W2:Y:S04]  /*255e0*/  LDL R31, [R1+0x114c] ;  /* 0x00114c00011f7983 */ /* 0x001ea80000100800 */
[----:B---3--:R0:W-:Y:S04]  /*255f0*/  STL [R1+0x2c], R0 ;  /* 0x00002c0001007387 */ /* 0x0081e80000100800 */
[----:B0-----:R-:W3:Y:S04]  /*25600*/  LDL.LU R0, [R1+0x3454] ;  /* 0x0034540001007983 */ /* 0x001ee80000300800 */
[----:B------:R-:W4:Y:S04]  /*25610*/  LDL R4, [R1+0x11c8] ;  /* 0x0011c80001047983 */ /* 0x000f280000100800 */
[----:B------:R-:W4:Y:S01]  /*25620*/  LDL R5, [R1+0x11cc] ;  /* 0x0011cc0001057983 */ /* 0x000f220000100800 */
[----:B------:R-:W-:-:S02]  /*25630*/  PRMT R30, RZ, 0x7610, R30 ;  /* 0x00007610ff1e7816 */ /* 0x000fc4000000001e */
[----:B----4-:R-:W-:-:S04]  /*25640*/  @!P1 LOP3.LUT R5, R5, R4, RZ, 0x3c, !PT ;  /* 0x0000000405059212 */ /* 0x010fc800078e3cff */
[----:B------:R-:W-:-:S04]  /*25650*/  @!P1 LOP3.LUT R4, R5, R4, RZ, 0x3c, !PT ;  /* 0x0000000405049212 */ /* 0x000fc800078e3cff */
[----:B------:R-:W-:-:S05]  /*25660*/  @!P1 LOP3.LUT R5, R5, R4, RZ, 0x3c, !PT ;  /* 0x0000000405059212 */ /* 0x000fca00078e3cff */
[----:B------:R-:W4:Y:S04]  /*25670*/  @!P1 LDG.E.U16 R30, desc[UR6][R4.64] ;  /* 0x00000006041e9981 */ /* 0x000f28000c1e1500 */
        /* <DEDUP_REMOVED lines=26> */
[----:B------:R-:W2:Y:S01]  /*25820*/  @!P0 LDG.E.U16 R0, desc[UR6][R4.64] ;  /* 0x0000000604008981 */ /* 0x000ea2000c1e1500 */
[----:B---3--:R-:W-:-:S03]  /*25830*/  PRMT R30, RZ, 0x7610, R30 ;  /* 0x00007610ff1e7816 */ /* 0x008fc6000000001e */
[----:B--2---:R0:W-:Y:S04]  /*25840*/  STL [R1+0x1c], R0 ;  /* 0x00001c0001007387 */ /* 0x0041e80000100800 */
[----:B0-----:R-:W2:Y:S04]  /*25850*/  LDL.LU R0, [R1+0x3444] ;  /* 0x0034440001007983 */ /* 0x001ea80000300800 */
[----:B------:R-:W3:Y:S01]  /*25860*/  LDL R5, [R1+0x1148] ;  /* 0x0011480001057983 */ /* 0x000ee20000100800 */
[----:B------:R-:W-:Y:S01]  /*25870*/  @!P1 IMAD.MOV.U32 R4, RZ, RZ, R31 ;  /* 0x000000ffff049224 */ /* 0x000fe200078e001f */
[----:B------:R-:W-:-:S02]  /*25880*/  PRMT R29, RZ, 0x7610, R29 ;  /* 0x00007610ff1d7816 */ /* 0x000fc4000000001d */
[----:B------:R-:W4:Y:S04]  /*25890*/  LDL R31, [R1+0x1088] ;  /* 0x00108800011f7983 */ /* 0x000f280000100800 */
[----:B---3--:R0:W3:Y:S04]  /*258a0*/  @!P1 LDG.E.U16 R30, desc[UR6][R4.64] ;  /* 0x00000006041e9981 */ /* 0x0080e8000c1e1500 */
[----:B------:R-:W0:Y:S04]  /*258b0*/  LDL R4, [R1+0x1110] ;  /* 0x0011100001047983 */ /* 0x000e280000100800 */
[----:B------:R-:W0:Y:S02]  /*258c0*/  LDL R5, [R1+0x1114] ;  /* 0x0011140001057983 */ /* 0x000e240000100800 */
[----:B0-----:R-:W-:-:S04]  /*258d0*/  @!P0 LOP3.LUT R5, R5, R4, RZ, 0x3c, !PT ;  /* 0x0000000405058212 */ /* 0x001fc800078e3cff */
[----:B------:R-:W-:-:S04]  /*258e0*/  @!P0 LOP3.LUT R4, R5, R4, RZ, 0x3c, !PT ;  /* 0x0000000405048212 */ /* 0x000fc800078e3cff */
[----:B------:R-:W-:-:S05]  /*258f0*/  @!P0 LOP3.LUT R5, R5, R4, RZ, 0x3c, !PT ;  /* 0x0000000405058212 */ /* 0x000fca00078e3cff */
[----:B------:R-:W2:Y:S04]  /*25900*/  @!P0 LDG.E.U16 R29, desc[UR6][R4.64] ;  /* 0x00000006041d8981 */ /* 0x000ea8000c1e1500 */
[----:B---3--:R0:W-:Y:S04]  /*25910*/  STL [R1+0x18], R30 ;  /* 0x0000181e01007387 */ /* 0x0081e80000100800 */
[----:B0-----:R-:W3:Y:S04]  /*25920*/  LDL R30, [R1+0x108c] ;  /* 0x00108c00011e7983 */ /* 0x001ee80000100800 */
[----:B--2---:R0:W-:Y:S04]  /*25930*/  STL [R1+0x14], R29 ;  /* 0x0000141d01007387 */ /* 0x0041e80000100800 */
[----:B0-----:R-:W2:Y:S04]  /*25940*/  LDL.LU R29, [R1+0x3440] ;  /* 0x00344000011d7983 */ /* 0x001ea80000300800 */
        /* <DEDUP_REMOVED lines=9> */
[----:B------:R-:W3:Y:S04]  /*259e0*/  LDL R4, [R1+0x10d0] ;  /* 0x0010d00001047983 */ /* 0x000ee80000100800 */
[----:B------:R-:W3:Y:S01]  /*259f0*/  LDL R5, [R1+0x10d4] ;  /* 0x0010d40001057983 */ /* 0x000ee20000100800 */
[----:B--2---:R-:W-:-:S02]  /*25a00*/  PRMT R29, RZ, 0x7610, R29 ;  /* 0x00007610ff1d7816 */ /* 0x004fc4000000001d */
[----:B---3--:R-:W-:-:S04]  /*25a10*/  @!P0 LOP3.LUT R5, R5, R4, RZ, 0x3c, !PT ;  /* 0x0000000405058212 */ /* 0x008fc800078e3cff */
        /* <DEDUP_REMOVED lines=20> */
[----:B------:R0:W4:Y:S01]  /*25b60*/  @!P0 LDG.E.U16 R3, desc[UR6][R4.64] ;  /* 0x0000000604038981 */ /* 0x000122000c1e1500 */
[----:B---3--:R-:W-:Y:S01]  /*25b70*/  PRMT R0, RZ, 0x7610, R0 ;  /* 0x00007610ff007816 */ /* 0x008fe20000000000 */
[----:B0-----:R-:W-:Y:S02]  /*25b80*/  @!P1 IMAD.MOV.U32 R4, RZ, RZ, R30 ;  /* 0x000000ffff049224 */ /* 0x001fe400078e001e */
[----:B------:R-:W-:-:S05]  /*25b90*/  @!P1 IMAD.MOV.U32 R5, RZ, RZ, R31 ;  /* 0x000000ffff059224 */ /* 0x000fca00078e001f */
[----:B------:R-:W3:Y:S04]  /*25ba0*/  @!P1 LDG.E.U16 R0, desc[UR6][R4.64] ;  /* 0x0000000604009981 */ /* 0x000ee8000c1e1500 */
[----:B----4-:R-:W-:Y:S04]  /*25bb0*/  STL [R1+0x4], R3 ;  /* 0x0000040301007387 */ /* 0x010fe80000100800 */
[----:B------:R-:W4:Y:S04]  /*25bc0*/  LDL R4, [R1+0x1050] ;  /* 0x0010500001047983 */ /* 0x000f280000100800 */
[----:B------:R-:W4:Y:S01]  /*25bd0*/  LDL R5, [R1+0x1054] ;  /* 0x0010540001057983 */ /* 0x000f220000100800 */
[----:B------:R-:W-:-:S03]  /*25be0*/  PRMT R61, RZ, 0x7610, R61 ;  /* 0x00007610ff3d7816 */ /* 0x000fc6000000003d */
[----:B------:R-:W2:Y:S04]  /*25bf0*/  LDL R31, [R1+0x1008] ;  /* 0x00100800011f7983 */ /* 0x000ea80000100800 */
[----:B------:R-:W2:Y:S04]  /*25c00*/  LDL R30, [R1+0x100c] ;  /* 0x00100c00011e7983 */ /* 0x000ea80000100800 */
[----:B---3--:R-:W-:Y:S01]  /*25c10*/  STL [R1+0x33c4], R0 ;  /* 0x0033c40001007387 */ /* 0x008fe20000100800 */
[----:B----4-:R-:W-:-:S04]  /*25c20*/  @!P0 LOP3.LUT R5, R5, R4, RZ, 0x3c, !PT ;  /* 0x0000000405058212 */ /* 0x010fc800078e3cff */
[----:B------:R-:W-:-:S04]  /*25c30*/  @!P0 LOP3.LUT R4, R5, R4, RZ, 0x3c, !PT ;  /* 0x0000000405048212 */ /* 0x000fc800078e3cff */
[----:B------:R-:W-:-:S05]  /*25c40*/  @!P0 LOP3.LUT R5, R5, R4, RZ, 0x3c, !PT ;  /* 0x0000000405058212 */ /* 0x000fca00078e3cff */
[----:B------:R0:W3:Y:S04]  /*25c50*/  @!P0 LDG.E.U16 R61, desc[UR6][R4.64] ;  /* 0x00000006043d8981 */ /* 0x0000e8000c1e1500 */
[----:B------:R-:W0:Y:S04]  /*25c60*/  LDL R4, [R1+0x1048] ;  /* 0x0010480001047983 */ /* 0x000e280000100800 */
[----:B------:R-:W0:Y:S01]  /*25c70*/  LDL R5, [R1+0x104c] ;  /* 0x00104c0001057983 */ /* 0x000e220000100800 */
[----:B------:R-:W-:Y:S02]  /*25c80*/  PRMT R60, RZ, 0x7610, R60 ;  /* 0x00007610ff3c7816 */ /* 0x000fe4000000003c */
[----:B0-----:R-:W-:-:S04]  /*25c90*/  @!P1 LOP3.LUT R5, R5, R4, RZ, 0x3c, !PT ;  /* 0x0000000405059212 */ /* 0x001fc800078e3cff */
[----:B------:R-:W-:-:S04]  /*25ca0*/  @!P1 LOP3.LUT R4, R5, R4, RZ, 0x3c, !PT ;  /* 0x0000000405049212 */ /* 0x000fc800078e3cff */
[----:B------:R-:W-:Y:S01]  /*25cb0*/  @!P1 LOP3.LUT R5, R5, R4, RZ, 0x3c, !PT ;  /* 0x0000000405059212 */ /* 0x000fe200078e3cff */
[----:B---3--:R0:W-:Y:S04]  /*25cc0*/  STL [R1+0x33c8], R61 ;  /* 0x0033c83d01007387 */ /* 0x0081e80000100800 */
[----:B------:R1:W3:Y:S01]  /*25cd0*/  @!P1 LDG.E.U16 R60, desc[UR6][R4.64] ;  /* 0x00000006043c9981 */ /* 0x0002e2000c1e1500 */
[----:B------:R-:W-:Y:S02]  /*25ce0*/  PRMT R58, RZ, 0x7610, R58 ;  /* 0x00007610ff3a7816 */ /* 0x000fe4000000003a */
[----:B------:R-:W-:Y:S01]  /*25cf0*/  PRMT R56, RZ, 0x7610, R56 ;  /* 0x00007610ff387816 */ /* 0x000fe20000000038 */
[----:B0-----:R-:W4:Y:S04]  /*25d00*/  LDL R61, [R1+0xfd4] ;  /* 0x000fd400013d7983 */ /* 0x001f280000100800 */
[----:B------:R-:W1:Y:S04]  /*25d10*/  LDL R4, [R1+0x1010] ;  /* 0x0010100001047983 */ /* 0x000e680000100800 */
[----:B------:R-:W1:Y:S02]  /*25d20*/  LDL R5, [R1+0x1014] ;  /* 0x0010140001057983 */ /* 0x000e640000100800 */
[----:B-1----:R-:W-:-:S04]  /*25d30*/  @!P0 LOP3.LUT R5, R5, R4, RZ, 0x3c, !PT ;  /* 0x0000000405058212 */ /* 0x002fc800078e3cff */
[----:B------:R-:W-:-:S04]  /*25d40*/  @!P0 LOP3.LUT R4, R5, R4, RZ, 0x3c, !PT ;  /* 0x0000000405048212 */ /* 0x000fc800078e3cff */
[----:B------:R-:W-:-:S05]  /*25d50*/  @!P0 LOP3.LUT R5, R5, R4, RZ, 0x3c, !PT ;  /* 0x0000000405058212 */ /* 0x000fca00078e3cff */
[----:B------:R2:W4:Y:S04]  /*25d60*/  @!P0 LDG.E.U16 R58, desc[UR6][R4.64] ;  /* 0x00000006043a8981 */ /* 0x000528000c1e1500 */
[----:B---3--:R0:W-:Y:S01]  /*25d70*/  STL [R1+0x33cc], R60 ;  /* 0x0033cc3c01007387 */ /* 0x0081e20000100800 */
[----:B--2---:R-:W-:Y:S02]  /*25d80*/  @!P1 IMAD.MOV.U32 R4, RZ, RZ, R30 ;  /* 0x000000ffff049224 */ /* 0x004fe400078e001e */
[----:B------:R-:W-:Y:S01]  /*25d90*/  @!P1 IMAD.MOV.U32 R5, RZ, RZ, R31 ;  /* 0x000000ffff059224 */ /* 0x000fe200078e001f */
[----:B0-----:R-:W2:Y:S04]  /*25da0*/  LDL R60, [R1+0xfcc] ;  /* 0x000fcc00013c7983 */ /* 0x001ea80000100800 */
[----:B------:R0:W3:Y:S04]  /*25db0*/  @!P1 LDG.E.U16 R56, desc[UR6][R4.64] ;  /* 0x0000000604389981 */ /* 0x0000e8000c1e1500 */
[----:B----4-:R1:W-:Y:S04]  /*25dc0*/  STL [R1+0x33d0], R58 ;  /* 0x0033d03a01007387 */ /* 0x0103e80000100800 */
[----:B------:R-:W4:Y:S01]  /*25dd0*/  LDL R5, [R1+0xfd0] ;  /* 0x000fd00001057983 */ /* 0x000f220000100800 */
[----:B------:R-:W-:Y:S01]  /*25de0*/  PRMT R54, RZ, 0x7610, R54 ;  /* 0x00007610ff367816 */ /* 0x000fe20000000036 */
[----:B0-----:R-:W-:-:S02]  /*25df0*/  @!P0 IMAD.MOV.U32 R4, RZ, RZ, R61 ;  /* 0x000000ffff048224 */ /* 0x001fc400078e003d */
[----:B------:R-:W2:Y:S04]  /*25e00*/  LDL R31, [R1+0xf88] ;  /* 0x000f8800011f7983 */ /* 0x000ea80000100800 */
[----:B------:R-:W2:Y:S04]  /*25e10*/  LDL R30, [R1+0xf8c] ;  /* 0x000f8c00011e7983 */ /* 0x000ea80000100800 */
[----:B-1----:R-:W2:Y:S04]  /*25e20*/  LDL R58, [R1+0xfc8] ;  /* 0x000fc800013a7983 */ /* 0x002ea80000100800 */
[----:B----4-:R2:W4:Y:S04]  /*25e30*/  @!P0 LDG.E.U16 R54, desc[UR6][R4.64] ;  /* 0x0000000604368981 */ /* 0x010528000c1e1500 */
[----:B---3--:R0:W-:Y:S01]  /*25e40*/  STL [R1+0x33d4], R56 ;  /* 0x0033d43801007387 */ /* 0x0081e20000100800 */
[----:B------:R-:W-:-:S03]  /*25e50*/  PRMT R52, RZ, 0x7610, R52 ;  /* 0x00007610ff347816 */ /* 0x000fc60000000034 */
[----:B------:R-:W3:Y:S01]  /*25e60*/  LDL R61, [R1+0xf50] ;  /* 0x000f5000013d7983 */ /* 0x000ee20000100800 */
[----:B--2---:R-:W-:-:S03]  /*25e70*/  @!P1 IMAD.MOV.U32 R4, RZ, RZ, R60 ;  /* 0x000000ffff049224 */ /* 0x004fc600078e003c */
[----:B0-----:R-:W2:Y:S01]  /*25e80*/  LDL R56, [R1+0xf54] ;  /* 0x000f540001387983 */ /* 0x001ea20000100800 */
[----:B------:R-:W-:-:S05]  /*25e90*/  @!P1 MOV R5, R58 ;  /* 0x0000003a00059202 */ /* 0x000fca0000000f00 */
[----:B------:R0:W3:Y:S04]  /*25ea0*/  @!P1 LDG.E.U16 R52, desc[UR6][R4.64] ;  /* 0x0000000604349981 */ /* 0x0000e8000c1e1500 */
[----:B----4-:R1:W-:Y:S04]  /*25eb0*/  STL [R1+0x33d8], R54 ;  /* 0x0033d83601007387 */ /* 0x0103e80000100800 */
[----:B------:R-:W4:Y:S01]  /*25ec0*/  LDL R5, [R1+0xf90] ;  /* 0x000f900001057983 */ /* 0x000f220000100800 */
[----:B------:R-:W-:Y:S02]  /*25ed0*/  PRMT R50, RZ, 0x7610, R50 ;  /* 0x00007610ff327816 */ /* 0x000fe40000000032 */
[----:B------:R-:W-:-:S02]  /*25ee0*/  PRMT R48, RZ, 0x7610, R48 ;  /* 0x00007610ff307816 */ /* 0x000fc40000000030 */
[----:B------:R-:W-:Y:S01]  /*25ef0*/  PRMT R46, RZ, 0x7610, R46 ;  /* 0x00007610ff2e7816 */ /* 0x000fe2000000002e */
[----:B------:R-:W3:Y:S04]  /*25f00*/  LDL R60, [R1+0xf48] ;  /* 0x000f4800013c7983 */ /* 0x000ee80000100800 */
[----:B------:R-:W3:Y:S04]  /*25f10*/  LDL R58, [R1+0xf4c] ;  /* 0x000f4c00013a7983 */ /* 0x000ee80000100800 */
[----:B-1----:R-:W0:Y:S02]  /*25f20*/  LDL R54, [R1+0xf94] ;  /* 0x000f940001367983 */ /* 0x002e240000100800 */
[----:B0-----:R-:W-:-:S05]  /*25f30*/  @!P0 IMAD.MOV.U32 R4, RZ, RZ, R54 ;  /* 0x000000ffff048224 */ /* 0x001fca00078e0036 */
[----:B----4-:R0:W4:Y:S02]  /*25f40*/  @!P0 LDG.E.U16 R50, desc[UR6][R4.64] ;  /* 0x0000000604328981 */ /* 0x010124000c1e1500 */
[----:B0-----:R-:W-:Y:S02]  /*25f50*/  @!P1 IMAD.MOV.U32 R4, RZ, RZ, R30 ;  /* 0x000000ffff049224 */ /* 0x001fe400078e001e */
[----:B------:R-:W-:-:S05]  /*25f60*/  @!P1 IMAD.MOV.U32 R5, RZ, RZ, R31 ;  /* 0x000000ffff059224 */ /* 0x000fca00078e001f */
[----:B------:R2:W4:Y:S02]  /*25f70*/  @!P1 LDG.E.U16 R48, desc[UR6][R4.64] ;  /* 0x0000000604309981 */ /* 0x000524000c1e1500 */
[----:B--2---:R-:W-:Y:S02]  /*25f80*/  @!P0 IMAD.MOV.U32 R4, RZ, RZ, R56 ;  /* 0x000000ffff048224 */ /* 0x004fe400078e0038 */
[----:B---3--:R-:W-:-:S05]  /*25f90*/  @!P0 IMAD.MOV.U32 R5, RZ, RZ, R61 ;  /* 0x000000ffff058224 */ /* 0x008fca00078e003d */
[----:B------:R0:W2:Y:S04]  /*25fa0*/  @!P0 LDG.E.U16 R46, desc[UR6][R4.64] ;  /* 0x00000006042e8981 */ /* 0x0000a8000c1e1500 */
[----:B------:R1:W-:Y:S01]  /*25fb0*/  STL [R1+0x33dc], R52 ;  /* 0x0033dc3401007387 */ /* 0x0003e20000100800 */
[----:B------:R-:W-:Y:S01]  /*25fc0*/  PRMT R44, RZ, 0x7610, R44 ;  /* 0x00007610ff2c7816 */ /* 0x000fe2000000002c */
[----:B0-----:R-:W-:Y:S02]  /*25fd0*/  @!P1 IMAD.MOV.U32 R4, RZ, RZ, R58 ;  /* 0x000000ffff049224 */ /* 0x001fe400078e003a */
[----:B------:R-:W-:-:S05]  /*25fe0*/  @!P1 IMAD.MOV.U32 R5, RZ, RZ, R60 ;  /* 0x000000ffff059224 */ /* 0x000fca00078e003c */
[----:B------:R-:W3:Y:S04]  /*25ff0*/  @!P1 LDG.E.U16 R44, desc[UR6][R4.64] ;  /* 0x00000006042c9981 */ /* 0x000ee8000c1e1500 */
[----:B----4-:R0:W-:Y:S04]  /*26000*/  STL [R1+0x33e0], R50 ;  /* 0x0033e03201007387 */ /* 0x0101e80000100800 */
[----:B------:R-:W4:Y:S04]  /*26010*/  LDL R31, [R1+0xf10] ;  /* 0x000f1000011f7983 */ /* 0x000f280000100800 */
[----:B------:R-:W4:Y:S04]  /*26020*/  LDL R30, [R1+0xf14] ;  /* 0x000f1400011e7983 */ /* 0x000f280000100800 */
[----:B------:R0:W-:Y:S04]  /*26030*/  STL [R1+0x33e4], R48 ;  /* 0x0033e43001007387 */ /* 0x0001e80000100800 */
[----:B------:R-:W4:Y:S04]  /*26040*/  LDL R56, [R1+0xf08] ;  /* 0x000f080001387983 */ /* 0x000f280000100800 */
[----:B------:R-:W4:Y:S04]  /*26050*/  LDL R54, [R1+0xf0c] ;  /* 0x000f0c0001367983 */ /* 0x000f280000100800 */
[----:B--2---:R2:W-:Y:S04]  /*26060*/  STL [R1+0x33e8], R46 ;  /* 0x0033e82e01007387 */ /* 0x0045e80000100800 */
[----:B-1----:R-:W4:Y:S04]  /*26070*/  LDL R52, [R1+0xed0] ;  /* 0x000ed00001347983 */ /* 0x002f280000100800 */
[----:B0-----:R-:W4:Y:S01]  /*26080*/  LDL R50, [R1+0xed4] ;  /* 0x000ed40001327983 */ /* 0x001f220000100800 */
[----:B------:R-:W-:-:S02]  /*26090*/  PRMT R42, RZ, 0x7610, R42 ;  /* 0x00007610ff2a7816 */ /* 0x000fc4000000002a */
[----:B------:R-:W-:Y:S02]  /*260a0*/  PRMT R40, RZ, 0x7610, R40 ;  /* 0x00007610ff287816 */ /* 0x000fe40000000028 */
[----:B------:R-:W-:Y:S01]  /*260b0*/  PRMT R38, RZ, 0x7610, R38 ;  /* 0x00007610ff267816 */ /* 0x000fe20000000026 */
[----:B------:R-:W4:Y:S04]  /*260c0*/  LDL R48, [R1+0xec8] ;  /* 0x000ec80001307983 */ /* 0x000f280000100800 */
[----:B--2---:R-:W2:Y:S04]  /*260d0*/  LDL R46, [R1+0xecc] ;  /* 0x000ecc00012e7983 */ /* 0x004ea80000100800 */
[----:B---3--:R0:W-:Y:S01]  /*260e0*/  STL [R1+0x33ec], R44 ;  /* 0x0033ec2c01007387 */ /* 0x0081e20000100800 */
[----:B----4-:R-:W-:-:S02]  /*260f0*/  @!P0 IMAD.MOV.U32 R5, RZ, RZ, R31 ;  /* 0x000000ffff058224 */ /* 0x010fc400078e001f */
[----:B------:R-:W-:Y:S01]  /*26100*/  @!P0 IMAD.MOV.U32 R4, RZ, RZ, R30 ;  /* 0x000000ffff048224 */ /* 0x000fe200078e001e */
[----:B------:R-:W3:Y:S04]  /*26110*/  LDL R31, [R1+0xe90] ;  /* 0x000e9000011f7983 */ /* 0x000ee80000100800 */
[----:B------:R-:W4:Y:S04]  /*26120*/  LDL R30, [R1+0xe94] ;  /* 0x000e9400011e7983 */ /* 0x000f280000100800 */
[----:B------:R1:W3:Y:S02]  /*26130*/  @!P0 LDG.E.U16 R42, desc[UR6][R4.64] ;  /* 0x00000006042a8981 */ /* 0x0002e4000c1e1500 */
[----:B-1----:R-:W-:-:S02]  /*26140*/  @!P1 IMAD.MOV.U32 R5, RZ, RZ, R56 ;  /* 0x000000ffff059224 */ /* 0x002fc400078e0038 */
[----:B------:R-:W-:-:S05]  /*26150*/  @!P1 IMAD.MOV.U32 R4, RZ, RZ, R54 ;  /* 0x000000ffff049224 */ /* 0x000fca00078e0036 */
[----:B------:R1:W4:Y:S02]  /*26160*/  @!P1 LDG.E.U16 R40, desc[UR6][R4.64] ;  /* 0x0000000604289981 */ /* 0x000324000c1e1500 */
[----:B-1----:R-:W-:Y:S02]  /*26170*/  @!P0 IMAD.MOV.U32 R5, RZ, RZ, R52 ;  /* 0x000000ffff058224 */ /* 0x002fe400078e0034 */
[----:B------:R-:W-:-:S05]  /*26180*/  @!P0 IMAD.MOV.U32 R4, RZ, RZ, R50 ;  /* 0x000000ffff048224 */ /* 0x000fca00078e0032 */
[----:B------:R2:W4:Y:S01]  /*26190*/  @!P0 LDG.E.U16 R38, desc[UR6][R4.64] ;  /* 0x0000000604268981 */ /* 0x000522000c1e1500 */
[----:B------:R-:W-:Y:S01]  /*261a0*/  PRMT R36, RZ, 0x7610, R36 ;  /* 0x00007610ff247816 */ /* 0x000fe20000000024 */
[----:B--2---:R-:W-:Y:S02]  /*261b0*/  @!P1 IMAD.MOV.U32 R4, RZ, RZ, R46 ;  /* 0x000000ffff049224 */ /* 0x004fe400078e002e */
[----:B------:R-:W-:-:S05]  /*261c0*/  @!P1 IMAD.MOV.U32 R5, RZ, RZ, R48 ;  /* 0x000000ffff059224 */ /* 0x000fca00078e0030 */
[----:B------:R1:W2:Y:S01]  /*261d0*/  @!P1 LDG.E.U16 R36, desc[UR6][R4.64] ;  /* 0x0000000604249981 */ /* 0x0002a2000c1e1500 */
[----:B------:R-:W-:-:S03]  /*261e0*/  PRMT R29, RZ, 0x7610, R29 ;  /* 0x00007610ff1d7816 */ /* 0x000fc6000000001d */
[----:B---3--:R3:W-:Y:S04]  /*261f0*/  STL [R1+0x33f0], R42 ;  /* 0x0033f02a01007387 */ /* 0x0087e80000100800 */
[----:B0-----:R-:W2:Y:S04]  /*26200*/  LDL R44, [R1+0xe88] ;  /* 0x000e8800012c7983 */ /* 0x001ea80000100800 */
[----:B---3--:R-:W3:Y:S04]  /*26210*/  LDL R42, [R1+0xe8c] ;  /* 0x000e8c00012a7983 */ /* 0x008ee80000100800 */
[----:B----4-:R0:W-:Y:S01]  /*26220*/  STL [R1+0x33f4], R40 ;  /* 0x0033f42801007387 */ /* 0x0101e20000100800 */
[----:B-1----:R-:W-:-:S02]  /*26230*/  @!P0 IMAD.MOV.U32 R4, RZ, RZ, R30 ;  /* 0x000000ffff048224 */ /* 0x002fc400078e001e */
[----:B------:R-:W-:-:S05]  /*26240*/  @!P0 IMAD.MOV.U32 R5, RZ, RZ, R31 ;  /* 0x000000ffff058224 */ /* 0x000fca00078e001f */
[----:B------:R1:W4:Y:S04]  /*26250*/  @!P0 LDG.E.U16 R29, desc[UR6][R4.64] ;  /* 0x00000006041d8981 */ /* 0x000328000c1e1500 */
[----:B------:R1:W-:Y:S04]  /*26260*/  STL [R1+0x33f8], R38 ;  /* 0x0033f82601007387 */ /* 0x0003e80000100800 */
[----:B0-----:R-:W4:Y:S04]  /*26270*/  LDL R40, [R1+0xe50] ;  /* 0x000e500001287983 */ /* 0x001f280000100800 */
[----:B-1----:R-:W4:Y:S01]  /*26280*/  LDL R38, [R1+0xe54] ;  /* 0x000e540001267983 */ /* 0x002f220000100800 */
[----:B------:R-:W-:-:S02]  /*26290*/  PRMT R28, RZ, 0x7610, R28 ;  /* 0x00007610ff1c7816 */ /* 0x000fc4000000001c */
[----:B------:R-:W-:Y:S01]  /*262a0*/  PRMT R27, RZ, 0x7610, R27 ;  /* 0x00007610ff1b7816 */ /* 0x000fe2000000001b */
[----:B--2---:R-:W-:Y:S04]  /*262b0*/  STL [R1+0x33fc], R36 ;  /* 0x0033fc2401007387 */ /* 0x004fe80000100800 */
[----:B------:R-:W2:Y:S04]  /*262c0*/  LDL R31, [R1+0xe48] ;  /* 0x000e4800011f7983 */ /* 0x000ea80000100800 */
[----:B------:R-:W2:Y:S01]  /*262d0*/  LDL R30, [R1+0xe4c] ;  /* 0x000e4c00011e7983 */ /* 0x000ea20000100800 */
[----:B------:R-:W-:-:S02]  /*262e0*/  @!P1 IMAD.MOV.U32 R5, RZ, RZ, R44 ;  /* 0x000000ffff059224 */ /* 0x000fc400078e002c */
[----:B---3--:R-:W-:-:S05]  /*262f0*/  @!P1 IMAD.MOV.U32 R4, RZ, RZ, R42 ;  /* 0x000000ffff049224 */ /* 0x008fca00078e002a */
[----:B------:R4:W3:Y:S02]  /*26300*/  @!P1 LDG.E.U16 R28, desc[UR6][R4.64] ;  /* 0x00000006041c9981 */ /* 0x0008e4000c1e1500 */
[----:B----4-:R-:W-:Y:S02]  /*26310*/  @!P0 IMAD.MOV.U32 R5, RZ, RZ, R40 ;  /* 0x000000ffff058224 */ /* 0x010fe400078e0028 */
[----:B------:R-:W-:-:S05]  /*26320*/  @!P0 IMAD.MOV.U32 R4, RZ, RZ, R38 ;  /* 0x000000ffff048224 */ /* 0x000fca00078e0026 */
[----:B------:R2:W4:Y:S04]  /*26330*/  @!P0 LDG.E.U16 R27, desc[UR6][R4.64] ;  /* 0x00000006041b8981 */ /* 0x000528000c1e1500 */
[----:B------:R0:W-:Y:S04]  /*26340*/  STL [R1+0x3400], R29 ;  /* 0x0034001d01007387 */ /* 0x0001e80000100800 */
[----:B------:R-:W4:Y:S04]  /*26350*/  LDL R44, [R1+0xe10] ;  /* 0x000e1000012c7983 */ /* 0x000f280000100800 */
[----:B------:R-:W4:Y:S04]  /*26360*/  LDL R42, [R1+0xe14] ;  /* 0x000e1400012a7983 */ /* 0x000f280000100800 */
[----:B0-----:R-:W4:Y:S01]  /*26370*/  LDL R29, [R1+0xe0c] ;  /* 0x000e0c00011d7983 */ /* 0x001f220000100800 */
[----:B------:R-:W-:Y:S01]  /*26380*/  PRMT R26, RZ, 0x7610, R26 ;  /* 0x00007610ff1a7816 */ /* 0x000fe2000000001a */
[----:B--2---:R-:W-:-:S02]  /*26390*/  @!P1 IMAD.MOV.U32 R4, RZ, RZ, R30 ;  /* 0x000000ffff049224 */ /* 0x004fc400078e001e */
[----:B------:R-:W-:-:S05]  /*263a0*/  @!P1 IMAD.MOV.U32 R5, RZ, RZ, R31 ;  /* 0x000000ffff059224 */ /* 0x000fca00078e001f */
[----:B------:R0:W2:Y:S01]  /*263b0*/  @!P1 LDG.E.U16 R26, desc[UR6][R4.64] ;  /* 0x00000006041a9981 */ /* 0x0000a2000c1e1500 */
[----:B------:R-:W-:-:S03]  /*263c0*/  PRMT R25, RZ, 0x7610, R25 ;  /* 0x00007610ff197816 */ /* 0x000fc60000000019 */
[----:B---3--:R1:W-:Y:S04]  /*263d0*/  STL [R1+0x3404], R28 ;  /* 0x0034041c01007387 */ /* 0x0083e80000100800 */
[----:B------:R-:W3:Y:S04]  /*263e0*/  LDL R40, [R1+0xe08] ;  /* 0x000e080001287983 */ /* 0x000ee80000100800 */
[----:B------:R-:W3:Y:S04]  /*263f0*/  LDL R38, [R1+0xdd0] ;  /* 0x000dd00001267983 */ /* 0x000ee80000100800 */
[----:B-1----:R-:W3:Y:S04]  /*26400*/  LDL R28, [R1+0xdd4] ;  /* 0x000dd400011c7983 */ /* 0x002ee80000100800 */
[----:B----4-:R1:W-:Y:S04]  /*26410*/  STL [R1+0x3408], R27 ;  /* 0x0034081b01007387 */ /* 0x0103e80000100800 */
[----:B------:R-:W4:Y:S04]  /*26420*/  LDL R36, [R1+0xdc8] ;  /* 0x000dc80001247983 */ /* 0x000f280000100800 */
[----:B------:R-:W4:Y:S01]  /*26430*/  LDL R31, [R1+0xdcc] ;  /* 0x000dcc00011f7983 */ /* 0x000f220000100800 */
[----:B0-----:R-:W-:Y:S01]  /*26440*/  @!P0 MOV R4, R42 ;  /* 0x0000002a00048202 */ /* 0x001fe20000000f00 */
[----:B------:R-:W-:Y:S01]  /*26450*/  @!P0 IMAD.MOV.U32 R5, RZ, RZ, R44 ;  /* 0x000000ffff058224 */ /* 0x000fe200078e002c */
[----:B------:R-:W-:-:S02]  /*26460*/  PRMT R24, RZ, 0x7610, R24 ;  /* 0x00007610ff187816 */ /* 0x000fc40000000018 */
[----:B------:R-:W-:Y:S02]  /*26470*/  PRMT R23, RZ, 0x7610, R23 ;  /* 0x00007610ff177816 */ /* 0x000fe40000000017 */
[----:B------:R-:W-:Y:S01]  /*26480*/  PRMT R22, RZ, 0x7610, R22 ;  /* 0x00007610ff167816 */ /* 0x000fe20000000016 */
[----:B------:R-:W4:Y:S04]  /*26490*/  LDL R30, [R1+0xd94] ;  /* 0x000d9400011e7983 */ /* 0x000f280000100800 */
[----:B------:R0:W4:Y:S02]  /*264a0*/  @!P0 LDG.E.U16 R25, desc[UR6][R4.64] ;  /* 0x0000000604198981 */ /* 0x000124000c1e1500 */
[----:B0-----:R-:W-:Y:S02]  /*264b0*/  @!P1 IMAD.MOV.U32 R4, RZ, RZ, R29 ;  /* 0x000000ffff049224 */ /* 0x001fe400078e001d */
[----:B--2---:R0:W-:Y:S04]  /*264c0*/  STL [R1+0x340c], R26 ;  /* 0x00340c1a01007387 */ /* 0x0041e80000100800 */
[----:B-1----:R-:W2:Y:S04]  /*264d0*/  LDL R27, [R1+0xd8c] ;  /* 0x000d8c00011b7983 */ /* 0x002ea80000100800 */
[----:B0-----:R-:W2:Y:S01]  /*264e0*/  LDL R26, [R1+0xd90] ;  /* 0x000d9000011a7983 */ /* 0x001ea20000100800 */
[----:B---3--:R-:W-:-:S05]  /*264f0*/  @!P1 IMAD.MOV.U32 R5, RZ, RZ, R40 ;  /* 0x000000ffff059224 */ /* 0x008fca00078e0028 */
[----:B------:R0:W3:Y:S02]  /*26500*/  @!P1 LDG.E.U16 R24, desc[UR6][R4.64] ;  /* 0x0000000604189981 */ /* 0x0000e4000c1e1500 */
[----:B0-----:R-:W-:Y:S02]  /*26510*/  @!P0 IMAD.MOV.U32 R4, RZ, RZ, R28 ;  /* 0x000000ffff048224 */ /* 0x001fe400078e001c */
[----:B------:R-:W-:-:S05]  /*26520*/  @!P0 IMAD.MOV.U32 R5, RZ, RZ, R38 ;  /* 0x000000ffff058224 */ /* 0x000fca00078e0026 */
[----:B------:R4:W3:Y:S02]  /*26530*/  @!P0 LDG.E.U16 R23, desc[UR6][R4.64] ;  /* 0x0000000604178981 */ /* 0x0008e4000c1e1500 */
[----:B----4-:R-:W-:Y:S02]  /*26540*/  @!P1 IMAD.MOV.U32 R5, RZ, RZ, R36 ;  /* 0x000000ffff059224 */ /* 0x010fe400078e0024 */
[----:B------:R-:W-:-:S05]  /*26550*/  @!P1 IMAD.MOV.U32 R4, RZ, RZ, R31 ;  /* 0x000000ffff049224 */ /* 0x000fca00078e001f */
[----:B------:R0:W4:Y:S04]  /*26560*/  @!P1 LDG.E.U16 R22, desc[UR6][R4.64] ;  /* 0x0000000604169981 */ /* 0x000128000c1e1500 */
[----:B------:R1:W-:Y:S04]  /*26570*/  STL [R1+0x3410], R25 ;  /* 0x0034101901007387 */ /* 0x0003e80000100800 */
[----:B------:R-:W4:Y:S01]  /*26580*/  LDL R29, [R1+0xd88] ;  /* 0x000d8800011d7983 */ /* 0x000f220000100800 */
[----:B------:R-:W-:Y:S01]  /*26590*/  PRMT R21, RZ, 0x7610, R21 ;  /* 0x00007610ff157816 */ /* 0x000fe20000000015 */
[----:B0-----:R-:W-:Y:S01]  /*265a0*/  @!P0 IMAD.MOV.U32 R4, RZ, RZ, R30 ;  /* 0x000000ffff048224 */ /* 0x001fe200078e001e */
[----:B------:R-:W-:Y:S01]  /*265b0*/  PRMT R20, RZ, 0x7610, R20 ;  /* 0x00007610ff147816 */ /* 0x000fe20000000014 */
[----:B--2---:R-:W-:-:S05]  /*265c0*/  @!P0 IMAD.MOV.U32 R5, RZ, RZ, R26 ;  /* 0x000000ffff058224 */ /* 0x004fca00078e001a */
[----:B------:R0:W2:Y:S02]  /*265d0*/  @!P0 LDG.E.U16 R21, desc[UR6][R4.64] ;  /* 0x0000000604158981 */ /* 0x0000a4000c1e1500 */
[----:B0-----:R-:W-:Y:S02]  /*265e0*/  @!P1 IMAD.MOV.U32 R4, RZ, RZ, R27 ;  /* 0x000000ffff049224 */ /* 0x001fe400078e001b */
[----:B---3--:R0:W-:Y:S04]  /*265f0*/  STL [R1+0x3414], R24 ;  /* 0x0034141801007387 */ /* 0x0081e80000100800 */
[----:B------:R-:W3:Y:S04]  /*26600*/  LDL R28, [R1+0xd54] ;  /* 0x000d5400011c7983 */ /* 0x000ee80000100800 */
[----:B-1----:R-:W3:Y:S04]  /*26610*/  LDL R25, [R1+0x1b4c] ;  /* 0x001b4c0001197983 */ /* 0x002ee80000100800 */
[----:B------:R1:W-:Y:S04]  /*26620*/  STL [R1+0x3418], R23 ;  /* 0x0034181701007387 */ /* 0x0003e80000100800 */
[----:B0-----:R-:W3:Y:S04]  /*26630*/  LDL R24, [R1+0x1b48] ;  /* 0x001b480001187983 */ /* 0x001ee80000100800 */
[----:B-1----:R-:W3:Y:S04]  /*26640*/  LDL R23, [R1+0x1b54] ;  /* 0x001b540001177983 */ /* 0x002ee80000100800 */
[----:B----4-:R0:W-:Y:S04]  /*26650*/  STL [R1+0x341c], R22 ;  /* 0x00341c1601007387 */ /* 0x0101e80000100800 */
[----:B------:R-:W4:Y:S04]  /*26660*/  LDL R31, [R1+0x1b80] ;  /* 0x001b8000011f7983 */ /* 0x000f280000100800 */
[----:B------:R-:W4:Y:S01]  /*26670*/  LDL R26, [R1+0x1b8c] ;  /* 0x001b8c00011a7983 */ /* 0x000f220000100800 */
[----:B------:R-:W-:-:S05]  /*26680*/  @!P1 IMAD.MOV.U32 R5, RZ, RZ, R29 ;  /* 0x000000ffff059224 */ /* 0x000fca00078e001d */
[----:B------:R3:W4:Y:S01]  /*26690*/  @!P1 LDG.E.U16 R20, desc[UR6][R4.64] ;  /* 0x0000000604149981 */ /* 0x000722000c1e1500 */
[----:B------:R-:W-:Y:S02]  /*266a0*/  PRMT R19, RZ, 0x7610, R19 ;  /* 0x00007610ff137816 */ /* 0x000fe40000000013 */
[----:B------:R-:W-:Y:S02]  /*266b0*/  PRMT R18, RZ, 0x7610, R18 ;  /* 0x00007610ff127816 */ /* 0x000fe40000000012 */
[----:B------:R-:W-:Y:S01]  /*266c0*/  PRMT R17, RZ, 0x7610, R17 ;  /* 0x00007610ff117816 */ /* 0x000fe20000000011 */
[----:B0-----:R-:W4:Y:S04]  /*266d0*/  LDL R22, [R1+0x1b94] ;  /* 0x001b940001167983 */ /* 0x001f280000100800 */
[----:B--2---:R0:W-:Y:S04]  /*266e0*/  STL [R1+0x3420], R21 ;  /* 0x0034201501007387 */ /* 0x0041e80000100800 */
[----:B------:R-:W2:Y:S04]  /*266f0*/  LDL R30, [R1+0x1b88] ;  /* 0x001b8800011e7983 */ /* 0x000ea80000100800 */
[----:B------:R-:W2:Y:S04]  /*26700*/  LDL R29, [R1+0x1bc0] ;  /* 0x001bc000011d7983 */ /* 0x000ea80000100800 */
[----:B------:R-:W2:Y:S01]  /*26710*/  LDL R27, [R1+0x1bcc] ;  /* 0x001bcc00011b7983 */ /* 0x000ea20000100800 */
[----:B---3--:R-:W-:-:S02]  /*26720*/  @!P0 IMAD.MOV.U32 R5, RZ, RZ, R28 ;  /* 0x000000ffff058224 */ /* 0x008fc400078e001c */
[----:B------:R-:W-:-:S05]  /*26730*/  @!P0 IMAD.MOV.U32 R4, RZ, RZ, R25 ;  /* 0x000000ffff048224 */ /* 0x000fca00078e0019 */
[----:B------:R1:W3:Y:S02]  /*26740*/  @!P0 LDG.E.U16 R19, desc[UR6][R4.64] ;  /* 0x0000000604138981 */ /* 0x0002e4000c1e1500 */
[----:B-1----:R-:W-:Y:S02]  /*26750*/  @!P1 IMAD.MOV.U32 R5, RZ, RZ, R24 ;  /* 0x000000ffff059224 */ /* 0x002fe400078e0018 */
[----:B------:R-:W-:-:S05]  /*26760*/  @!P1 IMAD.MOV.U32 R4, RZ, RZ, R23 ;  /* 0x000000ffff049224 */ /* 0x000fca00078e0017 */
[----:B------:R4:W3:Y:S02]  /*26770*/  @!P1 LDG.E.U16 R18, desc[UR6][R4.64] ;  /* 0x0000000604129981 */ /* 0x0008e4000c1e1500 */
[----:B----4-:R-:W-:Y:S02]  /*26780*/  @!P0 IMAD.MOV.U32 R4, RZ, RZ, R26 ;  /* 0x000000ffff048224 */ /* 0x010fe400078e001a */
[----:B------:R-:W-:-:S05]  /*26790*/  @!P0 IMAD.MOV.U32 R5, RZ, RZ, R31 ;  /* 0x000000ffff058224 */ /* 0x000fca00078e001f */
[----:B------:R1:W4:Y:S04]  /*267a0*/  @!P0 LDG.E.U16 R17, desc[UR6][R4.64] ;  /* 0x0000000604118981 */ /* 0x000328000c1e1500 */
[----:B------:R-:W-:Y:S04]  /*267b0*/  STL [R1+0x3424], R20 ;  /* 0x0034241401007387 */ /* 0x000fe80000100800 */
[----:B------:R-:W4:Y:S04]  /*267c0*/  LDL R25, [R1+0x1bd4] ;  /* 0x001bd40001197983 */ /* 0x000f280000100800 */
[----:B------:R-:W4:Y:S01]  /*267d0*/  LDL R28, [R1+0x1bc8] ;  /* 0x001bc800011c7983 */ /* 0x000f220000100800 */
[----:B------:R-:W-:Y:S01]  /*267e0*/  PRMT R16, RZ, 0x7610, R16 ;  /* 0x00007610ff107816 */ /* 0x000fe20000000010 */
[----:B-1----:R-:W-:Y:S01]  /*267f0*/  @!P1 IMAD.MOV.U32 R4, RZ, RZ, R22 ;  /* 0x000000ffff049224 */ /* 0x002fe200078e0016 */
[----:B------:R-:W-:Y:S01]  /*26800*/  PRMT R15, RZ, 0x7610, R15 ;  /* 0x00007610ff0f7816 */ /* 0x000fe2000000000f */
[----:B--2---:R-:W-:-:S05]  /*26810*/  @!P1 IMAD.MOV.U32 R5, RZ, RZ, R30 ;  /* 0x000000ffff059224 */ /* 0x004fca00078e001e */
[----:B------:R1:W2:Y:S02]  /*26820*/  @!P1 LDG.E.U16 R16, desc[UR6][R4.64] ;  /* 0x0000000604109981 */ /* 0x0002a4000c1e1500 */
[----:B-1----:R-:W-:Y:S02]  /*26830*/  @!P0 IMAD.MOV.U32 R4, RZ, RZ, R27 ;  /* 0x000000ffff048224 */ /* 0x002fe400078e001b */
[----:B------:R-:W-:-:S05]  /*26840*/  @!P0 IMAD.MOV.U32 R5, RZ, RZ, R29 ;  /* 0x000000ffff058224 */ /* 0x000fca00078e001d */
[----:B------:R1:W2:Y:S04]  /*26850*/  @!P0 LDG.E.U16 R15, desc[UR6][R4.64] ;  /* 0x00000006040f8981 */ /* 0x0002a8000c1e1500 */
[----:B---3--:R3:W-:Y:S04]  /*26860*/  STL [R1+0x3428], R19 ;  /* 0x0034281301007387 */ /* 0x0087e80000100800 */
[----:B------:R-:W2:Y:S04]  /*26870*/  LDL R24, [R1+0x1c00] ;  /* 0x001c000001187983 */ /* 0x000ea80000100800 */
[----:B------:R-:W2:Y:S04]  /*26880*/  LDL R23, [R1+0x1c0c] ;  /* 0x001c0c0001177983 */ /* 0x000ea80000100800 */
[----:B------:R1:W-:Y:S04]  /*26890*/  STL [R1+0x342c], R18 ;  /* 0x00342c1201007387 */ /* 0x0003e80000100800 */
[----:B------:R-:W2:Y:S04]  /*268a0*/  LDL R26, [R1+0x1c08] ;  /* 0x001c0800011a7983 */ /* 0x000ea80000100800 */
[----:B0-----:R-:W2:Y:S04]  /*268b0*/  LDL R21, [R1+0x1c14] ;  /* 0x001c140001157983 */ /* 0x001ea80000100800 */
[----:B----4-:R0:W-:Y:S04]  /*268c0*/  STL [R1+0x3430], R17 ;  /* 0x0034301101007387 */ /* 0x0101e80000100800 */
[----:B------:R-:W4:Y:S04]  /*268d0*/  LDL R22, [R1+0x1c40] ;  /* 0x001c400001167983 */ /* 0x000f280000100800 */
[----:B---3--:R-:W3:Y:S04]  /*268e0*/  LDL R19, [R1+0x1c4c] ;  /* 0x001c4c0001137983 */ /* 0x008ee80000100800 */
[----:B------:R-:W3:Y:S04]  /*268f0*/  LDL R27, [R1+0x1c48] ;  /* 0x001c4800011b7983 */ /* 0x000ee80000100800 */
[----:B------:R-:W3:Y:S01]  /*26900*/  LDL R20, [R1+0x1c54] ;  /* 0x001c540001147983 */ /* 0x000ee20000100800 */
[----:B-1----:R-:W-:-:S03]  /*26910*/  @!P1 IMAD.MOV.U32 R4, RZ, RZ, R25 ;  /* 0x000000ffff049224 */ /* 0x002fc600078e0019 */
[----:B------:R-:W3:Y:S04]  /*26920*/  LDL R25, [R1+0x1c80] ;  /* 0x001c800001197983 */ /* 0x000ee80000100800 */
[----:B------:R-:W3:Y:S04]  /*26930*/  LDL R18, [R1+0x1c94] ;  /* 0x001c940001127983 */ /* 0x000ee80000100800 */
[----:B0-----:R-:W3:Y:S01]  /*26940*/  LDL R17, [R1+0x1c8c] ;  /* 0x001c8c0001117983 */ /* 0x001ee20000100800 */
[----:B------:R-:W-:Y:S01]  /*26950*/  PRMT R14, RZ, 0x7610, R14 ;  /* 0x00007610ff0e7816 */ /* 0x000fe2000000000e */
[----:B------:R-:W-:Y:S01]  /*26960*/  @!P1 IMAD.MOV.U32 R5, RZ, RZ, R28 ;  /* 0x000000ffff059224 */ /* 0x000fe200078e001c */
[----:B------:R-:W-:-:S02]  /*26970*/  PRMT R13, RZ, 0x7610, R13 ;  /* 0x00007610ff0d7816 */ /* 0x000fc4000000000d */
[----:B------:R-:W-:Y:S02]  /*26980*/  PRMT R12, RZ, 0x7610, R12 ;  /* 0x00007610ff0c7816 */ /* 0x000fe4000000000c */
[----:B------:R-:W-:Y:S02]  /*26990*/  PRMT R11, RZ, 0x7610, R11 ;  /* 0x00007610ff0b7816 */ /* 0x000fe4000000000b */
[----:B------:R-:W-:Y:S01]  /*269a0*/  PRMT R10, RZ, 0x7610, R10 ;  /* 0x00007610ff0a7816 */ /* 0x000fe2000000000a */
[----:B------:R2:W3:Y:S01]  /*269b0*/  @!P1 LDG.E.U16 R14, desc[UR6][R4.64] ;  /* 0x00000006040e9981 */ /* 0x0004e2000c1e1500 */
[----:B------:R-:W-:Y:S02]  /*269c0*/  PRMT R9, RZ, 0x7610, R9 ;  /* 0x00007610ff097816 */ /* 0x000fe40000000009 */
[----:B------:R-:W-:Y:S02]  /*269d0*/  PRMT R8, RZ, 0x7610, R8 ;  /* 0x00007610ff087816 */ /* 0x000fe40000000008 */
[----:B------:R-:W-:-:S02]  /*269e0*/  PRMT R7, RZ, 0x7610, R7 ;  /* 0x00007610ff077816 */ /* 0x000fc40000000007 */
[----:B------:R-:W-:Y:S02]  /*269f0*/  PRMT R6, RZ, 0x7610, R6 ;  /* 0x00007610ff067816 */ /* 0x000fe40000000006 */
[----:B------:R-:W-:Y:S02]  /*26a00*/  PRMT R34, RZ, 0x7610, R34 ;  /* 0x00007610ff227816 */ /* 0x000fe40000000022 */
[----:B------:R-:W-:Y:S02]  /*26a10*/  PRMT R32, RZ, 0x7610, R32 ;  /* 0x00007610ff207816 */ /* 0x000fe40000000020 */
[----:B------:R-:W-:Y:S02]  /*26a20*/  PRMT R33, RZ, 0x7610, R33 ;  /* 0x00007610ff217816 */ /* 0x000fe40000000021 */
[----:B------:R-:W-:Y:S02]  /*26a30*/  PRMT R35, RZ, 0x7610, R35 ;  /* 0x00007610ff237816 */ /* 0x000fe40000000023 */
[----:B------:R-:W-:Y:S01]  /*26a40*/  PRMT R37, RZ, 0x7610, R37 ;  /* 0x00007610ff257816 */ /* 0x000fe20000000025 */
[----:B------:R-:W3:Y:S04]  /*26a50*/  LDL R36, [R1+0x1200] ;  /* 0x0012000001247983 */ /* 0x000ee80000100800 */
[----:B------:R-:W3:Y:S04]  /*26a60*/  LDL R29, [R1+0x1204] ;  /* 0x00120400011d7983 */ /* 0x000ee80000100800 */
[----:B------:R-:W3:Y:S01]  /*26a70*/  LDL R28, [R1+0x11f8] ;  /* 0x0011f800011c7983 */ /* 0x000ee20000100800 */
[----:B--2---:R-:W-:Y:S01]  /*26a80*/  @!P0 IMAD.MOV.U32 R5, RZ, RZ, R24 ;  /* 0x000000ffff058224 */ /* 0x004fe200078e0018 */
[----:B------:R-:W-:-:S02]  /*26a90*/  @!P0 MOV R4, R23 ;  /* 0x0000001700048202 */ /* 0x000fc40000000f00 */
[----:B------:R-:W2:Y:S04]  /*26aa0*/  LDL R24, [R1+0x1ccc] ;  /* 0x001ccc0001187983 */ /* 0x000ea80000100800 */
[----:B------:R-:W2:Y:S04]  /*26ab0*/  LDL R23, [R1+0x1c88] ;  /* 0x001c880001177983 */ /* 0x000ea80000100800 */
[----:B------:R0:W2:Y:S02]  /*26ac0*/  @!P0 LDG.E.U16 R13, desc[UR6][R4.64] ;  /* 0x00000006040d8981 */ /* 0x0000a4000c1e1500 */
[----:B0-----:R-:W-:-:S02]  /*26ad0*/  @!P1 IMAD.MOV.U32 R5, RZ, RZ, R26 ;  /* 0x000000ffff059224 */ /* 0x001fc400078e001a */
[----:B------:R-:W-:Y:S01]  /*26ae0*/  @!P1 IMAD.MOV.U32 R4, RZ, RZ, R21 ;  /* 0x000000ffff049224 */ /* 0x000fe200078e0015 */
[----:B------:R-:W2:Y:S04]  /*26af0*/  LDL R26, [R1+0x1cc0] ;  /* 0x001cc000011a7983 */ /* 0x000ea80000100800 */
[----:B------:R-:W2:Y:S04]  /*26b00*/  LDL R21, [R1+0x1cd4] ;  /* 0x001cd40001157983 */ /* 0x000ea80000100800 */
[----:B------:R4:W2:Y:S02]  /*26b10*/  @!P1 LDG.E.U16 R12, desc[UR6][R4.64] ;  /* 0x00000006040c9981 */ /* 0x0008a4000c1e1500 */
[----:B----4-:R-:W-:-:S02]  /*26b20*/  @!P0 IMAD.MOV.U32 R5, RZ, RZ, R22 ;  /* 0x000000ffff058224 */ /* 0x010fc400078e0016 */
[----:B---3--:R-:W-:Y:S01]  /*26b30*/  @!P0 IMAD.MOV.U32 R4, RZ, RZ, R19 ;  /* 0x000000ffff048224 */ /* 0x008fe200078e0013 */
[----:B------:R-:W3:Y:S04]  /*26b40*/  LDL R22, [R1+0x1cc8] ;  /* 0x001cc80001167983 */ /* 0x000ee80000100800 */
[----:B------:R-:W4:Y:S04]  /*26b50*/  LDL R19, [R1+0x1d0c] ;  /* 0x001d0c0001137983 */ /* 0x000f280000100800 */
[----:B------:R0:W4:Y:S02]  /*26b60*/  @!P0 LDG.E.U16 R11, desc[UR6][R4.64] ;  /* 0x00000006040b8981 */ /* 0x000124000c1e1500 */
[----:B0-----:R-:W-:-:S02]  /*26b70*/  @!P1 IMAD.MOV.U32 R4, RZ, RZ, R20 ;  /* 0x000000ffff049224 */ /* 0x001fc400078e0014 */
[----:B------:R-:W-:Y:S01]  /*26b80*/  @!P1 IMAD.MOV.U32 R5, RZ, RZ, R27 ;  /* 0x000000ffff059224 */ /* 0x000fe200078e001b */
[----:B------:R-:W4:Y:S04]  /*26b90*/  LDL R20, [R1+0x1d00] ;  /* 0x001d000001147983 */ /* 0x000f280000100800 */
        /* <DEDUP_REMOVED lines=8> */
[----:B------:R-:W4:Y:S01]  /*26c20*/  LDL R18, [R1+0x1344] ;  /* 0x0013440001127983 */ /* 0x000f220000100800 */
[----:B--2---:R-:W-:-:S03]  /*26c30*/  @!P1 IMAD.MOV.U32 R5, RZ, RZ, R23 ;  /* 0x000000ffff059224 */ /* 0x004fc600078e0017 */
[----:B------:R-:W2:Y:S04]  /*26c40*/  LDL R23, [R1+0x1340] ;  /* 0x0013400001177983 */ /* 0x000ea80000100800 */
[----:B------:R0:W2:Y:S02]  /*26c50*/  @!P1 LDG.E.U16 R8, desc[UR6][R4.64] ;  /* 0x0000000604089981 */ /* 0x0000a4000c1e1500 */
[----:B0-----:R-:W-:Y:S02]  /*26c60*/  @!P0 IMAD.MOV.U32 R4, RZ, RZ, R24 ;  /* 0x000000ffff048224 */ /* 0x001fe400078e0018 */
[----:B------:R-:W2:Y:S01]  /*26c70*/  LDL R24, [R1+0x133c] ;  /* 0x00133c0001187983 */ /* 0x000ea20000100800 */
[----:B------:R-:W-:-:S03]  /*26c80*/  @!P0 IMAD.MOV.U32 R5, RZ, RZ, R26 ;  /* 0x000000ffff058224 */ /* 0x000fc600078e001a */
[----:B------:R-:W2:Y:S04]  /*26c90*/  LDL R26, [R1+0x12c0] ;  /* 0x0012c000011a7983 */ /* 0x000ea80000100800 */
[----:B------:R0:W2:Y:S02]  /*26ca0*/  @!P0 LDG.E.U16 R7, desc[UR6][R4.64] ;  /* 0x0000000604078981 */ /* 0x0000a4000c1e1500 */
[----:B0-----:R-:W-:Y:S02]  /*26cb0*/  @!P1 IMAD.MOV.U32 R4, RZ, RZ, R21 ;  /* 0x000000ffff049224 */ /* 0x001fe400078e0015 */
[----:B------:R-:W2:Y:S01]  /*26cc0*/  LDL R21, [R1+0x1304] ;  /* 0x0013040001157983 */ /* 0x000ea20000100800 */
[----:B---3--:R-:W-:-:S03]  /*26cd0*/  @!P1 IMAD.MOV.U32 R5, RZ, RZ, R22 ;  /* 0x000000ffff059224 */ /* 0x008fc600078e0016 */
[----:B------:R-:W3:Y:S01]  /*26ce0*/  LDL R22, [R1+0x1300] ;  /* 0x0013000001167983 */ /* 0x000ee20000100800 */
[----:B----4-:R-:W-:-:S03]  /*26cf0*/  @!P0 IMAD.MOV.U32 R30, RZ, RZ, R19 ;  /* 0x000000ffff1e8224 */ /* 0x010fc600078e0013 */
[----:B------:R-:W4:Y:S04]  /*26d00*/  LDL R19, [R1+0x12fc] ;  /* 0x0012fc0001137983 */ /* 0x000f280000100800 */
[----:B------:R0:W4:Y:S01]  /*26d10*/  @!P1 LDG.E.U16 R6, desc[UR6][R4.64] ;  /* 0x0000000604069981 */ /* 0x000122000c1e1500 */
[----:B------:R-:W-:Y:S01]  /*26d20*/  @!P0 IMAD.MOV.U32 R31, RZ, RZ, R20 ;  /* 0x000000ffff1f8224 */ /* 0x000fe200078e0014 */
[----:B0-----:R-:W-:Y:S02]  /*26d30*/  PRMT R5, RZ, 0x7610, R5 ;  /* 0x00007610ff057816 */ /* 0x001fe40000000005 */
[----:B------:R-:W4:Y:S01]  /*26d40*/  LDL R20, [R1+0x12f8] ;  /* 0x0012f80001147983 */ /* 0x000f220000100800 */
[----:B------:R-:W-:-:S03]  /*26d50*/  PRMT R4, RZ, 0x7610, R4 ;  /* 0x00007610ff047816 */ /* 0x000fc60000000004 */
[----:B------:R0:W4:Y:S02]  /*26d60*/  @!P0 LDG.E.U16 R5, desc[UR6][R30.64] ;  /* 0x000000061e058981 */ /* 0x000124000c1e1500 */
[----:B0-----:R-:W-:Y:S02]  /*26d70*/  @!P1 IMAD.MOV.U32 R30, RZ, RZ, R17 ;  /* 0x000000ffff1e9224 */ /* 0x001fe400078e0011 */
        /* <DEDUP_REMOVED lines=10> */
[----:B------:R-:W-:Y:S01]  /*26e20*/  @!P1 IMAD.MOV.U32 R31, RZ, RZ, R27 ;  /* 0x000000ffff1f9224 */ /* 0x000fe200078e001b */
[----:B------:R-:W2:Y:S04]  /*26e30*/  LDL R24, [R1+0x1280] ;  /* 0x0012800001187983 */ /* 0x000ea80000100800 */
[----:B------:R-:W2:Y:S04]  /*26e40*/  LDL R27, [R1+0x11fc] ;  /* 0x0011fc00011b7983 */ /* 0x000ea80000100800 */
[----:B------:R0:W2:Y:S02]  /*26e50*/  @!P1 LDG.E.U16 R32, desc[UR6][R30.64] ;  /* 0x000000061e209981 */ /* 0x0000a4000c1e1500 */
[----:B0-----:R-:W-:Y:S01]  /*26e60*/  @!P0 MOV R30, R21 ;  /* 0x00000015001e8202 */ /* 0x001fe20000000f00 */
[----:B---3--:R-:W-:Y:S01]  /*26e70*/  @!P0 IMAD.MOV.U32 R31, RZ, RZ, R22 ;  /* 0x000000ffff1f8224 */ /* 0x008fe200078e0016 */
[----:B------:R-:W3:Y:S04]  /*26e80*/  LDL R21, [R1+0x127c] ;  /* 0x00127c0001157983 */ /* 0x000ee80000100800 */
[----:B------:R-:W3:Y:S04]  /*26e90*/  LDL R22, [R1+0x1278] ;  /* 0x0012780001167983 */ /* 0x000ee80000100800 */
[----:B------:R4:W3:Y:S02]  /*26ea0*/  @!P0 LDG.E.U16 R33, desc[UR6][R30.64] ;  /* 0x000000061e218981 */ /* 0x0008e4000c1e1500 */
[----:B----4-:R-:W-:-:S02]  /*26eb0*/  @!P1 IMAD.MOV.U32 R30, RZ, RZ, R19 ;  /* 0x000000ffff1e9224 */ /* 0x010fc400078e0013 */
[----:B------:R-:W-:Y:S01]  /*26ec0*/  @!P1 IMAD.MOV.U32 R31, RZ, RZ, R20 ;  /* 0x000000ffff1f9224 */ /* 0x000fe200078e0014 */
[----:B------:R-:W4:Y:S04]  /*26ed0*/  LDL R19, [R1+0x1244] ;  /* 0x0012440001137983 */ /* 0x000f280000100800 */
[----:B------:R-:W4:Y:S04]  /*26ee0*/  LDL R20, [R1+0x1240] ;  /* 0x0012400001147983 */ /* 0x000f280000100800 */
[----:B------:R0:W4:Y:S02]  /*26ef0*/  @!P1 LDG.E.U16 R35, desc[UR6][R30.64] ;  /* 0x000000061e239981 */ /* 0x000124000c1e1500 */
[----:B0-----:R-:W-:Y:S01]  /*26f00*/  @!P0 IMAD.MOV.U32 R31, RZ, RZ, R26 ;  /* 0x000000ffff1f8224 */ /* 0x001fe200078e001a */
[----:B------:R-:W-:Y:S01]  /*26f10*/  PRMT R39, RZ, 0x7610, R39 ;  /* 0x00007610ff277816 */ /* 0x000fe20000000027 */
[----:B------:R-:W4:Y:S01]  /*26f20*/  LDL R26, [R1+0x11c0] ;  /* 0x0011c000011a7983 */ /* 0x000f220000100800 */
[----:B------:R-:W-:-:S03]  /*26f30*/  @!P0 IMAD.MOV.U32 R30, RZ, RZ, R25 ;  /* 0x000000ffff1e8224 */ /* 0x000fc600078e0019 */
[----:B------:R-:W4:Y:S04]  /*26f40*/  LDL R25, [R1+0x11c4] ;  /* 0x0011c40001197983 */ /* 0x000f280000100800 */
[----:B------:R0:W4:Y:S02]  /*26f50*/  @!P0 LDG.E.U16 R37, desc[UR6][R30.64] ;  /* 0x000000061e258981 */ /* 0x000124000c1e1500 */
[----:B0-----:R-:W-:Y:S02]  /*26f60*/  @!P1 IMAD.MOV.U32 R30, RZ, RZ, R17 ;  /* 0x000000ffff1e9224 */ /* 0x001fe400078e0011 */
[----:B------:R-:W-:Y:S01]  /*26f70*/  @!P1 IMAD.MOV.U32 R31, RZ, RZ, R18 ;  /* 0x000000ffff1f9224 */ /* 0x000fe200078e0012 */
[----:B------:R-:W4:Y:S04]  /*26f80*/  LDL R17, [R1+0x123c] ;  /* 0x00123c0001117983 */ /* 0x000f280000100800 */
[----:B------:R-:W4:Y:S04]  /*26f90*/  LDL R18, [R1+0x1238] ;  /* 0x0012380001127983 */ /* 0x000f280000100800 */
[----:B------:R2:W4:Y:S01]  /*26fa0*/  @!P1 LDG.E.U16 R39, desc[UR6][R30.64] ;  /* 0x000000061e279981 */ /* 0x000522000c1e1500 */
[----:B------:R-:W-:-:S02]  /*26fb0*/  PRMT R41, RZ, 0x7610, R41 ;  /* 0x00007610ff297816 */ /* 0x000fc40000000029 */
[----:B------:R-:W-:Y:S02]  /*26fc0*/  PRMT R43, RZ, 0x7610, R43 ;  /* 0x00007610ff2b7816 */ /* 0x000fe4000000002b */
[----:B------:R-:W-:Y:S01]  /*26fd0*/  PRMT R45, RZ, 0x7610, R45 ;  /* 0x00007610ff2d7816 */ /* 0x000fe2000000002d */
[----:B--2---:R-:W-:Y:S02]  /*26fe0*/  @!P0 IMAD.MOV.U32 R30, RZ, RZ, R23 ;  /* 0x000000ffff1e8224 */ /* 0x004fe400078e0017 */
[----:B------:R-:W2:Y:S01]  /*26ff0*/  LDL R23, [R1+0x11bc] ;  /* 0x0011bc0001177983 */ /* 0x000ea20000100800 */
[----:B------:R-:W-:-:S03]  /*27000*/  @!P0 IMAD.MOV.U32 R31, RZ, RZ, R24 ;  /* 0x000000ffff1f8224 */ /* 0x000fc600078e0018 */
[----:B------:R-:W2:Y:S04]  /*27010*/  LDL R24, [R1+0x11b8] ;  /* 0x0011b80001187983 */ /* 0x000ea80000100800 */
[----:B------:R3:W2:Y:S02]  /*27020*/  @!P0 LDG.E.U16 R41, desc[UR6][R30.64] ;  /* 0x000000061e298981 */ /* 0x0006a4000c1e1500 */
[----:B---3--:R-:W-:Y:S02]  /*27030*/  @!P1 IMAD.MOV.U32 R30, RZ, RZ, R21 ;  /* 0x000000ffff1e9224 */ /* 0x008fe400078e0015 */
[----:B------:R-:W-:Y:S01]  /*27040*/  @!P1 IMAD.MOV.U32 R31, RZ, RZ, R22 ;  /* 0x000000ffff1f9224 */ /* 0x000fe200078e0016 */
        /* <DEDUP_REMOVED lines=8> */
[----:B0-----:R-:W-:-:S02]  /*270d0*/  @!P1 IMAD.MOV.U32 R30, RZ, RZ, R17 ;  /* 0x000000ffff1e9224 */ /* 0x001fc400078e0011 */
[----:B------:R-:W-:Y:S01]  /*270e0*/  @!P1 IMAD.MOV.U32 R31, RZ, RZ, R18 ;  /* 0x000000ffff1f9224 */ /* 0x000fe200078e0012 */
[----:B------:R-:W4:Y:S04]  /*270f0*/  LDL R17, [R1+0x1d2c] ;  /* 0x001d2c0001117983 */ /* 0x000f280000100800 */
[----:B------:R-:W4:Y:S01]  /*27100*/  LDL R18, [R1+0x1d20] ;  /* 0x001d200001127983 */ /* 0x000f220000100800 */
[----:B------:R-:W-:Y:S02]  /*27110*/  PRMT R47, RZ, 0x7610, R47 ;  /* 0x00007610ff2f7816 */ /* 0x000fe4000000002f */
[----:B------:R-:W-:-:S04]  /*27120*/  PRMT R49, RZ, 0x7610, R49 ;  /* 0x00007610ff317816 */ /* 0x000fc80000000031 */
[----:B------:R0:W4:Y:S01]  /*27130*/  @!P1 LDG.E.U16 R47, desc[UR6][R30.64] ;  /* 0x000000061e2f9981 */ /* 0x000122000c1e1500 */
[----:B------:R-:W-:Y:S01]  /*27140*/  PRMT R51, RZ, 0x7610, R51 ;  /* 0x00007610ff337816 */ /* 0x000fe20000000033 */
[----:B0-----:R-:W-:Y:S02]  /*27150*/  @!P0 IMAD.MOV.U32 R30, RZ, RZ, R29 ;  /* 0x000000ffff1e8224 */ /* 0x001fe400078e001d */
[----:B------:R-:W-:-:S05]  /*27160*/  @!P0 IMAD.MOV.U32 R31, RZ, RZ, R36 ;  /* 0x000000ffff1f8224 */ /* 0x000fca00078e0024 */
        /* <DEDUP_REMOVED lines=9> */
[----:B------:R-:W-:Y:S02]  /*27200*/  PRMT R57, RZ, 0x7610, R57 ;  /* 0x00007610ff397816 */ /* 0x000fe40000000039 */
[----:B------:R-:W-:Y:S02]  /*27210*/  PRMT R59, RZ, 0x7610, R59 ;  /* 0x00007610ff3b7816 */ /* 0x000fe4000000003b */
[----:B------:R-:W-:Y:S01]  /*27220*/  PRMT R0, RZ, 0x7610, R0 ;  /* 0x00007610ff007816 */ /* 0x000fe20000000000 */
[----:B--2---:R-:W-:Y:S02]  /*27230*/  @!P1 IMAD.MOV.U32 R30, RZ, RZ, R23 ;  /* 0x000000ffff1e9224 */ /* 0x004fe400078e0017 */
[----:B------:R-:W-:-:S05]  /*27240*/  @!P1 IMAD.MOV.U32 R31, RZ, RZ, R24 ;  /* 0x000000ffff1f9224 */ /* 0x000fca00078e0018 */
[----:B------:R3:W2:Y:S02]  /*27250*/  @!P1 LDG.E.U16 R55, desc[UR6][R30.64] ;  /* 0x000000061e379981 */ /* 0x0006a4000c1e1500 */
[----:B---3--:R-:W-:Y:S01]  /*27260*/  @!P0 MOV R30, R21 ;  /* 0x00000015001e8202 */ /* 0x008fe20000000f00 */
[----:B------:R-:W-:Y:S02]  /*27270*/  @!P0 IMAD.MOV.U32 R31, RZ, RZ, R22 ;  /* 0x000000ffff1f8224 */ /* 0x000fe400078e0016 */
[----:B------:R-:W3:Y:S04]  /*27280*/  LDL.LU R22, [R1+0x470] ;  /* 0x0004700001167983 */ /* 0x000ee80000300800 */
[----:B------:R4:W2:Y:S04]  /*27290*/  @!P0 LDG.E.U16 R57, desc[UR6][R30.64] ;  /* 0x000000061e398981 */ /* 0x0008a8000c1e1500 */
        /* <DEDUP_REMOVED lines=8> */
[----:B------:R-:W2:Y:S01]  /*27320*/  LDL.LU R38, [R1+0x44c] ;  /* 0x00044c0001267983 */ /* 0x000ea20000300800 */
[----:B----4-:R-:W-:-:S03]  /*27330*/  @!P1 IMAD.MOV.U32 R30, RZ, RZ, R19 ;  /* 0x000000ffff1e9224 */ /* 0x010fc600078e0013 */
[----:B------:R-:W4:Y:S01]  /*27340*/  LDL.LU R40, [R1+0x448] ;  /* 0x0004480001287983 */ /* 0x000f220000300800 */
[----:B------:R-:W-:-:S03]  /*27350*/  @!P1 IMAD.MOV.U32 R31, RZ, RZ, R20 ;  /* 0x000000ffff1f9224 */ /* 0x000fc600078e0014 */
[----:B------:R-:W4:Y:S04]  /*27360*/  LDL.LU R42, [R1+0x444] ;  /* 0x00044400012a7983 */ /* 0x000f280000300800 */
[----:B------:R-:W4:Y:S04]  /*27370*/  LDL.LU R44, [R1+0x440] ;  /* 0x00044000012c7983 */ /* 0x000f280000300800 */
[----:B------:R-:W4:Y:S04]  /*27380*/  LDL.LU R46, [R1+0x43c] ;  /* 0x00043c00012e7983 */ /* 0x000f280000300800 */
[----:B------:R-:W4:Y:S04]  /*27390*/  LDL.LU R48, [R1+0x438] ;  /* 0x0004380001307983 */ /* 0x000f280000300800 */
[----:B------:R0:W4:Y:S04]  /*273a0*/  @!P1 LDG.E.U16 R59, desc[UR6][R30.64] ;  /* 0x000000061e3b9981 */ /* 0x000128000c1e1500 */
[----:B------:R-:W4:Y:S04]  /*273b0*/  LDL.LU R50, [R1+0x434] ;  /* 0x0004340001327983 */ /* 0x000f280000300800 */
[----:B------:R-:W4:Y:S04]  /*273c0*/  LDL.LU R52, [R1+0x430] ;  /* 0x0004300001347983 */ /* 0x000f280000300800 */
[----:B------:R-:W4:Y:S04]  /*273d0*/  LDL.LU R54, [R1+0x42c] ;  /* 0x00042c0001367983 */ /* 0x000f280000300800 */
[----:B------:R-:W4:Y:S04]  /*273e0*/  LDL.LU R60, [R1+0x428] ;  /* 0x00042800013c7983 */ /* 0x000f280000300800 */
[----:B------:R-:W4:Y:S01]  /*273f0*/  LDL.LU R61, [R1+0x424] ;  /* 0x00042400013d7983 */ /* 0x000f220000300800 */
[----:B0-----:R-:W-:-:S02]  /*27400*/  @!P0 IMAD.MOV.U32 R30, RZ, RZ, R17 ;  /* 0x000000ffff1e8224 */ /* 0x001fc400078e0011 */
[----:B------:R-:W-:-:S05]  /*27410*/  @!P0 IMAD.MOV.U32 R31, RZ, RZ, R18 ;  /* 0x000000ffff1f8224 */ /* 0x000fca00078e0012 */
[----:B------:R-:W3:Y:S04]  /*27420*/  @!P0 LDG.E.U16 R0, desc[UR6][R30.64] ;  /* 0x000000061e008981 */ /* 0x000ee8000c1e1500 */
[----:B---3--:R0:W-:Y:S04]  /*27430*/  STL [R1+0x160], R0 ;  /* 0x0001600001007387 */ /* 0x0081e80000100800 */
[----:B0-----:R-:W3:Y:S04]  /*27440*/  LDL.LU R0, [R1+0x420] ;  /* 0x0004200001007983 */ /* 0x001ee80000300800 */
[----:B------:R-:W3:Y:S04]  /*27450*/  LDL.LU R56, [R1+0x41c] ;  /* 0x00041c0001387983 */ /* 0x000ee80000300800 */
[----:B------:R-:W3:Y:S04]  /*27460*/  LDL.LU R58, [R1+0x418] ;  /* 0x00041800013a7983 */ /* 0x000ee80000300800 */
[----:B------:R-:W-:Y:S04]  /*27470*/  STL [R1+0x3314], R31 ;  /* 0x0033141f01007387 */ /* 0x000fe80000100800 */
[----:B------:R-:W-:Y:S04]  /*27480*/  STL [R1+0x331c], R31 ;  /* 0x00331c1f01007387 */ /* 0x000fe80000100800 */
[----:B------:R-:W-:Y:S04]  /*27490*/  STL [R1+0x3324], R31 ;  /* 0x0033241f01007387 */ /* 0x000fe80000100800 */
[----:B------:R-:W-:Y:S04]  /*274a0*/  STL [R1+0x3330], R31 ;  /* 0x0033301f01007387 */ /* 0x000fe80000100800 */
[----:B------:R-:W-:Y:S04]  /*274b0*/  STL [R1+0x3338], R31 ;  /* 0x0033381f01007387 */ /* 0x000fe80000100800 */
[----:B------:R-:W-:Y:S04]  /*274c0*/  STS.U16 [R2+UR4+0xb00], R22 ;  /* 0x000b001602007988 */ /* 0x000fe80008000404 */
[----:B------:R-:W-:Y:S04]  /*274d0*/  STL [R1+0x3340], R31 ;  /* 0x0033401f01007387 */ /* 0x000fe80000100800 */
[----:B--2---:R-:W-:Y:S04]  /*274e0*/  STS.U16 [R2+UR4+0xb40], R23 ;  /* 0x000b401702007988 */ /* 0x004fe80008000404 */
[----:B------:R-:W-:Y:S04]  /*274f0*/  STL [R1+0x3348], R31 ;  /* 0x0033481f01007387 */ /* 0x000fe80000100800 */
[----:B------:R-:W-:Y:S04]  /*27500*/  STS.U16 [R2+UR4+0xb80], R24 ;  /* 0x000b801802007988 */ /* 0x000fe80008000404 */
        /* <DEDUP_REMOVED lines=15> */
[----:B----4-:R-:W-:Y:S04]  /*27600*/  STS.U16 [R2+UR4+0x1380], R40 ;  /* 0x0013802802007988 */ /* 0x010fe80008000404 */
        /* <DEDUP_REMOVED lines=14> */
[----:B------:R0:W-:Y:S04]  /*276f0*/  STS.U16 [R2+UR4+0x1b80], R60 ;  /* 0x001b803c02007988 */ /* 0x0001e80008000404 */
[----:B------:R-:W2:Y:S04]  /*27700*/  LDL.LU R17, [R1+0x414] ;  /* 0x0004140001117983 */ /* 0x000ea80000300800 */
[----:B0-----:R-:W4:Y:S04]  /*27710*/  LDL.LU R60, [R1+0x410] ;  /* 0x00041000013c7983 */ /* 0x001f280000300800 */
[----:B------:R0:W-:Y:S04]  /*27720*/  STS.U16 [R2+UR4+0x1bc0], R61 ;  /* 0x001bc03d02007988 */ /* 0x0001e80008000404 */
[----:B0-----:R-:W4:Y:S04]  /*27730*/  LDL.LU R61, [R1+0x40c] ;  /* 0x00040c00013d7983 */ /* 0x001f280000300800 */
[----:B---3--:R0:W-:Y:S04]  /*27740*/  STS.U16 [R2+UR4+0x1f40], R0 ;  /* 0x001f400002007988 */ /* 0x0081e80008000404 */
[----:B0-----:R-:W3:Y:S04]  /*27750*/  LDL.LU R0, [R1+0x408] ;  /* 0x0004080001007983 */ /* 0x001ee80000300800 */
        /* <DEDUP_REMOVED lines=20> */
[----:B------:R0:W-:Y:S04]  /*278a0*/  STS.U16 [R2+UR4+0x1f00], R56 ;  /* 0x001f003802007988 */ /* 0x0001e80008000404 */
[----:B------:R-:W3:Y:S04]  /*278b0*/  LDL.LU R52, [R1+0x2a4] ;  /* 0x0002a40001347983 */ /* 0x000ee80000300800 */
[----:B------:R1:W-:Y:S04]  /*278c0*/  STS.U16 [R2+UR4+0x1fc0], R58 ;  /* 0x001fc03a02007988 */ /* 0x0003e80008000404 */
[----:B------:R-:W3:Y:S04]  /*278d0*/  LDL.LU R54, [R1+0x2a0] ;  /* 0x0002a00001367983 */ /* 0x000ee80000300800 */
[----:B0-----:R-:W3:Y:S04]  /*278e0*/  LDL.LU R56, [R1+0x298] ;  /* 0x0002980001387983 */ /* 0x001ee80000300800 */
[----:B--2---:R-:W-:Y:S04]  /*278f0*/  STS.U16 [R2+UR4+0x1f80], R17 ;  /* 0x001f801102007988 */ /* 0x004fe80008000404 */
[----:B-1----:R-:W2:Y:S04]  /*27900*/  LDL.LU R58, [R1+0x290] ;  /* 0x00029000013a7983 */ /* 0x002ea80000300800 */
[----:B----4-:R0:W-:Y:S04]  /*27910*/  STS.U16 [R2+UR4+0x2300], R60 ;  /* 0x0023003c02007988 */ /* 0x0101e80008000404 */
[----:B0-----:R-:W4:Y:S04]  /*27920*/  LDL.LU R60, [R1+0x288] ;  /* 0x00028800013c7983 */ /* 0x001f280000300800 */
[----:B------:R0:W-:Y:S04]  /*27930*/  STS.U16 [R2+UR4+0x2340], R61 ;  /* 0x0023403d02007988 */ /* 0x0001e80008000404 */
[----:B0-----:R-:W4:Y:S04]  /*27940*/  LDL.LU R61, [R1+0x280] ;  /* 0x00028000013d7983 */ /* 0x001f280000300800 */
[----:B---3--:R0:W-:Y:S04]  /*27950*/  STS.U16 [R2+UR4+0x2380], R0 ;  /* 0x0023800002007988 */ /* 0x0081e80008000404 */
[----:B0-----:R-:W3:Y:S04]  /*27960*/  LDL.LU R0, [R1+0x278] ;  /* 0x0002780001007983 */ /* 0x001ee80000300800 */
[----:B------:R0:W-:Y:S04]  /*27970*/  STS.U16 [R2+UR4+0x23c0], R18 ;  /* 0x0023c01202007988 */ /* 0x0001e80008000404 */
        /* <DEDUP_REMOVED lines=22> */
[----:B------:R-:W3:Y:S04]  /*27ae0*/  LDL.LU R17, [R1+0x270] ;  /* 0x0002700001117983 */ /* 0x000ee80000300800 */
[----:B--2---:R1:W-:Y:S04]  /*27af0*/  STS.U16 [R2+UR4+0x3b80], R58 ;  /* 0x003b803a02007988 */ /* 0x0043e80008000404 */
[----:B0-----:R-:W2:Y:S04]  /*27b00*/  LDL.LU R18, [R1+0x268] ;  /* 0x0002680001127983 */ /* 0x001ea80000300800 */
[----:B-1----:R-:W2:Y:S04]  /*27b10*/  LDL.LU R58, [R1+0x15c] ;  /* 0x00015c00013a7983 */ /* 0x002ea80000300800 */
[----:B----4-:R0:W-:Y:S04]  /*27b20*/  STS.U16 [R2+UR4+0x3bc0], R60 ;  /* 0x003bc03c02007988 */ /* 0x0101e80008000404 */
        /* <DEDUP_REMOVED lines=22> */
[----:B------:R0:W-:Y:S04]  /*27c90*/  STS.U16 [R2+UR4+0x3f40], R61 ;  /* 0x003f403d02007988 */ /* 0x0001e80008000404 */
[----:B------:R-:W4:Y:S04]  /*27ca0*/  LDL.LU R56, [R1+0x100] ;  /* 0x0001000001387983 */ /* 0x000f280000300800 */
[----:B0-----:R-:W4:Y:S04]  /*27cb0*/  LDL.LU R61, [R1+0xfc] ;  /* 0x0000fc00013d7983 */ /* 0x001f280000300800 */
[----:B---3--:R0:W-:Y:S04]  /*27cc0*/  STS.U16 [R2+UR4+0x3f00], R0 ;  /* 0x003f000002007988 */ /* 0x0081e80008000404 */
[----:B0-----:R-:W3:Y:S01]  /*27cd0*/  LDL.LU R0, [R1+0xf8] ;  /* 0x0000f80001007983 */ /* 0x001ee20000300800 */
[----:B------:R-:W0:Y:S03]  /*27ce0*/  S2R R3, SR_TID.X ;  /* 0x0000000000037919 */ /* 0x000e260000002100 */
[----:B------:R-:W-:Y:S04]  /*27cf0*/  STL [R1+0x32c0], R2 ;  /* 0x0032c00201007387 */ /* 0x000fe80000100800 */
[----:B------:R-:W-:Y:S04]  /*27d00*/  STS.U16 [R2+UR4+0x3fc0], R17 ;  /* 0x003fc01102007988 */ /* 0x000fe80008000404 */
[----:B--2---:R-:W-:Y:S01]  /*27d10*/  STS.U16 [R2+UR4+0x3f80], R18 ;  /* 0x003f801202007988 */ /* 0x004fe20008000404 */
[----:B0-----:R-:W-:-:S05]  /*27d20*/  LOP3.LUT R3, R3, 0x1f, RZ, 0xc0, !PT ;  /* 0x0000001f03037812 */ /* 0x001fca00078ec0ff */
[----:B------:R-:W-:-:S05]  /*27d30*/  IMAD.SHL.U32 R3, R3, 0x2, RZ ;  /* 0x0000000203037824 */ /* 0x000fca00078e00ff */
[----:B------:R0:W-:Y:S04]  /*27d40*/  STS.U16 [R3+UR4+0x4000], R58 ;  /* 0x0040003a03007988 */ /* 0x0001e80008000404 */
[----:B----4-:R1:W-:Y:S04]  /*27d50*/  STS.U16 [R3+UR4+0x4040], R60 ;  /* 0x0040403c03007988 */ /* 0x0103e80008000404 */
[----:B0-----:R-:W2:Y:S04]  /*27d60*/  LDL.LU R58, [R1+0xf4] ;  /* 0x0000f400013a7983 */ /* 0x001ea80000300800 */
[----:B-1----:R-:W4:Y:S04]  /*27d70*/  LDL.LU R60, [R1+0xf0] ;  /* 0x0000f000013c7983 */ /* 0x002f280000300800 */
[----:B------:R-:W4:Y:S04]  /*27d80*/  LDL.LU R2, [R1+0xec] ;  /* 0x0000ec0001027983 */ /* 0x000f280000300800 */
[----:B------:R-:W4:Y:S04]  /*27d90*/  LDL.LU R17, [R1+0xe8] ;  /* 0x0000e80001117983 */ /* 0x000f280000300800 */
[----:B------:R-:W4:Y:S04]  /*27da0*/  LDL.LU R18, [R1+0xe4] ;  /* 0x0000e40001127983 */ /* 0x000f280000300800 */
[----:B------:R0:W-:Y:S04]  /*27db0*/  STS.U16 [R3+UR4+0x5800], R61 ;  /* 0x0058003d03007988 */ /* 0x0001e80008000404 */
[----:B0-----:R-:W4:Y:S04]  /*27dc0*/  LDL.LU R61, [R1+0xe0] ;  /* 0x0000e000013d7983 */ /* 0x001f280000300800 */
[----:B---3--:R0:W-:Y:S04]  /*27dd0*/  STS.U16 [R3+UR4+0x5840], R0 ;  /* 0x0058400003007988 */ /* 0x0081e80008000404 */
[----:B0-----:R-:W3:Y:S04]  /*27de0*/  LDL.LU R0, [R1+0xdc] ;  /* 0x0000dc0001007983 */ /* 0x001ee80000300800 */
[----:B------:R0:W-:Y:S04]  /*27df0*/  STS.U16 [R3+UR4+0x4240], R19 ;  /* 0x0042401303007988 */ /* 0x0001e80008000404 */
[----:B------:R1:W-:Y:S04]  /*27e00*/  STS.U16 [R3+UR4+0x4200], R20 ;  /* 0x0042001403007988 */ /* 0x0003e80008000404 */
[----:B------:R1:W-:Y:S04]  /*27e10*/  STS.U16 [R3+UR4+0x4400], R21 ;  /* 0x0044001503007988 */ /* 0x0003e80008000404 */
[----:B0-----:R-:W3:Y:S04]  /*27e20*/  LDL.LU R19, [R1+0xd8] ;  /* 0x0000d80001137983 */ /* 0x001ee80000300800 */
[----:B-1----:R-:W3:Y:S04]  /*27e30*/  LDL.LU R20, [R1+0xd4] ;  /* 0x0000d40001147983 */ /* 0x002ee80000300800 */
[----:B------:R-:W3:Y:S04]  /*27e40*/  LDL.LU R21, [R1+0xd0] ;  /* 0x0000d00001157983 */ /* 0x000ee80000300800 */
[----:B------:R0:W-:Y:S04]  /*27e50*/  STS.U16 [R3+UR4+0x4440], R22 ;  /* 0x0044401603007988 */ /* 0x0001e80008000404 */
[----:B------:R1:W-:Y:S04]  /*27e60*/  STS.U16 [R3+UR4+0x4640], R23 ;  /* 0x0046401703007988 */ /* 0x0003e80008000404 */
[----:B------:R1:W-:Y:S04]  /*27e70*/  STS.U16 [R3+UR4+0x4600], R24 ;  /* 0x0046001803007988 */ /* 0x0003e80008000404 */
[----:B------:R1:W-:Y:S04]  /*27e80*/  STS.U16 [R3+UR4+0x4800], R25 ;  /* 0x0048001903007988 */ /* 0x0003e80008000404 */
[----:B------:R1:W-:Y:S04]  /*27e90*/  STS.U16 [R3+UR4+0x4840], R26 ;  /* 0x0048401a03007988 */ /* 0x0003e80008000404 */
[----:B------:R1:W-:Y:S04]  /*27ea0*/  STS.U16 [R3+UR4+0x4a40], R27 ;  /* 0x004a401b03007988 */ /* 0x0003e80008000404 */
[----:B0-----:R-:W3:Y:S04]  /*27eb0*/  LDL.LU R22, [R1+0xcc] ;  /* 0x0000cc0001167983 */ /* 0x001ee80000300800 */
[----:B-1----:R-:W3:Y:S04]  /*27ec0*/  LDL.LU R23, [R1+0xc8] ;  /* 0x0000c80001177983 */ /* 0x002ee80000300800 */
[----:B------:R-:W3:Y:S04]  /*27ed0*/  LDL.LU R24, [R1+0xc4] ;  /* 0x0000c40001187983 */ /* 0x000ee80000300800 */
        /* <DEDUP_REMOVED lines=27> */
[----:B--2---:R-:W2:Y:S04]  /*28090*/  LDL.LU R54, [R1+0x88] ;  /* 0x0000880001367983 */ /* 0x004ea80000300800 */
[----:B------:R1:W-:Y:S04]  /*280a0*/  STS.U16 [R3+UR4+0x5a40], R58 ;  /* 0x005a403a03007988 */ /* 0x0003e80008000404 */
[----:B----4-:R4:W-:Y:S04]  /*280b0*/  STS.U16 [R3+UR4+0x5a00], R60 ;  /* 0x005a003c03007988 */ /* 0x0109e80008000404 */
[----:B0-----:R-:W2:Y:S04]  /*280c0*/  LDL.LU R56, [R1+0x84] ;  /* 0x0000840001387983 */ /* 0x001ea80000300800 */
[----:B-1----:R-:W2:Y:S04]  /*280d0*/  LDL.LU R58, [R1+0x80] ;  /* 0x00008000013a7983 */ /* 0x002ea80000300800 */
[----:B----4-:R-:W4:Y:S04]  /*280e0*/  LDL.LU R60, [R1+0x7c] ;  /* 0x00007c00013c7983 */ /* 0x010f280000300800 */
[----:B------:R0:W-:Y:S04]  /*280f0*/  STS.U16 [R3+UR4+0x5e00], R61 ;  /* 0x005e003d03007988 */ /* 0x0001e80008000404 */
[----:B0-----:R-:W4:Y:S04]  /*28100*/  LDL.LU R61, [R1+0x78] ;  /* 0x00007800013d7983 */ /* 0x001f280000300800 */
[----:B---3--:R0:W-:Y:S04]  /*28110*/  STS.U16 [R3+UR4+0x6000], R0 ;  /* 0x0060000003007988 */ /* 0x0081e80008000404 */
[----:B0-----:R-:W3:Y:S04]  /*28120*/  LDL.LU R0, [R1+0x74] ;  /* 0x0000740001007983 */ /* 0x001ee80000300800 */
        /* <DEDUP_REMOVED lines=51> */
[----:B------:R0:W-:Y:S04]  /*28460*/  STS.U16 [R3+UR4+0x7840], R61 ;  /* 0x0078403d03007988 */ /* 0x0001e80008000404 */
[----:B----4-:R-:W4:Y:S04]  /*28470*/  LDL.LU R60, [R1+0xc] ;  /* 0x00000c00013c7983 */ /* 0x010f280000300800 */
[----:B0-----:R-:W4:Y:S04]  /*28480*/  LDL.LU R61, [R1+0x8] ;  /* 0x00000800013d7983 */ /* 0x001f280000300800 */
[----:B---3--:R0:W-:Y:S04]  /*28490*/  STS.U16 [R3+UR4+0x7a40], R0 ;  /* 0x007a400003007988 */ /* 0x0081e80008000404 */
[----:B0-----:R-:W3:Y:S04]  /*284a0*/  LDL.LU R0, [R1+0x4] ;  /* 0x0000040001007983 */ /* 0x001ee80000300800 */
[----:B------:R0:W-:Y:S02]  /*284b0*/  STS.U16 [R3+UR4+0x5c00], R2 ;  /* 0x005c000203007988 */ /* 0x0001e40008000404 */
[----:B0-----:R-:W0:Y:S02]  /*284c0*/  S2R R2, SR_TID.X ;  /* 0x0000000000027919 */ /* 0x001e240000002100 */
[----:B------:R1:W-:Y:S04]  /*284d0*/  STS.U16 [R3+UR4+0x7a00], R17 ;  /* 0x007a001103007988 */ /* 0x0003e80008000404 */
[----:B------:R1:W-:Y:S04]  /*284e0*/  STS.U16 [R3+UR4+0x7c00], R18 ;  /* 0x007c001203007988 */ /* 0x0003e80008000404 */
[----:B------:R1:W-:Y:S04]  /*284f0*/  STS.U16 [R3+UR4+0x7c40], R19 ;  /* 0x007c401303007988 */ /* 0x0003e80008000404 */
[----:B------:R0:W-:Y:S04]  /*28500*/  STS.U16 [R3+UR4+0x7e40], R20 ;  /* 0x007e401403007988 */ /* 0x0001e80008000404 */
[----:B------:R0:W-:Y:S04]  /*28510*/  STS.U16 [R3+UR4+0x7e00], R21 ;  /* 0x007e001503007988 */ /* 0x0001e80008000404 */
[----:B-1----:R-:W3:Y:S04]  /*28520*/  LDL.LU R17, [R1+0x3430] ;  /* 0x0034300001117983 */ /* 0x002ee80000300800 */
[----:B------:R-:W3:Y:S04]  /*28530*/  LDL.LU R18, [R1+0x342c] ;  /* 0x00342c0001127983 */ /* 0x000ee80000300800 */
[----:B------:R-:W3:Y:S04]  /*28540*/  LDL.LU R19, [R1+0x3428] ;  /* 0x0034280001137983 */ /* 0x000ee80000300800 */
[----:B0-----:R-:W3:Y:S04]  /*28550*/  LDL.LU R20, [R1+0x3424] ;  /* 0x0034240001147983 */ /* 0x001ee80000300800 */
[----:B------:R-:W3:Y:S01]  /*28560*/  LDL.LU R21, [R1+0x3420] ;  /* 0x0034200001157983 */ /* 0x000ee20000300800 */
[----:B------:R-:W-:-:S05]  /*28570*/  LOP3.LUT R2, R2, 0x1f, RZ, 0xc0, !PT ;  /* 0x0000001f02027812 */ /* 0x000fca00078ec0ff */
[----:B------:R-:W-:-:S05]  /*28580*/  IMAD.SHL.U32 R3, R2, 0x2, RZ ;  /* 0x0000000202037824 */ /* 0x000fca00078e00ff */
[----:B------:R-:W-:-:S05]  /*28590*/  LOP3.LUT R3, R3, 0x10, RZ, 0x3c, !PT ;  /* 0x0000001003037812 */ /* 0x000fca00078e3cff */
        /* <DEDUP_REMOVED lines=35> */
[----:B--2---:R-:W2:Y:S04]  /*287d0*/  LDL.LU R54, [R1+0x33d8] ;  /* 0x0033d80001367983 */ /* 0x004ea80000300800 */
[----:B------:R0:W-:Y:S04]  /*287e0*/  STS.U16 [R3+UR4+0x52c0], R56 ;  /* 0x0052c03803007988 */ /* 0x0001e80008000404 */
[----:B------:R1:W-:Y:S04]  /*287f0*/  STS.U16 [R3+UR4+0x5280], R58 ;  /* 0x0052803a03007988 */ /* 0x0003e80008000404 */
[----:B----4-:R4:W-:Y:S04]  /*28800*/  STS.U16 [R3+UR4+0x5480], R60 ;  /* 0x0054803c03007988 */ /* 0x0109e80008000404 */
[----:B------:R4:W-:Y:S04]  /*28810*/  STS.U16 [R3+UR4+0x54c0], R61 ;  /* 0x0054c03d03007988 */ /* 0x0009e80008000404 */
[----:B0-----:R-:W2:Y:S04]  /*28820*/  LDL.LU R56, [R1+0x33d4] ;  /* 0x0033d40001387983 */ /* 0x001ea80000300800 */
[----:B-1----:R-:W2:Y:S04]  /*28830*/  LDL.LU R58, [R1+0x33d0] ;  /* 0x0033d000013a7983 */ /* 0x002ea80000300800 */
[----:B----4-:R-:W4:Y:S04]  /*28840*/  LDL.LU R60, [R1+0x33cc] ;  /* 0x0033cc00013c7983 */ /* 0x010f280000300800 */
[----:B------:R-:W2:Y:S04]  /*28850*/  LDL.LU R61, [R1+0x33c8] ;  /* 0x0033c800013d7983 */ /* 0x000ea80000300800 */
[----:B---3--:R0:W-:Y:S04]  /*28860*/  STS.U16 [R3+UR4+0x56c0], R0 ;  /* 0x0056c00003007988 */ /* 0x0081e80008000404 */
[----:B0-----:R-:W3:Y:S04]  /*28870*/  LDL.LU R0, [R1+0x33c4] ;  /* 0x0033c40001007983 */ /* 0x001ee80000300800 */
[----:B---3--:R0:W-:Y:S04]  /*28880*/  STS.U16 [R3+UR4+0x5680], R0 ;  /* 0x0056800003007988 */ /* 0x0081e80008000404 */
[----:B--2---:R-:W-:Y:S04]  /*28890*/  STS.U16 [R3+UR4+0x5880], R61 ;  /* 0x0058803d03007988 */ /* 0x004fe80008000404 */
        /* <DEDUP_REMOVED lines=38> */
[----:B0-----:R-:W2:Y:S04]  /*28b00*/  LDL.LU R0, [R1+0x33c0] ;  /* 0x0033c00001007983 */ /* 0x001ea80000300800 */
[----:B------:R0:W-:Y:S04]  /*28b10*/  STS.U16 [R3+UR4+0x7e80], R4 ;  /* 0x007e800403007988 */ /* 0x0001e80008000404 */
[----:B-1----:R-:W3:Y:S04]  /*28b20*/  LDL R5, [R1+0x1334] ;  /* 0x0013340001057983 */ /* 0x002ee80000100800 */
[----:B0-----:R-:W3:Y:S04]  /*28b30*/  LDL R4, [R1+0x1330] ;  /* 0x0013300001047983 */ /* 0x001ee80000100800 */
[----:B------:R-:W4:Y:S01]  /*28b40*/  LDL.LU R3, [R1+0x1d28] ;  /* 0x001d280001037983 */ /* 0x000f220000300800 */
        /* <DEDUP_REMOVED lines=9> */
[----:B------:R-:W-:-:S02]  /*28be0*/  PRMT R31, RZ, 0x7610, R31 ;  /* 0x00007610ff1f7816 */ /* 0x000fc4000000001f */
        /* <DEDUP_REMOVED lines=327> */
[----:B------:R0:W4:Y:S04]  /*2a060*/  @!P1 LDG.E.U16 R28, desc[UR6][R4.64] ;  /* 0x00000006041c9981 */ /* 0x000128000c1e1500 */
[----:B------:R-:W0:Y:S04]  /*2a070*/  LDL R4, [R1+0xff0] ;  /* 0x000ff00001047983 */ /* 0x000e280000100800 */
[----:B------:R-:W0:Y:S01]  /*2a080*/  LDL R5, [R1+0xff4] ;  /* 0x000ff40001057983 */ /* 0x000e220000100800 */
[----:B--2---:R-:W-:Y:S02]  /*2a090*/  PRMT R0, RZ, 0x7610, R0 ;  /* 0x00007610ff007816 */ /* 0x004fe40000000000 */
[----:B0-----:R-:W-:-:S04]  /*2a0a0*/  @!P0 LOP3.LUT R5, R5, R4, RZ, 0x3c, !PT ;  /* 0x0000000405058212 */ /* 0x001fc800078e3cff */
[----:B------:R-:W-:-:S04]  /*2a0b0*/  @!P0 LOP3.LUT R4, R5, R4, RZ, 0x3c, !PT ;  /* 0x0000000405048212 */ /* 0x000fc800078e3cff */
[----:B------:R-:W-:-:S05]  /*2a0c0*/  @!P0 LOP3.LUT R5, R5, R4, RZ, 0x3c, !PT ;  /* 0x0000000405058212 */ /* 0x000fca00078e3cff */
[----:B------:R-:W2:Y:S04]  /*2a0d0*/  @!P0 LDG.E.U16 R0, desc[UR6][R4.64] ;  /* 0x0000000604008981 */ /* 0x000ea8000c1e1500 */
[----:B----4-:R0:W-:Y:S04]  /*2a0e0*/  STL [R1+0x44], R28 ;  /* 0x0000441c01007387 */ /* 0x0101e80000100800 */
[----:B0-----:R-:W4:Y:S04]  /*2a0f0*/  LDL R28, [R1+0xfac] ;  /* 0x000fac00011c7983 */ /* 0x001f280000100800 */
        /* <DEDUP_REMOVED lines=40> */
[----:B------:R-:W-:-:S03]  /*2a380*/  @!P1 IMAD.MOV.U32 R4, RZ, RZ, R28 ;  /* 0x000000ffff049224 */ /* 0x000fc600078e001c */
[----:B------:R-:W4:Y:S04]  /*2a390*/  LDL R28, [R1+0xf44] ;  /* 0x000f4400011c7983 */ /* 0x000f280000100800 */
[----:B---3--:R-:W3:Y:S04]  /*2a3a0*/  @!P1 LDG.E.U16 R31, desc[UR6][R4.64] ;  /* 0x00000006041f9981 */ /* 0x008ee8000c1e1500 */
        /* <DEDUP_REMOVED lines=20> */
[----:B---3--:R-:W-:Y:S02]  /*2a4f0*/  PRMT R31, RZ, 0x7610, R31 ;  /* 0x00007610ff1f7816 */ /* 0x008fe4000000001f */
[----:B0-----:R-:W-:-:S04]  /*2a500*/  @!P0 LOP3.LUT R5, R5, R4, RZ, 0x3c, !PT ;  /* 0x0000000405058212 */ /* 0x001fc800078e3cff */
[----:B------:R-:W-:-:S04]  /*2a510*/  @!P0 LOP3.LUT R4, R5, R4, RZ, 0x3c, !PT ;  /* 0x0000000405048212 */ /* 0x000fc800078e3cff */
[----:B------:R-:W-:Y:S01]  /*2a520*/  @!P0 LOP3.LUT R5, R5, R4, RZ, 0x3c, !PT ;  /* 0x0000000405058212 */ /* 0x000fe200078e3cff */
[----:B----4-:R0:W-:Y:S04]  /*2a530*/  STL [R1+0x24], R29 ;  /* 0x0000241d01007387 */ /* 0x0101e80000100800 */
[----:B------:R1:W3:Y:S01]  /*2a540*/  @!P0 LDG.E.U16 R31, desc[UR6][R4.64] ;  /* 0x00000006041f8981 */ /* 0x0002e2000c1e1500 */
[----:B------:R-:W-:-:S03]  /*2a550*/  PRMT R30, RZ, 0x7610, R30 ;  /* 0x00007610ff1e7816 */ /* 0x000fc6000000001e */
[----:B0-----:R-:W4:Y:S04]  /*2a560*/  LDL R29, [R1+0xf34] ;  /* 0x000f3400011d7983 */ /* 0x001f280000100800 */
[----:B------:R-:W1:Y:S04]  /*2a570*/  LDL R4, [R1+0xf68] ;  /* 0x000f680001047983 */ /* 0x000e680000100800 */
[----:B------:R-:W1:Y:S02]  /*2a580*/  LDL R5, [R1+0xf6c] ;  /* 0x000f6c0001057983 */ /* 0x000e640000100800 */
[----:B-1----:R-:W-:-:S04]  /*2a590*/  @!P1 LOP3.LUT R5, R5, R4, RZ, 0x3c, !PT ;  /* 0x0000000405059212 */ /* 0x002fc800078e3cff */
[----:B------:R-:W-:-:S04]  /*2a5a0*/  @!P1 LOP3.LUT R4, R5, R4, RZ, 0x3c, !PT ;  /* 0x0000000405049212 */ /* 0x000fc800078e3cff */
[----:B------:R-:W-:-:S05]  /*2a5b0*/  @!P1 LOP3.LUT R5, R5, R4, RZ, 0x3c, !PT ;  /* 0x0000000405059212 */ /* 0x000fca00078e3cff */
[----:B------:R-:W2:Y:S04]  /*2a5c0*/  @!P1 LDG.E.U16 R30, desc[UR6][R4.64] ;  /* 0x00000006041e9981 */ /* 0x000ea8000c1e1500 */
[----:B---3--:R0:W-:Y:S04]  /*2a5d0*/  STL [R1+0x20], R31 ;  /* 0x0000201f01007387 */ /* 0x0081e80000100800 */
[----:B0-----:R-:W3:Y:S04]  /*2a5e0*/  LDL R31, [R1+0xf2c] ;  /* 0x000f2c00011f7983 */ /* 0x001ee80000100800 */
[----:B--2---:R0:W-:Y:S04]  /*2a5f0*/  STL [R1+0x1c], R30 ;  /* 0x00001c1e01007387 */ /* 0x0041e80000100800 */
[----:B0-----:R-:W2:Y:S04]  /*2a600*/  LDL.LU R30, [R1+0x330c] ;  /* 0x00330c00011e7983 */ /* 0x001ea80000300800 */
[----:B------:R-:W4:Y:S01]  /*2a610*/  LDL R5, [R1+0xf40] ;  /* 0x000f400001057983 */ /* 0x000f220000100800 */
[----:B------:R-:W-:Y:S01]  /*2a620*/  PRMT R0, RZ, 0x7610, R0 ;  /* 0x00007610ff007816 */ /* 0x000fe20000000000 */
[----:B------:R-:W-:-:S02]  /*2a630*/  @!P0 IMAD.MOV.U32 R4, RZ, RZ, R28 ;  /* 0x000000ffff048224 */ /* 0x000fc400078e001c */
[----:B------:R-:W3:Y:S04]  /*2a640*/  LDL R28, [R1+0xf04] ;  /* 0x000f0400011c7983 */ /* 0x000ee80000100800 */
[----:B----4-:R-:W4:Y:S04]  /*2a650*/  @!P0 LDG.E.U16 R0, desc[UR6][R4.64] ;  /* 0x0000000604008981 */ /* 0x010f28000c1e1500 */
[----:B----4-:R0:W-:Y:S04]  /*2a660*/  STL [R1+0x18], R0 ;  /* 0x0000180001007387 */ /* 0x0101e80000100800 */
[----:B0-----:R-:W4:Y:S04]  /*2a670*/  LDL.LU R0, [R1+0x3308] ;  /* 0x0033080001007983 */ /* 0x001f280000300800 */
[----:B------:R-:W2:Y:S04]  /*2a680*/  LDL R4, [R1+0xf38] ;  /* 0x000f380001047983 */ /* 0x000ea80000100800 */
[----:B------:R-:W2:Y:S01]  /*2a690*/  LDL R5, [R1+0xf3c] ;  /* 0x000f3c0001057983 */ /* 0x000ea20000100800 */
[----:B------:R-:W-:-:S02]  /*2a6a0*/  PRMT R26, RZ, 0x7610, R26 ;  /* 0x00007610ff1a7816 */ /* 0x000fc4000000001a */
[----:B--2---:R-:W-:-:S04]  /*2a6b0*/  @!P1 LOP3.LUT R5, R5, R4, RZ, 0x3c, !PT ;  /* 0x0000000405059212 */ /* 0x004fc800078e3cff */
[----:B------:R-:W-:-:S04]  /*2a6c0*/  @!P1 LOP3.LUT R4, R5, R4, RZ, 0x3c, !PT ;  /* 0x0000000405049212 */ /* 0x000fc800078e3cff */
[----:B------:R-:W-:-:S05]  /*2a6d0*/  @!P1 LOP3.LUT R5, R5, R4, RZ, 0x3c, !PT ;  /* 0x0000000405059212 */ /* 0x000fca00078e3cff */
[----:B------:R0:W2:Y:S04]  /*2a6e0*/  @!P1 LDG.E.U16 R26, desc[UR6][R4.64] ;  /* 0x00000006041a9981 */ /* 0x0000a8000c1e1500 */
[----:B------:R-:W3:Y:S01]  /*2a6f0*/  LDL R5, [R1+0xf30] ;  /* 0x000f300001057983 */ /* 0x000ee20000100800 */
[----:B------:R-:W-:Y:S01]  /*2a700*/  PRMT R27, RZ, 0x7610, R27 ;  /* 0x00007610ff1b7816 */ /* 0x000fe2000000001b */
[----:B0-----:R-:W-:Y:S02]  /*2a710*/  @!P0 IMAD.MOV.U32 R4, RZ, RZ, R29 ;  /* 0x000000ffff048224 */ /* 0x001fe400078e001d */
[----:B--2---:R0:W-:Y:S01]  /*2a720*/  STL [R1+0x14], R26 ;  /* 0x0000141a01007387 */ /* 0x0041e20000100800 */
[----:B------:R-:W-:-:S03]  /*2a730*/  PRMT R30, RZ, 0x7610, R30 ;  /* 0x00007610ff1e7816 */ /* 0x000fc6000000001e */
[----:B------:R-:W2:Y:S04]  /*2a740*/  LDL R29, [R1+0xef0] ;  /* 0x000ef000011d7983 */ /* 0x000ea80000100800 */
[----:B---3--:R1:W3:Y:S04]  /*2a750*/  @!P0 LDG.E.U16 R27, desc[UR6][R4.64] ;  /* 0x00000006041b8981 */ /* 0x0082e8000c1e1500 */
[----:B0-----:R-:W4:Y:S04]  /*2a760*/  LDL R26, [R1+0xefc] ;  /* 0x000efc00011a7983 */ /* 0x001f280000100800 */
[----:B------:R-:W2:Y:S01]  /*2a770*/  LDL R5, [R1+0xf28] ;  /* 0x000f280001057983 */ /* 0x000ea20000100800 */
[----:B-1----:R-:W-:-:S03]  /*2a780*/  @!P1 IMAD.MOV.U32 R4, RZ, RZ, R31 ;  /* 0x000000ffff049224 */ /* 0x002fc600078e001f */
[----:B---3--:R0:W-:Y:S01]  /*2a790*/  STL [R1+0x10], R27 ;  /* 0x0000101b01007387 */ /* 0x0081e20000100800 */
[----:B------:R-:W-:-:S03]  /*2a7a0*/  PRMT R25, RZ, 0x7610, R25 ;  /* 0x00007610ff197816 */ /* 0x000fc60000000019 */
[----:B------:R-:W3:Y:S04]  /*2a7b0*/  LDL R31, [R1+0xee8] ;  /* 0x000ee800011f7983 */ /* 0x000ee80000100800 */
[----:B--2---:R1:W2:Y:S04]  /*2a7c0*/  @!P1 LDG.E.U16 R30, desc[UR6][R4.64] ;  /* 0x00000006041e9981 */ /* 0x0042a8000c1e1500 */
[----:B0-----:R-:W3:Y:S04]  /*2a7d0*/  LDL R27, [R1+0xef4] ;  /* 0x000ef400011b7983 */ /* 0x001ee80000100800 */
[----:B------:R-:W4:Y:S01]  /*2a7e0*/  LDL R5, [R1+0xf00] ;  /* 0x000f000001057983 */ /* 0x000f220000100800 */
[----:B-1----:R-:W-:-:S03]  /*2a7f0*/  @!P0 IMAD.MOV.U32 R4, RZ, RZ, R28 ;  /* 0x000000ffff048224 */ /* 0x002fc600078e001c */
[----:B--2---:R0:W-:Y:S01]  /*2a800*/  STL [R1+0xc], R30 ;  /* 0x00000c1e01007387 */ /* 0x0041e20000100800 */
[----:B------:R-:W-:-:S03]  /*2a810*/  PRMT R24, RZ, 0x7610, R24 ;  /* 0x00007610ff187816 */ /* 0x000fc60000000018 */
[----:B------:R-:W2:Y:S04]  /*2a820*/  LDL R28, [R1+0xec0] ;  /* 0x000ec000011c7983 */ /* 0x000ea80000100800 */
[----:B----4-:R1:W4:Y:S04]  /*2a830*/  @!P0 LDG.E.U16 R25, desc[UR6][R4.64] ;  /* 0x0000000604198981 */ /* 0x010328000c1e1500 */
[----:B0-----:R-:W2:Y:S04]  /*2a840*/  LDL R30, [R1+0xeec] ;  /* 0x000eec00011e7983 */ /* 0x001ea80000100800 */
[----:B------:R-:W3:Y:S01]  /*2a850*/  LDL R5, [R1+0xef8] ;  /* 0x000ef80001057983 */ /* 0x000ee20000100800 */
[----:B-1----:R-:W-:-:S05]  /*2a860*/  @!P1 IMAD.MOV.U32 R4, RZ, RZ, R26 ;  /* 0x000000ffff049224 */ /* 0x002fca00078e001a */
[----:B---3--:R-:W3:Y:S04]  /*2a870*/  @!P1 LDG.E.U16 R24, desc[UR6][R4.64] ;  /* 0x0000000604189981 */ /* 0x008ee8000c1e1500 */
[----:B----4-:R0:W-:Y:S04]  /*2a880*/  STL [R1+0x8], R25 ;  /* 0x0000081901007387 */ /* 0x0101e80000100800 */
[----:B------:R-:W4:Y:S04]  /*2a890*/  LDL R26, [R1+0xeb8] ;  /* 0x000eb800011a7983 */ /* 0x000f280000100800 */
[----:B0-----:R-:W4:Y:S01]  /*2a8a0*/  LDL R25, [R1+0xec4] ;  /* 0x000ec40001197983 */ /* 0x001f220000100800 */
[----:B------:R-:W-:Y:S01]  /*2a8b0*/  IMAD.SHL.U32 R2, R2, 0x2, RZ ;  /* 0x0000000202027824 */ /* 0x000fe200078e00ff */
[----:B------:R-:W-:-:S04]  /*2a8c0*/  PRMT R0, RZ, 0x7610, R0 ;  /* 0x00007610ff007816 */ /* 0x000fc80000000000 */
[----:B------:R-:W-:Y:S01]  /*2a8d0*/  LOP3.LUT R2, R2, 0x20, RZ, 0x3c, !PT ;  /* 0x0000002002027812 */ /* 0x000fe200078e3cff */
[----:B---3--:R0:W-:Y:S04]  /*2a8e0*/  STL [R1+0x4], R24 ;  /* 0x0000041801007387 */ /* 0x0081e80000100800 */
[----:B0-----:R-:W3:Y:S01]  /*2a8f0*/  LDL R24, [R1+0xebc] ;  /* 0x000ebc0001187983 */ /* 0x001ee20000100800 */
[----:B------:R-:W-:Y:S02]  /*2a900*/  @!P0 IMAD.MOV.U32 R4, RZ, RZ, R27 ;  /* 0x000000ffff048224 */ /* 0x000fe400078e001b */
[----:B------:R-:W-:Y:S01]  /*2a910*/  @!P0 IMAD.MOV.U32 R5, RZ, RZ, R29 ;  /* 0x000000ffff058224 */ /* 0x000fe200078e001d */
[----:B------:R-:W-:Y:S04]  /*2a920*/  STS.U16 [R2+UR4+0x4100], R34 ;  /* 0x0041002202007988 */ /* 0x000fe80008000404 */
[----:B------:R-:W-:Y:S04]  /*2a930*/  STS.U16 [R2+UR4+0x4140], R32 ;  /* 0x0041402002007988 */ /* 0x000fe80008000404 */
[----:B------:R-:W-:Y:S04]  /*2a940*/  STS.U16 [R2+UR4+0x4340], R33 ;  /* 0x0043402102007988 */ /* 0x000fe80008000404 */
[----:B------:R-:W-:Y:S04]  /*2a950*/  STS.U16 [R2+UR4+0x4300], R35 ;  /* 0x0043002302007988 */ /* 0x000fe80008000404 */
[----:B------:R-:W-:Y:S01]  /*2a960*/  STS.U16 [R2+UR4+0x4500], R37 ;  /* 0x0045002502007988 */ /* 0x000fe20008000404 */
[----:B------:R-:W-:-:S03]  /*2a970*/  PRMT R61, RZ, 0x7610, R61 ;  /* 0x00007610ff3d7816 */ /* 0x000fc6000000003d */
[----:B------:R2:W3:Y:S04]  /*2a980*/  @!P0 LDG.E.U16 R0, desc[UR6][R4.64] ;  /* 0x0000000604008981 */ /* 0x0004e8000c1e1500 */
[----:B------:R-:W-:Y:S04]  /*2a990*/  STS.U16 [R2+UR4+0x4540], R39 ;  /* 0x0045402702007988 */ /* 0x000fe80008000404 */
[----:B------:R-:W-:Y:S04]  /*2a9a0*/  STS.U16 [R2+UR4+0x4740], R41 ;  /* 0x0047402902007988 */ /* 0x000fe80008000404 */
[----:B------:R-:W-:Y:S04]  /*2a9b0*/  STS.U16 [R2+UR4+0x4700], R43 ;  /* 0x0047002b02007988 */ /* 0x000fe80008000404 */
[----:B------:R-:W-:Y:S04]  /*2a9c0*/  STS.U16 [R2+UR4+0x4900], R45 ;  /* 0x0049002d02007988 */ /* 0x000fe80008000404 */
[----:B------:R-:W-:Y:S01]  /*2a9d0*/  STS.U16 [R2+UR4+0x4940], R47 ;  /* 0x0049402f02007988 */ /* 0x000fe20008000404 */
[----:B------:R-:W-:-:S03]  /*2a9e0*/  PRMT R60, RZ, 0x7610, R60 ;  /* 0x00007610ff3c7816 */ /* 0x000fc6000000003c */
[----:B------:R-:W3:Y:S04]  /*2a9f0*/  LDL R29, [R1+0xeb0] ;  /* 0x000eb000011d7983 */ /* 0x000ee80000100800 */
[----:B------:R-:W3:Y:S01]  /*2aa00*/  LDL R27, [R1+0xeb4] ;  /* 0x000eb400011b7983 */ /* 0x000ee20000100800 */
[----:B--2---:R-:W-:Y:S02]  /*2aa10*/  @!P1 IMAD.MOV.U32 R4, RZ, RZ, R30 ;  /* 0x000000ffff049224 */ /* 0x004fe400078e001e */
[----:B------:R-:W-:Y:S01]  /*2aa20*/  @!P1 IMAD.MOV.U32 R5, RZ, RZ, R31 ;  /* 0x000000ffff059224 */ /* 0x000fe200078e001f */
[----:B------:R-:W-:Y:S04]  /*2aa30*/  STS.U16 [R2+UR4+0x4b40], R49 ;  /* 0x004b403102007988 */ /* 0x000fe80008000404 */
[----:B------:R-:W-:Y:S04]  /*2aa40*/  STS.U16 [R2+UR4+0x4b00], R51 ;  /* 0x004b003302007988 */ /* 0x000fe80008000404 */
[----:B------:R-:W-:Y:S04]  /*2aa50*/  STS.U16 [R2+UR4+0x4d00], R53 ;  /* 0x004d003502007988 */ /* 0x000fe80008000404 */
[----:B------:R4:W2:Y:S04]  /*2aa60*/  @!P1 LDG.E.U16 R61, desc[UR6][R4.64] ;  /* 0x00000006043d9981 */ /* 0x0008a8000c1e1500 */
[----:B------:R-:W-:Y:S04]  /*2aa70*/  STS.U16 [R2+UR4+0x4d40], R55 ;  /* 0x004d403702007988 */ /* 0x000fe80008000404 */
[----:B------:R-:W-:Y:S04]  /*2aa80*/  STS.U16 [R2+UR4+0x4f40], R57 ;  /* 0x004f403902007988 */ /* 0x000fe80008000404 */
[----:B------:R0:W-:Y:S01]  /*2aa90*/  STS.U16 [R2+UR4+0x4f00], R59 ;  /* 0x004f003b02007988 */ /* 0x0001e20008000404 */
[----:B----4-:R-:W-:-:S02]  /*2aaa0*/  @!P0 IMAD.MOV.U32 R4, RZ, RZ, R25 ;  /* 0x000000ffff048224 */ /* 0x010fc400078e0019 */
[----:B------:R-:W-:Y:S01]  /*2aab0*/  @!P0 IMAD.MOV.U32 R5, RZ, RZ, R28 ;  /* 0x000000ffff058224 */ /* 0x000fe200078e001c */
[----:B0-----:R-:W-:-:S04]  /*2aac0*/  PRMT R59, RZ, 0x7610, R59 ;  /* 0x00007610ff3b7816 */ /* 0x001fc8000000003b */
[----:B------:R0:W4:Y:S02]  /*2aad0*/  @!P0 LDG.E.U16 R60, desc[UR6][R4.64] ;  /* 0x00000006043c8981 */ /* 0x000124000c1e1500 */
[----:B0-----:R-:W-:Y:S02]  /*2aae0*/  @!P1 IMAD.MOV.U32 R5, RZ, RZ, R26 ;  /* 0x000000ffff059224 */ /* 0x001fe400078e001a */
[----:B---3--:R-:W-:-:S05]  /*2aaf0*/  @!P1 IMAD.MOV.U32 R4, RZ, RZ, R24 ;  /* 0x000000ffff049224 */ /* 0x008fca00078e0018 */
[----:B------:R0:W3:Y:S04]  /*2ab00*/  @!P1 LDG.E.U16 R59, desc[UR6][R4.64] ;  /* 0x00000006043b9981 */ /* 0x0000e8000c1e1500 */
[----:B------:R1:W-:Y:S04]  /*2ab10*/  STL [R1+0x32c4], R0 ;  /* 0x0032c40001007387 */ /* 0x0003e80000100800 */
[----:B--2---:R-:W-:Y:S04]  /*2ab20*/  STL [R1+0x32c8], R61 ;  /* 0x0032c83d01007387 */ /* 0x004fe80000100800 */
[----:B------:R-:W2:Y:S04]  /*2ab30*/  LDL R28, [R1+0xea8] ;  /* 0x000ea800011c7983 */ /* 0x000ea80000100800 */
[----:B------:R-:W2:Y:S01]  /*2ab40*/  LDL R25, [R1+0xeac] ;  /* 0x000eac0001197983 */ /* 0x000ea20000100800 */
[----:B0-----:R-:W-:-:S03]  /*2ab50*/  @!P0 IMAD.MOV.U32 R5, RZ, RZ, R29 ;  /* 0x000000ffff058224 */ /* 0x001fc600078e001d */
[----:B----4-:R-:W-:Y:S04]  /*2ab60*/  STL [R1+0x32cc], R60 ;  /* 0x0032cc3c01007387 */ /* 0x010fe80000100800 */
[----:B------:R-:W4:Y:S04]  /*2ab70*/  LDL R26, [R1+0xe80] ;  /* 0x000e8000011a7983 */ /* 0x000f280000100800 */
[----:B------:R-:W4:Y:S01]  /*2ab80*/  LDL R24, [R1+0xe84] ;  /* 0x000e840001187983 */ /* 0x000f220000100800 */
[----:B------:R-:W-:Y:S01]  /*2ab90*/  PRMT R58, RZ, 0x7610, R58 ;  /* 0x00007610ff3a7816 */ /* 0x000fe2000000003a */
[----:B------:R-:W-:-:S05]  /*2aba0*/  @!P0 IMAD.MOV.U32 R4, RZ, RZ, R27 ;  /* 0x000000ffff048224 */ /* 0x000fca00078e001b */
[----:B------:R2:W4:Y:S04]  /*2abb0*/  @!P0 LDG.E.U16 R58, desc[UR6][R4.64] ;  /* 0x00000006043a8981 */ /* 0x000528000c1e1500 */
[----:B---3--:R-:W-:Y:S04]  /*2abc0*/  STL [R1+0x32d0], R59 ;  /* 0x0032d03b01007387 */ /* 0x008fe80000100800 */
[----:B------:R-:W3:Y:S04]  /*2abd0*/  LDL R30, [R1+0xe78] ;  /* 0x000e7800011e7983 */ /* 0x000ee80000100800 */
[----:B------:R-:W3:Y:S01]  /*2abe0*/  LDL R29, [R1+0xe7c] ;  /* 0x000e7c00011d7983 */ /* 0x000ee20000100800 */
[----:B------:R-:W-:-:S02]  /*2abf0*/  PRMT R54, RZ, 0x7610, R54 ;  /* 0x00007610ff367816 */ /* 0x000fc40000000036 */
[----:B------:R-:W-:Y:S02]  /*2ac00*/  PRMT R52, RZ, 0x7610, R52 ;  /* 0x00007610ff347816 */ /* 0x000fe40000000034 */
[----:B------:R-:W-:Y:S01]  /*2ac10*/  PRMT R50, RZ, 0x7610, R50 ;  /* 0x00007610ff327816 */ /* 0x000fe20000000032 */
[----:B------:R-:W3:Y:S04]  /*2ac20*/  LDL R27, [R1+0xe70] ;  /* 0x000e7000011b7983 */ /* 0x000ee80000100800 */
[----:B-1----:R-:W3:Y:S01]  /*2ac30*/  LDL R0, [R1+0xe74] ;  /* 0x000e740001007983 */ /* 0x002ee20000100800 */
[----:B--2---:R-:W-:Y:S01]  /*2ac40*/  @!P1 IMAD.MOV.U32 R5, RZ, RZ, R28 ;  /* 0x000000ffff059224 */ /* 0x004fe200078e001c */
[----:B------:R-:W-:-:S05]  /*2ac50*/  @!P1 MOV R4, R25 ;  /* 0x0000001900049202 */ /* 0x000fca0000000f00 */
[----:B------:R4:W2:Y:S02]  /*2ac60*/  @!P1 LDG.E.U16 R54, desc[UR6][R4.64] ;  /* 0x0000000604369981 */ /* 0x0008a4000c1e1500 */
[----:B----4-:R-:W-:Y:S02]  /*2ac70*/  @!P0 IMAD.MOV.U32 R5, RZ, RZ, R26 ;  /* 0x000000ffff058224 */ /* 0x010fe400078e001a */
[----:B------:R-:W-:-:S05]  /*2ac80*/  @!P0 IMAD.MOV.U32 R4, RZ, RZ, R24 ;  /* 0x000000ffff048224 */ /* 0x000fca00078e0018 */
[----:B------:R3:W4:Y:S04]  /*2ac90*/  @!P0 LDG.E.U16 R52, desc[UR6][R4.64] ;  /* 0x0000000604348981 */ /* 0x000728000c1e1500 */
[----:B------:R-:W-:Y:S04]  /*2aca0*/  STL [R1+0x32d4], R58 ;  /* 0x0032d43a01007387 */ /* 0x000fe80000100800 */
[----:B------:R-:W4:Y:S04]  /*2acb0*/  LDL R28, [R1+0xe68] ;  /* 0x000e6800011c7983 */ /* 0x000f280000100800 */
[----:B------:R-:W4:Y:S01]  /*2acc0*/  LDL R25, [R1+0xe6c] ;  /* 0x000e6c0001197983 */ /* 0x000f220000100800 */
[----:B---3--:R-:W-:-:S02]  /*2acd0*/  @!P1 IMAD.MOV.U32 R5, RZ, RZ, R30 ;  /* 0x000000ffff059224 */ /* 0x008fc400078e001e */
[----:B------:R-:W-:-:S05]  /*2ace0*/  @!P1 IMAD.MOV.U32 R4, RZ, RZ, R29 ;  /* 0x000000ffff049224 */ /* 0x000fca00078e001d */
[----:B------:R0:W3:Y:S01]  /*2acf0*/  @!P1 LDG.E.U16 R50, desc[UR6][R4.64] ;  /* 0x0000000604329981 */ /* 0x0000e2000c1e1500 */
[----:B------:R-:W-:-:S03]  /*2ad00*/  PRMT R48, RZ, 0x7610, R48 ;  /* 0x00007610ff307816 */ /* 0x000fc60000000030 */
[----:B--2---:R-:W-:Y:S04]  /*2ad10*/  STL [R1+0x32d8], R54 ;  /* 0x0032d83601007387 */ /* 0x004fe80000100800 */
[----:B------:R-:W2:Y:S04]  /*2ad20*/  LDL R26, [R1+0xe40] ;  /* 0x000e4000011a7983 */ /* 0x000ea80000100800 */
[----:B------:R-:W2:Y:S01]  /*2ad30*/  LDL R24, [R1+0xe44] ;  /* 0x000e440001187983 */ /* 0x000ea20000100800 */
[----:B0-----:R-:W-:Y:S02]  /*2ad40*/  @!P0 IMAD.MOV.U32 R4, RZ, RZ, R0 ;  /* 0x000000ffff048224 */ /* 0x001fe400078e0000 */
[----:B------:R-:W-:-:S05]  /*2ad50*/  @!P0 IMAD.MOV.U32 R5, RZ, RZ, R27 ;  /* 0x000000ffff058224 */ /* 0x000fca00078e001b */
[----:B------:R0:W2:Y:S04]  /*2ad60*/  @!P0 LDG.E.U16 R48, desc[UR6][R4.64] ;  /* 0x0000000604308981 */ /* 0x0000a8000c1e1500 */
[----:B----4-:R-:W-:Y:S01]  /*2ad70*/  STL [R1+0x32dc], R52 ;  /* 0x0032dc3401007387 */ /* 0x010fe20000100800 */
[----:B------:R-:W-:Y:S01]  /*2ad80*/  PRMT R46, RZ, 0x7610, R46 ;  /* 0x00007610ff2e7816 */ /* 0x000fe2000000002e */
[----:B0-----:R-:W-:Y:S02]  /*2ad90*/  @!P1 IMAD.MOV.U32 R4, RZ, RZ, R25 ;  /* 0x000000ffff049224 */ /* 0x001fe400078e0019 */
[----:B------:R-:W-:-:S05]  /*2ada0*/  @!P1 IMAD.MOV.U32 R5, RZ, RZ, R28 ;  /* 0x000000ffff059224 */ /* 0x000fca00078e001c */
[----:B------:R2:W4:Y:S04]  /*2adb0*/  @!P1 LDG.E.U16 R46, desc[UR6][R4.64] ;  /* 0x00000006042e9981 */ /* 0x000528000c1e1500 */
[----:B---3--:R-:W-:Y:S04]  /*2adc0*/  STL [R1+0x32e0], R50 ;  /* 0x0032e03201007387 */ /* 0x008fe80000100800 */
[----:B------:R-:W3:Y:S04]  /*2add0*/  LDL R27, [R1+0xe38] ;  /* 0x000e3800011b7983 */ /* 0x000ee80000100800 */
[----:B------:R-:W3:Y:S01]  /*2ade0*/  LDL R0, [R1+0xe3c] ;  /* 0x000e3c0001007983 */ /* 0x000ee20000100800 */
[----:B------:R-:W-:-:S02]  /*2adf0*/  PRMT R44, RZ, 0x7610, R44 ;  /* 0x00007610ff2c7816 */ /* 0x000fc4000000002c */
[----:B------:R-:W-:Y:S01]  /*2ae00*/  PRMT R42, RZ, 0x7610, R42 ;  /* 0x00007610ff2a7816 */ /* 0x000fe2000000002a */
[----:B--2---:R-:W-:Y:S02]  /*2ae10*/  @!P0 IMAD.MOV.U32 R5, RZ, RZ, R26 ;  /* 0x000000ffff058224 */ /* 0x004fe400078e001a */
[----:B------:R-:W-:-:S05]  /*2ae20*/  @!P0 IMAD.MOV.U32 R4, RZ, RZ, R24 ;  /* 0x000000ffff048224 */ /* 0x000fca00078e0018 */
[----:B------:R3:W2:Y:S04]  /*2ae30*/  @!P0 LDG.E.U16 R44, desc[UR6][R4.64] ;  /* 0x00000006042c8981 */ /* 0x0006a8000c1e1500 */
[----:B------:R-:W-:Y:S04]  /*2ae40*/  STL [R1+0x32e4], R48 ;  /* 0x0032e43001007387 */ /* 0x000fe80000100800 */
[----:B------:R-:W2:Y:S04]  /*2ae50*/  LDL R28, [R1+0xe30] ;  /* 0x000e3000011c7983 */ /* 0x000ea80000100800 */
[----:B------:R-:W2:Y:S04]  /*2ae60*/  LDL R25, [R1+0xe34] ;  /* 0x000e340001197983 */ /* 0x000ea80000100800 */
[----:B----4-:R-:W-:Y:S04]  /*2ae70*/  STL [R1+0x32e8], R46 ;  /* 0x0032e82e01007387 */ /* 0x010fe80000100800 */
[----:B------:R-:W4:Y:S04]  /*2ae80*/  LDL R30, [R1+0xe00] ;  /* 0x000e0000011e7983 */ /* 0x000f280000100800 */
[----:B------:R-:W4:Y:S04]  /*2ae90*/  LDL R26, [R1+0xe04] ;  /* 0x000e0400011a7983 */ /* 0x000f280000100800 */
        /* <DEDUP_REMOVED lines=11> */
[----:B------:R4:W2:Y:S01]  /*2af50*/  @!P0 LDG.E.U16 R40, desc[UR6][R4.64] ;  /* 0x0000000604288981 */ /* 0x0008a2000c1e1500 */
[----:B------:R-:W-:Y:S01]  /*2af60*/  PRMT R36, RZ, 0x7610, R36 ;  /* 0x00007610ff247816 */ /* 0x000fe20000000024 */
[----:B----4-:R-:W-:Y:S02]  /*2af70*/  @!P0 IMAD.MOV.U32 R5, RZ, RZ, R30 ;  /* 0x000000ffff058224 */ /* 0x010fe400078e001e */
[----:B------:R-:W-:-:S05]  /*2af80*/  @!P0 IMAD.MOV.U32 R4, RZ, RZ, R26 ;  /* 0x000000ffff048224 */ /* 0x000fca00078e001a */
[----:B------:R0:W4:Y:S01]  /*2af90*/  @!P0 LDG.E.U16 R36, desc[UR6][R4.64] ;  /* 0x0000000604248981 */ /* 0x000122000c1e1500 */
        /* <DEDUP_REMOVED lines=12> */
[----:B------:R0:W-:Y:S04]  /*2b060*/  STL [R1+0x32f4], R40 ;  /* 0x0032f42801007387 */ /* 0x0001e80000100800 */
[----:B------:R-:W2:Y:S04]  /*2b070*/  LDL R26, [R1+0xd84] ;  /* 0x000d8400011a7983 */ /* 0x000ea80000100800 */
[----:B0-----:R-:W2:Y:S04]  /*2b080*/  LDL R40, [R1+0xd80] ;  /* 0x000d800001287983 */ /* 0x001ea80000100800 */
[----:B----4-:R-:W-:Y:S04]  /*2b090*/  STL [R1+0x32f8], R36 ;  /* 0x0032f82401007387 */ /* 0x010fe80000100800 */
[----:B------:R-:W4:Y:S04]  /*2b0a0*/  LDL R24, [R1+0xd7c] ;  /* 0x000d7c0001187983 */ /* 0x000f280000100800 */
[----:B------:R-:W4:Y:S04]  /*2b0b0*/  LDL R29, [R1+0xd78] ;  /* 0x000d7800011d7983 */ /* 0x000f280000100800 */
[----:B------:R-:W-:Y:S04]  /*2b0c0*/  STL [R1+0x32fc], R34 ;  /* 0x0032fc2201007387 */ /* 0x000fe80000100800 */
[----:B------:R-:W4:Y:S04]  /*2b0d0*/  LDL R0, [R1+0x1b5c] ;  /* 0x001b5c0001007983 */ /* 0x000f280000100800 */
[----:B------:R-:W4:Y:S04]  /*2b0e0*/  LDL R31, [R1+0x1b50] ;  /* 0x001b5000011f7983 */ /* 0x000f280000100800 */
[----:B------:R-:W4:Y:S01]  /*2b0f0*/  LDL R27, [R1+0x1b64] ;  /* 0x001b6400011b7983 */ /* 0x000f220000100800 */
[----:B---3--:R-:W-:-:S02]  /*2b100*/  @!P1 IMAD.MOV.U32 R5, RZ, RZ, R28 ;  /* 0x000000ffff059224 */ /* 0x008fc400078e001c */
[----:B------:R-:W-:-:S05]  /*2b110*/  @!P1 IMAD.MOV.U32 R4, RZ, RZ, R25 ;  /* 0x000000ffff049224 */ /* 0x000fca00078e0019 */
[----:B------:R0:W3:Y:S01]  /*2b120*/  @!P1 LDG.E.U16 R22, desc[UR6][R4.64] ;  /* 0x0000000604169981 */ /* 0x0000e2000c1e1500 */
[----:B------:R-:W-:-:S03]  /*2b130*/  PRMT R21, RZ, 0x7610, R21 ;  /* 0x00007610ff157816 */ /* 0x000fc60000000015 */
[----:B--2---:R1:W-:Y:S04]  /*2b140*/  STL [R1+0x3300], R23 ;  /* 0x0033001701007387 */ /* 0x0043e80000100800 */
[----:B------:R-:W2:Y:S04]  /*2b150*/  LDL R30, [R1+0x1b58] ;  /* 0x001b5800011e7983 */ /* 0x000ea80000100800 */
[----:B------:R-:W2:Y:S04]  /*2b160*/  LDL R28, [R1+0x1b90] ;  /* 0x001b9000011c7983 */ /* 0x000ea80000100800 */
[----:B------:R-:W2:Y:S01]  /*2b170*/  LDL R25, [R1+0x1b9c] ;  /* 0x001b9c0001197983 */ /* 0x000ea20000100800 */
[----:B0-----:R-:W-:Y:S01]  /*2b180*/  @!P0 MOV R4, R26 ;  /* 0x0000001a00048202 */ /* 0x001fe20000000f00 */
[----:B------:R-:W-:-:S05]  /*2b190*/  @!P0 IMAD.MOV.U32 R5, RZ, RZ, R40 ;  /* 0x000000ffff058224 */ /* 0x000fca00078e0028 */
[----:B------:R4:W2:Y:S02]  /*2b1a0*/  @!P0 LDG.E.U16 R21, desc[UR6][R4.64] ;  /* 0x0000000604158981 */ /* 0x0008a4000c1e1500 */
[----:B----4-:R-:W-:Y:S02]  /*2b1b0*/  @!P1 IMAD.MOV.U32 R4, RZ, RZ, R24 ;  /* 0x000000ffff049224 */ /* 0x010fe400078e0018 */
[----:B------:R-:W-:Y:S01]  /*2b1c0*/  @!P1 IMAD.MOV.U32 R5, RZ, RZ, R29 ;  /* 0x000000ffff059224 */ /* 0x000fe200078e001d */
[----:B------:R-:W-:-:S06]  /*2b1d0*/  PRMT R20, RZ, 0x7610, R20 ;  /* 0x00007610ff147816 */ /* 0x000fcc0000000014 */
[----:B------:R0:W4:Y:S02]  /*2b1e0*/  @!P1 LDG.E.U16 R20, desc[UR6][R4.64] ;  /* 0x0000000604149981 */ /* 0x000124000c1e1500 */
[----:B0-----:R-:W-:Y:S02]  /*2b1f0*/  @!P0 IMAD.MOV.U32 R4, RZ, RZ, R0 ;  /* 0x000000ffff048224 */ /* 0x001fe400078e0000 */
[----:B---3--:R0:W-:Y:S04]  /*2b200*/  STL [R1+0x3304], R22 ;  /* 0x0033041601007387 */ /* 0x0081e80000100800 */
[----:B------:R-:W3:Y:S04]  /*2b210*/  LDL R26, [R1+0x1b98] ;  /* 0x001b9800011a7983 */ /* 0x000ee80000100800 */
[----:B-1----:R-:W4:Y:S04]  /*2b220*/  LDL R23, [R1+0x1ba4] ;  /* 0x001ba40001177983 */ /* 0x002f280000100800 */
[----:B------:R-:W4:Y:S04]  /*2b230*/  LDL R24, [R1+0x1bdc] ;  /* 0x001bdc0001187983 */ /* 0x000f280000100800 */
[----:B------:R-:W4:Y:S04]  /*2b240*/  LDL R29, [R1+0x1bd0] ;  /* 0x001bd000011d7983 */ /* 0x000f280000100800 */
[----:B------:R-:W4:Y:S01]  /*2b250*/  LDL R0, [R1+0x1be4] ;  /* 0x001be40001007983 */ /* 0x000f220000100800 */
[----:B------:R-:W-:Y:S01]  /*2b260*/  PRMT R19, RZ, 0x7610, R19 ;  /* 0x00007610ff137816 */ /* 0x000fe20000000013 */
[----:B------:R-:W-:Y:S01]  /*2b270*/  @!P0 IMAD.MOV.U32 R5, RZ, RZ, R31 ;  /* 0x000000ffff058224 */ /* 0x000fe200078e001f */
[----:B------:R-:W-:-:S02]  /*2b280*/  PRMT R18, RZ, 0x7610, R18 ;  /* 0x00007610ff127816 */ /* 0x000fc40000000012 */
[----:B------:R-:W-:Y:S01]  /*2b290*/  PRMT R17, RZ, 0x7610, R17 ;  /* 0x00007610ff117816 */ /* 0x000fe20000000011 */
[----:B0-----:R-:W4:Y:S04]  /*2b2a0*/  LDL R22, [R1+0x1bd8] ;  /* 0x001bd80001167983 */ /* 0x001f280000100800 */
[----:B------:R0:W4:Y:S01]  /*2b2b0*/  @!P0 LDG.E.U16 R19, desc[UR6][R4.64] ;  /* 0x0000000604138981 */ /* 0x000122000c1e1500 */
        /* <DEDUP_REMOVED lines=9> */
[----:B0-----:R-:W-:-:S02]  /*2b350*/  @!P1 IMAD.MOV.U32 R4, RZ, RZ, R27 ;  /* 0x000000ffff049224 */ /* 0x001fc400078e001b */
[----:B--2---:R-:W-:Y:S01]  /*2b360*/  @!P1 IMAD.MOV.U32 R5, RZ, RZ, R30 ;  /* 0x000000ffff059224 */ /* 0x004fe200078e001e */
[----:B------:R-:W2:Y:S04]  /*2b370*/  LDL R27, [R1+0x1c1c] ;  /* 0x001c1c00011b7983 */ /* 0x000ea80000100800 */
[----:B------:R-:W2:Y:S04]  /*2b380*/  LDL R30, [R1+0x1c50] ;  /* 0x001c5000011e7983 */ /* 0x000ea80000100800 */
[----:B------:R0:W2:Y:S04]  /*2b390*/  @!P1 LDG.E.U16 R18, desc[UR6][R4.64] ;  /* 0x0000000604129981 */ /* 0x0000a8000c1e1500 */
[----:B------:R-:W2:Y:S04]  /*2b3a0*/  LDL R34, [R1+0x1d18] ;  /* 0x001d180001227983 */ /* 0x000ea80000100800 */
[----:B------:R-:W2:Y:S01]  /*2b3b0*/  LDL R31, [R1+0x1d24] ;  /* 0x001d2400011f7983 */ /* 0x000ea20000100800 */
[----:B------:R-:W-:-:S02]  /*2b3c0*/  PRMT R6, RZ, 0x7610, R6 ;  /* 0x00007610ff067816 */ /* 0x000fc40000000006 */
[----:B------:R-:W-:Y:S02]  /*2b3d0*/  PRMT R7, RZ, 0x7610, R7 ;  /* 0x00007610ff077816 */ /* 0x000fe40000000007 */
[----:B------:R-:W-:Y:S01]  /*2b3e0*/  PRMT R32, RZ, 0x7610, R32 ;  /* 0x00007610ff207816 */ /* 0x000fe20000000020 */
[----:B------:R-:W2:Y:S04]  /*2b3f0*/  LDL R48, [R1+0xd68] ;  /* 0x000d680001307983 */ /* 0x000ea80000100800 */
[----:B------:R-:W2:Y:S04]  /*2b400*/  LDL R46, [R1+0xd6c] ;  /* 0x000d6c00012e7983 */ /* 0x000ea80000100800 */
[----:B------:R-:W2:Y:S04]  /*2b410*/  LDL R44, [R1+0x1b60] ;  /* 0x001b6000012c7983 */ /* 0x000ea80000100800 */
[----:B------:R-:W2:Y:S01]  /*2b420*/  LDL R42, [R1+0x1b6c] ;  /* 0x001b6c00012a7983 */ /* 0x000ea20000100800 */
[----:B0-----:R-:W-:-:S02]  /*2b430*/  @!P0 IMAD.MOV.U32 R4, RZ, RZ, R25 ;  /* 0x000000ffff048224 */ /* 0x001fc400078e0019 */
[----:B------:R-:W-:Y:S01]  /*2b440*/  @!P0 IMAD.MOV.U32 R5, RZ, RZ, R28 ;  /* 0x000000ffff058224 */ /* 0x000fe200078e001c */
[----:B------:R-:W2:Y:S04]  /*2b450*/  LDL R25, [R1+0x1c24] ;  /* 0x001c240001197983 */ /* 0x000ea80000100800 */
[----:B------:R-:W2:Y:S04]  /*2b460*/  LDL R28, [R1+0x1c10] ;  /* 0x001c1000011c7983 */ /* 0x000ea80000100800 */
[----:B------:R3:W2:Y:S01]  /*2b470*/  @!P0 LDG.E.U16 R17, desc[UR6][R4.64] ;  /* 0x0000000604118981 */ /* 0x0006a2000c1e1500 */
[----:B------:R-:W-:-:S03]  /*2b480*/  PRMT R38, RZ, 0x7610, R38 ;  /* 0x00007610ff267816 */ /* 0x000fc60000000026 */
[----:B------:R-:W2:Y:S04]  /*2b490*/  LDL R40, [R1+0x1ba0] ;  /* 0x001ba00001287983 */ /* 0x000ea80000100800 */
[----:B------:R-:W2:Y:S04]  /*2b4a0*/  LDL R36, [R1+0x1bac] ;  /* 0x001bac0001247983 */ /* 0x000ea80000100800 */
[----:B------:R-:W2:Y:S04]  /*2b4b0*/  LDL R52, [R1+0x1be8] ;  /* 0x001be80001347983 */ /* 0x000ea80000100800 */
[----:B------:R-:W2:Y:S01]  /*2b4c0*/  LDL R50, [R1+0x1bf4] ;  /* 0x001bf40001327983 */ /* 0x000ea20000100800 */
[----:B---3--:R-:W-:-:S03]  /*2b4d0*/  @!P1 IMAD.MOV.U32 R5, RZ, RZ, R26 ;  /* 0x000000ffff059224 */ /* 0x008fc600078e001a */
[----:B------:R-:W3:Y:S01]  /*2b4e0*/  LDL R26, [R1+0x1c18] ;  /* 0x001c1800011a7983 */ /* 0x000ee20000100800 */
[----:B----4-:R-:W-:-:S03]  /*2b4f0*/  @!P1 IMAD.MOV.U32 R4, RZ, RZ, R23 ;  /* 0x000000ffff049224 */ /* 0x010fc600078e0017 */
[----:B------:R-:W4:Y:S04]  /*2b500*/  LDL R23, [R1+0x1c5c] ;  /* 0x001c5c0001177983 */ /* 0x000f280000100800 */
[----:B------:R0:W4:Y:S02]  /*2b510*/  @!P1 LDG.E.U16 R16, desc[UR6][R4.64] ;  /* 0x0000000604109981 */ /* 0x000124000c1e1500 */
[----:B0-----:R-:W-:Y:S02]  /*2b520*/  @!P0 IMAD.MOV.U32 R4, RZ, RZ, R24 ;  /* 0x000000ffff048224 */ /* 0x001fe400078e0018 */
[----:B------:R-:W4:Y:S01]  /*2b530*/  LDL R24, [R1+0x1c64] ;  /* 0x001c640001187983 */ /* 0x000f220000100800 */
[----:B------:R-:W-:-:S03]  /*2b540*/  @!P0 IMAD.MOV.U32 R5, RZ, RZ, R29 ;  /* 0x000000ffff058224 */ /* 0x000fc600078e001d */
[----:B------:R-:W4:Y:S04]  /*2b550*/  LDL R29, [R1+0x1c58] ;  /* 0x001c5800011d7983 */ /* 0x000f280000100800 */
[----:B------:R0:W4:Y:S02]  /*2b560*/  @!P0 LDG.E.U16 R15, desc[UR6][R4.64] ;  /* 0x00000006040f8981 */ /* 0x000124000c1e1500 */
[----:B0-----:R-:W-:Y:S02]  /*2b570*/  @!P1 IMAD.MOV.U32 R5, RZ, RZ, R22 ;  /* 0x000000ffff059224 */ /* 0x001fe400078e0016 */
[----:B------:R-:W4:Y:S01]  /*2b580*/  LDL R22, [R1+0x1c90] ;  /* 0x001c900001167983 */ /* 0x000f220000100800 */
[----:B------:R-:W-:-:S03]  /*2b590*/  @!P1 IMAD.MOV.U32 R4, RZ, RZ, R0 ;  /* 0x000000ffff049224 */ /* 0x000fc600078e0000 */
[----:B------:R-:W4:Y:S04]  /*2b5a0*/  LDL R0, [R1+0x1c9c] ;  /* 0x001c9c0001007983 */ /* 0x000f280000100800 */
[----:B------:R2:W4:Y:S02]  /*2b5b0*/  @!P1 LDG.E.U16 R14, desc[UR6][R4.64] ;  /* 0x00000006040e9981 */ /* 0x000524000c1e1500 */
[----:B--2---:R-:W-:Y:S02]  /*2b5c0*/  @!P0 IMAD.MOV.U32 R4, RZ, RZ, R27 ;  /* 0x000000ffff048224 */ /* 0x004fe400078e001b */
[----:B------:R-:W-:Y:S01]  /*2b5d0*/  @!P0 IMAD.MOV.U32 R5, RZ, RZ, R28 ;  /* 0x000000ffff058224 */ /* 0x000fe200078e001c */
[----:B------:R-:W2:Y:S04]  /*2b5e0*/  LDL R27, [R1+0x1ca4] ;  /* 0x001ca400011b7983 */ /* 0x000ea80000100800 */
[----:B------:R-:W2:Y:S04]  /*2b5f0*/  LDL R28, [R1+0x1c98] ;  /* 0x001c9800011c7983 */ /* 0x000ea80000100800 */
[----:B------:R0:W2:Y:S02]  /*2b600*/  @!P0 LDG.E.U16 R13, desc[UR6][R4.64] ;  /* 0x00000006040d8981 */ /* 0x0000a4000c1e1500 */
[----:B0-----:R-:W-:-:S02]  /*2b610*/  @!P1 IMAD.MOV.U32 R4, RZ, RZ, R25 ;  /* 0x000000ffff049224 */ /* 0x001fc400078e0019 */
[----:B------:R-:W2:Y:S01]  /*2b620*/  LDL R25, [R1+0x1cdc] ;  /* 0x001cdc0001197983 */ /* 0x000ea20000100800 */
[----:B---3--:R-:W-:-:S03]  /*2b630*/  @!P1 IMAD.MOV.U32 R5, RZ, RZ, R26 ;  /* 0x000000ffff059224 */ /* 0x008fc600078e001a */
[----:B------:R-:W3:Y:S04]  /*2b640*/  LDL R26, [R1+0x1cd0] ;  /* 0x001cd000011a7983 */ /* 0x000ee80000100800 */
[----:B------:R4:W3:Y:S02]  /*2b650*/  @!P1 LDG.E.U16 R12, desc[UR6][R4.64] ;  /* 0x00000006040c9981 */ /* 0x0008e4000c1e1500 */
[----:B----4-:R-:W-:Y:S02]  /*2b660*/  @!P0 IMAD.MOV.U32 R4, RZ, RZ, R23 ;  /* 0x000000ffff048224 */ /* 0x010fe400078e0017 */
[----:B------:R-:W-:Y:S01]  /*2b670*/  @!P0 IMAD.MOV.U32 R5, RZ, RZ, R30 ;  /* 0x000000ffff058224 */ /* 0x000fe200078e001e */
[----:B------:R-:W4:Y:S04]  /*2b680*/  LDL R23, [R1+0x1ce4] ;  /* 0x001ce40001177983 */ /* 0x000f280000100800 */
[----:B------:R-:W4:Y:S04]  /*2b690*/  LDL R30, [R1+0xe28] ;  /* 0x000e2800011e7983 */ /* 0x000f280000100800 */
[----:B------:R0:W4:Y:S02]  /*2b6a0*/  @!P0 LDG.E.U16 R11, desc[UR6][R4.64] ;  /* 0x00000006040b8981 */ /* 0x000124000c1e1500 */
[----:B0-----:R-:W-:-:S02]  /*2b6b0*/  @!P1 IMAD.MOV.U32 R4, RZ, RZ, R24 ;  /* 0x000000ffff049224 */ /* 0x001fc400078e0018 */
[----:B------:R-:W4:Y:S01]  /*2b6c0*/  LDL R24, [R1+0x1cd8] ;  /* 0x001cd80001187983 */ /* 0x000f220000100800 */
[----:B------:R-:W-:-:S03]  /*2b6d0*/  @!P1 IMAD.MOV.U32 R5, RZ, RZ, R29 ;  /* 0x000000ffff059224 */ /* 0x000fc600078e001d */
[----:B------:R-:W4:Y:S04]  /*2b6e0*/  LDL R29, [R1+0xe2c] ;  /* 0x000e2c00011d7983 */ /* 0x000f280000100800 */
[----:B------:R0:W4:Y:S02]  /*2b6f0*/  @!P1 LDG.E.U16 R10, desc[UR6][R4.64] ;  /* 0x00000006040a9981 */ /* 0x000124000c1e1500 */
[----:B0-----:R-:W-:Y:S02]  /*2b700*/  @!P0 IMAD.MOV.U32 R5, RZ, RZ, R22 ;  /* 0x000000ffff058224 */ /* 0x001fe400078e0016 */
[----:B------:R-:W4:Y:S01]  /*2b710*/  LDL R22, [R1+0x1d10] ;  /* 0x001d100001167983 */ /* 0x000f220000100800 */
[----:B------:R-:W-:-:S03]  /*2b720*/  @!P0 MOV R4, R0 ;  /* 0x0000000000048202 */ /* 0x000fc60000000f00 */
        /* <DEDUP_REMOVED lines=8> */
[----:B---3--:R-:W-:Y:S02]  /*2b7b0*/  @!P0 IMAD.MOV.U32 R5, RZ, RZ, R26 ;  /* 0x000000ffff058224 */ /* 0x008fe400078e001a */
[----:B------:R-:W2:Y:S04]  /*2b7c0*/  LDL R26, [R1+0xdf4] ;  /* 0x000df400011a7983 */ /* 0x000ea80000100800 */
[----:B------:R-:W3:Y:S01]  /*2b7d0*/  @!P0 LDG.E.U16 R7, desc[UR6][R4.64] ;  /* 0x0000000604078981 */ /* 0x000ee2000c1e1500 */
[----:B----4-:R-:W-:Y:S02]  /*2b7e0*/  @!P1 IMAD.MOV.U32 R25, RZ, RZ, R24 ;  /* 0x000000ffff199224 */ /* 0x010fe400078e0018 */
[----:B------:R-:W-:Y:S02]  /*2b7f0*/  @!P1 IMAD.MOV.U32 R24, RZ, RZ, R23 ;  /* 0x000000ffff189224 */ /* 0x000fe400078e0017 */
[----:B------:R-:W4:Y:S04]  /*2b800*/  LDL R23, [R1+0xdec] ;  /* 0x000dec0001177983 */ /* 0x000f280000100800 */
[----:B------:R0:W3:Y:S02]  /*2b810*/  @!P1 LDG.E.U16 R6, desc[UR6][R24.64] ;  /* 0x0000000618069981 */ /* 0x0000e4000c1e1500 */
[----:B0-----:R-:W-:-:S02]  /*2b820*/  @!P0 IMAD.MOV.U32 R25, RZ, RZ, R22 ;  /* 0x000000ffff198224 */ /* 0x001fc400078e0016 */
[----:B------:R-:W3:Y:S01]  /*2b830*/  LDL R22, [R1+0xdb0] ;  /* 0x000db00001167983 */ /* 0x000ee20000100800 */
[----:B------:R-:W-:-:S03]  /*2b840*/  @!P0 IMAD.MOV.U32 R24, RZ, RZ, R0 ;  /* 0x000000ffff188224 */ /* 0x000fc600078e0000 */
[----:B------:R-:W3:Y:S01]  /*2b850*/  LDL R0, [R1+0xdb4] ;  /* 0x000db40001007983 */ /* 0x000ee20000100800 */
[----:B------:R-:W-:Y:S02]  /*2b860*/  PRMT R5, RZ, 0x7610, R5 ;  /* 0x00007610ff057816 */ /* 0x000fe40000000005 */
[----:B------:R-:W-:-:S04]  /*2b870*/  PRMT R4, RZ, 0x7610, R4 ;  /* 0x00007610ff047816 */ /* 0x000fc80000000004 */
[----:B------:R0:W3:Y:S02]  /*2b880*/  @!P0 LDG.E.U16 R5, desc[UR6][R24.64] ;  /* 0x0000000618058981 */ /* 0x0000e4000c1e1500 */
[----:B0-----:R-:W-:Y:S02]  /*2b890*/  @!P1 IMAD.MOV.U32 R24, RZ, RZ, R31 ;  /* 0x000000ffff189224 */ /* 0x001fe400078e001f */
[----:B------:R-:W-:Y:S01]  /*2b8a0*/  @!P1 IMAD.MOV.U32 R25, RZ, RZ, R34 ;  /* 0x000000ffff199224 */ /* 0x000fe200078e0022 */
[----:B------:R-:W3:Y:S04]  /*2b8b0*/  LDL R31, [R1+0xdac] ;  /* 0x000dac00011f7983 */ /* 0x000ee80000100800 */
[----:B------:R-:W3:Y:S04]  /*2b8c0*/  LDL R34, [R1+0xda8] ;  /* 0x000da80001227983 */ /* 0x000ee80000100800 */
[----:B------:R0:W3:Y:S02]  /*2b8d0*/  @!P1 LDG.E.U16 R4, desc[UR6][R24.64] ;  /* 0x0000000618049981 */ /* 0x0000e4000c1e1500 */
[----:B0-----:R-:W-:-:S02]  /*2b8e0*/  @!P1 IMAD.MOV.U32 R25, RZ, RZ, R30 ;  /* 0x000000ffff199224 */ /* 0x001fc400078e001e */
[----:B------:R-:W3:Y:S01]  /*2b8f0*/  LDL R30, [R1+0xd70] ;  /* 0x000d7000011e7983 */ /* 0x000ee20000100800 */
[----:B------:R-:W-:-:S05]  /*2b900*/  @!P1 IMAD.MOV.U32 R24, RZ, RZ, R29 ;  /* 0x000000ffff189224 */ /* 0x000fca00078e001d */
[----:B------:R-:W3:Y:S04]  /*2b910*/  @!P1 LDG.E.U16 R38, desc[UR6][R24.64] ;  /* 0x0000000618269981 */ /* 0x000ee8000c1e1500 */
[----:B--2---:R4:W2:Y:S02]  /*2b920*/  @!P0 LDG.E.U16 R32, desc[UR6][R26.64] ;  /* 0x000000061a208981 */ /* 0x0048a4000c1e1500 */
[----:B----4-:R-:W-:Y:S02]  /*2b930*/  @!P1 IMAD.MOV.U32 R26, RZ, RZ, R23 ;  /* 0x000000ffff1a9224 */ /* 0x010fe400078e0017 */
[----:B------:R-:W4:Y:S01]  /*2b940*/  LDL R23, [R1+0xd74] ;  /* 0x000d740001177983 */ /* 0x000f220000100800 */
[----:B------:R-:W-:Y:S02]  /*2b950*/  @!P1 IMAD.MOV.U32 R27, RZ, RZ, R28 ;  /* 0x000000ffff1b9224 */ /* 0x000fe400078e001c */
[----:B---3--:R-:W-:-:S02]  /*2b960*/  @!P0 IMAD.MOV.U32 R29, RZ, RZ, R22 ;  /* 0x000000ffff1d8224 */ /* 0x008fc400078e0016 */
[----:B------:R-:W3:Y:S01]  /*2b970*/  LDL R22, [R1+0x1b68] ;  /* 0x001b680001167983 */ /* 0x000ee20000100800 */
[----:B------:R-:W-:-:S03]  /*2b980*/  @!P0 IMAD.MOV.U32 R28, RZ, RZ, R0 ;  /* 0x000000ffff1c8224 */ /* 0x000fc600078e0000 */
[----:B------:R-:W2:Y:S01]  /*2b990*/  LDL R0, [R1+0x1b74] ;  /* 0x001b740001007983 */ /* 0x000ea20000100800 */
[----:B------:R-:W-:Y:S02]  /*2b9a0*/  PRMT R24, RZ, 0x7610, R24 ;  /* 0x00007610ff187816 */ /* 0x000fe40000000018 */
[----:B------:R-:W-:-:S04]  /*2b9b0*/  PRMT R25, RZ, 0x7610, R25 ;  /* 0x00007610ff197816 */ /* 0x000fc80000000019 */
[----:B------:R0:W2:Y:S04]  /*2b9c0*/  @!P1 LDG.E.U16 R24, desc[UR6][R26.64] ;  /* 0x000000061a189981 */ /* 0x0000a8000c1e1500 */
[----:B------:R1:W2:Y:S01]  /*2b9d0*/  @!P0 LDG.E.U16 R25, desc[UR6][R28.64] ;  /* 0x000000061c198981 */ /* 0x0002a2000c1e1500 */
[----:B0-----:R-:W-:Y:S01]  /*2b9e0*/  PRMT R26, RZ, 0x7610, R26 ;  /* 0x00007610ff1a7816 */ /* 0x001fe2000000001a */
[----:B-1----:R-:W-:Y:S01]  /*2b9f0*/  @!P1 IMAD.MOV.U32 R28, RZ, RZ, R31 ;  /* 0x000000ffff1c9224 */ /* 0x002fe200078e001f */
[----:B------:R-:W-:Y:S01]  /*2ba00*/  PRMT R27, RZ, 0x7610, R27 ;  /* 0x00007610ff1b7816 */ /* 0x000fe2000000001b */
[----:B------:R-:W-:Y:S02]  /*2ba10*/  @!P1 IMAD.MOV.U32 R29, RZ, RZ, R34 ;  /* 0x000000ffff1d9224 */ /* 0x000fe400078e0022 */
[----:B------:R-:W2:Y:S04]  /*2ba20*/  LDL R34, [R1+0x1ba8] ;  /* 0x001ba80001227983 */ /* 0x000ea80000100800 */
[----:B------:R0:W2:Y:S01]  /*2ba30*/  @!P1 LDG.E.U16 R26, desc[UR6][R28.64] ;  /* 0x000000061c1a9981 */ /* 0x0000a2000c1e1500 */
[----:B------:R-:W-:Y:S01]  /*2ba40*/  @!P0 IMAD.MOV.U32 R31, RZ, RZ, R30 ;  /* 0x000000ffff1f8224 */ /* 0x000fe200078e001e */
[----:B0-----:R-:W-:-:S02]  /*2ba50*/  PRMT R28, RZ, 0x7610, R28 ;  /* 0x00007610ff1c7816 */ /* 0x001fc4000000001c */
[----:B------:R-:W-:Y:S01]  /*2ba60*/  PRMT R29, RZ, 0x7610, R29 ;  /* 0x00007610ff1d7816 */ /* 0x000fe2000000001d */
[----:B----4-:R-:W-:Y:S02]  /*2ba70*/  @!P0 IMAD.MOV.U32 R30, RZ, RZ, R23 ;  /* 0x000000ffff1e8224 */ /* 0x010fe400078e0017 */
[----:B------:R-:W4:Y:S04]  /*2ba80*/  LDL R23, [R1+0x1bb4] ;  /* 0x001bb40001177983 */ /* 0x000f280000100800 */
[----:B------:R0:W4:Y:S02]  /*2ba90*/  @!P0 LDG.E.U16 R27, desc[UR6][R30.64] ;  /* 0x000000061e1b8981 */ /* 0x000124000c1e1500 */
[----:B0-----:R-:W-:Y:S02]  /*2baa0*/  @!P1 IMAD.MOV.U32 R30, RZ, RZ, R46 ;  /* 0x000000ffff1e9224 */ /* 0x001fe400078e002e */
[----:B------:R-:W-:Y:S01]  /*2bab0*/  @!P1 IMAD.MOV.U32 R31, RZ, RZ, R48 ;  /* 0x000000ffff1f9224 */ /* 0x000fe200078e0030 */
[----:B------:R-:W4:Y:S04]  /*2bac0*/  LDL R46, [R1+0x1c2c] ;  /* 0x001c2c00012e7983 */ /* 0x000f280000100800 */
[----:B------:R-:W4:Y:S04]  /*2bad0*/  LDL R48, [R1+0x1c20] ;  /* 0x001c200001307983 */ /* 0x000f280000100800 */
[----:B------:R0:W4:Y:S02]  /*2bae0*/  @!P1 LDG.E.U16 R28, desc[UR6][R30.64] ;  /* 0x000000061e1c9981 */ /* 0x000124000c1e1500 */
[----:B0-----:R-:W-:Y:S01]  /*2baf0*/  @!P0 MOV R30, R42 ;  /* 0x0000002a001e8202 */ /* 0x001fe20000000f00 */
[----:B------:R-:W-:Y:S01]  /*2bb00*/  @!P0 IMAD.MOV.U32 R31, RZ, RZ, R44 ;  /* 0x000000ffff1f8224 */ /* 0x000fe200078e002c */
[----:B------:R-:W-:Y:S01]  /*2bb10*/  PRMT R33, RZ, 0x7610, R33 ;  /* 0x00007610ff217816 */ /* 0x000fe20000000021 */
[----:B------:R-:W4:Y:S04]  /*2bb20*/  LDL R44, [R1+0x1c28] ;  /* 0x001c2800012c7983 */ /* 0x000f280000100800 */
[----:B------:R3:W4:Y:S04]  /*2bb30*/  @!P0 LDG.E.U16 R29, desc[UR6][R30.64] ;  /* 0x000000061e1d8981 */ /* 0x000728000c1e1500 */
[----:B------:R-:W4:Y:S01]  /*2bb40*/  LDL R42, [R1+0x1c34] ;  /* 0x001c3400012a7983 */ /* 0x000f220000100800 */
[----:B---3--:R-:W-:-:S03]  /*2bb50*/  @!P1 IMAD.MOV.U32 R31, RZ, RZ, R22 ;  /* 0x000000ffff1f9224 */ /* 0x008fc600078e0016 */
[----:B------:R-:W3:Y:S01]  /*2bb60*/  LDL R22, [R1+0x1be0] ;  /* 0x001be00001167983 */ /* 0x000ee20000100800 */
[----:B--2---:R-:W-:-:S03]  /*2bb70*/  @!P1 IMAD.MOV.U32 R30, RZ, RZ, R0 ;  /* 0x000000ffff1e9224 */ /* 0x004fc600078e0000 */
[----:B------:R-:W2:Y:S01]  /*2bb80*/  LDL R0, [R1+0x1bec] ;  /* 0x001bec0001007983 */ /* 0x000ea20000100800 */
[----:B------:R-:W-:-:S03]  /*2bb90*/  PRMT R35, RZ, 0x7610, R35 ;  /* 0x00007610ff237816 */ /* 0x000fc60000000023 */
[----:B------:R0:W2:Y:S01]  /*2bba0*/  @!P1 LDG.E.U16 R33, desc[UR6][R30.64] ;  /* 0x000000061e219981 */ /* 0x0000a2000c1e1500 */
[----:B------:R-:W-:Y:S01]  /*2bbb0*/  PRMT R37, RZ, 0x7610, R37 ;  /* 0x00007610ff257816 */ /* 0x000fe20000000025 */
[----:B0-----:R-:W-:Y:S02]  /*2bbc0*/  @!P0 IMAD.MOV.U32 R30, RZ, RZ, R36 ;  /* 0x000000ffff1e8224 */ /* 0x001fe400078e0024 */
[----:B------:R-:W-:Y:S01]  /*2bbd0*/  @!P0 IMAD.MOV.U32 R31, RZ, RZ, R40 ;  /* 0x000000ffff1f8224 */ /* 0x000fe200078e0028 */
[----:B------:R-:W2:Y:S04]  /*2bbe0*/  LDL R36, [R1+0x1c6c] ;  /* 0x001c6c0001247983 */ /* 0x000ea80000100800 */
[----:B------:R-:W2:Y:S04]  /*2bbf0*/  LDL R40, [R1+0x1c60] ;  /* 0x001c600001287983 */ /* 0x000ea80000100800 */
[----:B------:R0:W2:Y:S02]  /*2bc00*/  @!P0 LDG.E.U16 R35, desc[UR6][R30.64] ;  /* 0x000000061e238981 */ /* 0x0000a4000c1e1500 */
[----:B0-----:R-:W-:-:S02]  /*2bc10*/  @!P1 IMAD.MOV.U32 R31, RZ, RZ, R34 ;  /* 0x000000ffff1f9224 */ /* 0x001fc400078e0022 */
[----:B------:R-:W2:Y:S01]  /*2bc20*/  LDL R34, [R1+0x1c68] ;  /* 0x001c680001227983 */ /* 0x000ea20000100800 */
[----:B----4-:R-:W-:-:S03]  /*2bc30*/  @!P1 IMAD.MOV.U32 R30, RZ, RZ, R23 ;  /* 0x000000ffff1e9224 */ /* 0x010fc600078e0017 */
[----:B------:R-:W4:Y:S04]  /*2bc40*/  LDL R23, [R1+0x1c74] ;  /* 0x001c740001177983 */ /* 0x000f280000100800 */
[----:B------:R3:W4:Y:S02]  /*2bc50*/  @!P1 LDG.E.U16 R37, desc[UR6][R30.64] ;  /* 0x000000061e259981 */ /* 0x000724000c1e1500 */
[----:B---3--:R-:W-:Y:S02]  /*2bc60*/  @!P0 IMAD.MOV.U32 R31, RZ, RZ, R22 ;  /* 0x000000ffff1f8224 */ /* 0x008fe400078e0016 */
[----:B------:R-:W3:Y:S01]  /*2bc70*/  LDL R22, [R1+0x1ca0] ;  /* 0x001ca00001167983 */ /* 0x000ee20000100800 */
[----:B--2---:R-:W-:-:S03]  /*2bc80*/  @!P0 IMAD.MOV.U32 R30, RZ, RZ, R0 ;  /* 0x000000ffff1e8224 */ /* 0x004fc600078e0000 */
[----:B------:R-:W2:Y:S01]  /*2bc90*/  LDL R0, [R1+0x1cac] ;  /* 0x001cac0001007983 */ /* 0x000ea20000100800 */
[----:B------:R-:W-:Y:S02]  /*2bca0*/  PRMT R39, RZ, 0x7610, R39 ;  /* 0x00007610ff277816 */ /* 0x000fe40000000027 */
[----:B------:R-:W-:-:S04]  /*2bcb0*/  PRMT R41, RZ, 0x7610, R41 ;  /* 0x00007610ff297816 */ /* 0x000fc80000000029 */
[----:B------:R0:W2:Y:S01]  /*2bcc0*/  @!P0 LDG.E.U16 R39, desc[UR6][R30.64] ;  /* 0x000000061e278981 */ /* 0x0000a2000c1e1500 */
[----:B------:R-:W-:Y:S01]  /*2bcd0*/  PRMT R43, RZ, 0x7610, R43 ;  /* 0x00007610ff2b7816 */ /* 0x000fe2000000002b */
[----:B0-----:R-:W-:Y:S02]  /*2bce0*/  @!P1 IMAD.MOV.U32 R30, RZ, RZ, R50 ;  /* 0x000000ffff1e9224 */ /* 0x001fe400078e0032 */
[----:B------:R-:W-:-:S05]  /*2bcf0*/  @!P1 IMAD.MOV.U32 R31, RZ, RZ, R52 ;  /* 0x000000ffff1f9224 */ /* 0x000fca00078e0034 */
        /* <DEDUP_REMOVED lines=12> */
[----:B------:R0:W2:Y:S02]  /*2bdc0*/  @!P0 LDG.E.U16 R47, desc[UR6][R30.64] ;  /* 0x000000061e2f8981 */ /* 0x0000a4000c1e1500 */
[----:B0-----:R-:W-:Y:S01]  /*2bdd0*/  @!P1 IMAD.MOV.U32 R31, RZ, RZ, R34 ;  /* 0x000000ffff1f9224 */ /* 0x001fe200078e0022 */
[----:B------:R-:W-:Y:S01]  /*2bde0*/  PRMT R51, RZ, 0x7610, R51 ;  /* 0x00007610ff337816 */ /* 0x000fe20000000033 */
[----:B----4-:R-:W-:-:S05]  /*2bdf0*/  @!P1 IMAD.MOV.U32 R30, RZ, RZ, R23 ;  /* 0x000000ffff1e9224 */ /* 0x010fca00078e0017 */
[----:B------:R3:W4:Y:S02]  /*2be00*/  @!P1 LDG.E.U16 R49, desc[UR6][R30.64] ;  /* 0x000000061e319981 */ /* 0x000724000c1e1500 */
[----:B---3--:R-:W-:Y:S02]  /*2be10*/  @!P0 IMAD.MOV.U32 R31, RZ, RZ, R22 ;  /* 0x000000ffff1f8224 */ /* 0x008fe400078e0016 */
        /* <DEDUP_REMOVED lines=11> */
[----:B--2---:R-:W-:-:S03]  /*2bed0*/  @!P0 IMAD.MOV.U32 R30, RZ, RZ, R0 ;  /* 0x000000ffff1e8224 */ /* 0x004fc600078e0000 */
[----:B------:R-:W2:Y:S04]  /*2bee0*/  LDL.LU R54, [R1+0x44] ;  /* 0x0000440001367983 */ /* 0x000ea80000300800 */
[----:B------:R-:W2:Y:S04]  /*2bef0*/  LDL.LU R58, [R1+0x38] ;  /* 0x00003800013a7983 */ /* 0x000ea80000300800 */
[----:B------:R-:W2:Y:S04]  /*2bf00*/  LDL.LU R59, [R1+0x34] ;  /* 0x00003400013b7983 */ /* 0x000ea80000300800 */
[----:B------:R-:W2:Y:S04]  /*2bf10*/  LDL.LU R60, [R1+0x28] ;  /* 0x00002800013c7983 */ /* 0x000ea80000300800 */
[----:B------:R-:W2:Y:S04]  /*2bf20*/  LDL.LU R61, [R1+0x24] ;  /* 0x00002400013d7983 */ /* 0x000ea80000300800 */
[----:B------:R-:W2:Y:S04]  /*2bf30*/  LDL.LU R0, [R1+0x18] ;  /* 0x0000180001007983 */ /* 0x000ea80000300800 */
[----:B------:R0:W2:Y:S04]  /*2bf40*/  @!P0 LDG.E.U16 R51, desc[UR6][R30.64] ;  /* 0x000000061e338981 */ /* 0x0000a8000c1e1500 */
[----:B------:R-:W0:Y:S04]  /*2bf50*/  LDL R30, [R1+0x1ca8] ;  /* 0x001ca800011e7983 */ /* 0x000e280000100800 */
[----:B------:R-:W0:Y:S01]  /*2bf60*/  LDL R31, [R1+0x1cb4] ;  /* 0x001cb400011f7983 */ /* 0x000e220000100800 */
[----:B------:R-:W-:-:S02]  /*2bf70*/  PRMT R53, RZ, 0x7610, R53 ;  /* 0x00007610ff357816 */ /* 0x000fc40000000035 */
[----:B0-----:R-:W-:-:S04]  /*2bf80*/  @!P1 LOP3.LUT R31, R31, R30, RZ, 0x3c, !PT ;  /* 0x0000001e1f1f9212 */ /* 0x001fc800078e3cff */
[----:B------:R-:W-:-:S04]  /*2bf90*/  @!P1 LOP3.LUT R30, R31, R30, RZ, 0x3c, !PT ;  /* 0x0000001e1f1e9212 */ /* 0x000fc800078e3cff */
[----:B------:R-:W-:-:S05]  /*2bfa0*/  @!P1 LOP3.LUT R31, R31, R30, RZ, 0x3c, !PT ;  /* 0x0000001e1f1f9212 */ /* 0x000fca00078e3cff */
[----:B------:R0:W2:Y:S04]  /*2bfb0*/  @!P1 LDG.E.U16 R53, desc[UR6][R30.64] ;  /* 0x000000061e359981 */ /* 0x0000a8000c1e1500 */
[----:B------:R-:W0:Y:S04]  /*2bfc0*/  LDL R30, [R1+0x1ce0] ;  /* 0x001ce000011e7983 */ /* 0x000e280000100800 */
[----:B------:R-:W0:Y:S01]  /*2bfd0*/  LDL R31, [R1+0x1cec] ;  /* 0x001cec00011f7983 */ /* 0x000e220000100800 */
[----:B------:R-:W-:Y:S02]  /*2bfe0*/  PRMT R55, RZ, 0x7610, R55 ;  /* 0x00007610ff377816 */ /* 0x000fe40000000037 */
        /* <DEDUP_REMOVED lines=11> */
[----:B------:R-:W0:Y:S01]  /*2c0a0*/  LDL R31, [R1+0x1d30] ;  /* 0x001d3000011f7983 */ /* 0x000e220000100800 */
[----:B------:R-:W-:-:S03]  /*2c0b0*/  PRMT R57, RZ, 0x7610, R57 ;  /* 0x00007610ff397816 */ /* 0x000fc60000000039 */
[----:B------:R1:W-:Y:S04]  /*2c0c0*/  STL [R1+0x1d48], R3 ;  /* 0x001d480301007387 */ /* 0x0003e80000100800 */
[----:B---3--:R3:W-:Y:S04]  /*2c0d0*/  STS.U16 [R2+UR4+0x5100], R22 ;  /* 0x0051001602007988 */ /* 0x0087e80008000404 */
[----:B----4-:R4:W-:Y:S04]  /*2c0e0*/  STS.U16 [R2+UR4+0x5140], R23 ;  /* 0x0051401702007988 */ /* 0x0109e80008000404 */
[----:B------:R4:W-:Y:S04]  /*2c0f0*/  STS.U16 [R2+UR4+0x5340], R34 ;  /* 0x0053402202007988 */ /* 0x0009e80008000404 */
        /* <DEDUP_REMOVED lines=8> */
[----:B--2---:R2:W-:Y:S04]  /*2c180*/  STS.U16 [R2+UR4+0x5b00], R54 ;  /* 0x005b003602007988 */ /* 0x0045e80008000404 */
[----:B------:R2:W-:Y:S04]  /*2c190*/  STS.U16 [R2+UR4+0x5d00], R58 ;  /* 0x005d003a02007988 */ /* 0x0005e80008000404 */
[----:B------:R2:W-:Y:S04]  /*2c1a0*/  STS.U16 [R2+UR4+0x5d40], R59 ;  /* 0x005d403b02007988 */ /* 0x0005e80008000404 */
[----:B------:R2:W-:Y:S01]  /*2c1b0*/  STS.U16 [R2+UR4+0x5f40], R60 ;  /* 0x005f403c02007988 */ /* 0x0005e20008000404 */
[----:B0-----:R-:W-:-:S02]  /*2c1c0*/  @!P1 IMAD.MOV.U32 R30, RZ, RZ, R31 ;  /* 0x000000ffff1e9224 */ /* 0x001fc400078e001f */
[----:B------:R-:W-:Y:S02]  /*2c1d0*/  @!P1 IMAD.MOV.U32 R31, RZ, RZ, R3 ;  /* 0x000000ffff1f9224 */ /* 0x000fe400078e0003 */
[----:B-1----:R-:W2:Y:S04]  /*2c1e0*/  LDL.LU R3, [R1+0x4] ;  /* 0x0000040001037983 */ /* 0x002ea80000300800 */
[----:B------:R-:W2:Y:S04]  /*2c1f0*/  @!P1 LDG.E.U16 R57, desc[UR6][R30.64] ;  /* 0x000000061e399981 */ /* 0x000ea8000c1e1500 */
[----:B------:R-:W2:Y:S04]  /*2c200*/  LDL.LU R30, [R1+0x14] ;  /* 0x00001400011e7983 */ /* 0x000ea80000300800 */
[----:B------:R-:W2:Y:S04]  /*2c210*/  LDL.LU R31, [R1+0x8] ;  /* 0x00000800011f7983 */ /* 0x000ea80000300800 */
[----:B---3--:R-:W3:Y:S04]  /*2c220*/  LDL.LU R22, [R1+0x3304] ;  /* 0x0033040001167983 */ /* 0x008ee80000300800 */
[----:B----4-:R-:W4:Y:S04]  /*2c230*/  LDL.LU R23, [R1+0x3300] ;  /* 0x0033000001177983 */ /* 0x010f280000300800 */
[----:B------:R-:W3:Y:S04]  /*2c240*/  LDL.LU R34, [R1+0x32fc] ;  /* 0x0032fc0001227983 */ /* 0x000ee80000300800 */
[----:B------:R-:W4:Y:S04]  /*2c250*/  LDL.LU R36, [R1+0x32f8] ;  /* 0x0032f80001247983 */ /* 0x000f280000300800 */
[----:B------:R-:W3:Y:S04]  /*2c260*/  LDL.LU R40, [R1+0x32f4] ;  /* 0x0032f40001287983 */ /* 0x000ee80000300800 */
[----:B------:R-:W4:Y:S04]  /*2c270*/  LDL.LU R42, [R1+0x32f0] ;  /* 0x0032f000012a7983 */ /* 0x000f280000300800 */
[----:B------:R-:W3:Y:S04]  /*2c280*/  LDL.LU R44, [R1+0x32ec] ;  /* 0x0032ec00012c7983 */ /* 0x000ee80000300800 */
[----:B------:R-:W4:Y:S04]  /*2c290*/  LDL.LU R46, [R1+0x32e8] ;  /* 0x0032e800012e7983 */ /* 0x000f280000300800 */
[----:B------:R-:W4:Y:S04]  /*2c2a0*/  LDL.LU R48, [R1+0x32e4] ;  /* 0x0032e40001307983 */ /* 0x000f280000300800 */
[----:B------:R-:W3:Y:S04]  /*2c2b0*/  LDL.LU R50, [R1+0x32e0] ;  /* 0x0032e00001327983 */ /* 0x000ee80000300800 */
[----:B------:R-:W4:Y:S04]  /*2c2c0*/  LDL.LU R52, [R1+0x32dc] ;  /* 0x0032dc0001347983 */ /* 0x000f280000300800 */
[----:B--2---:R-:W2:Y:S04]  /*2c2d0*/  LDL.LU R54, [R1+0x32d8] ;  /* 0x0032d80001367983 */ /* 0x004ea80000300800 */
[----:B------:R-:W2:Y:S04]  /*2c2e0*/  LDL.LU R58, [R1+0x32d4] ;  /* 0x0032d400013a7983 */ /* 0x000ea80000300800 */
[----:B------:R-:W3:Y:S04]  /*2c2f0*/  LDL.LU R59, [R1+0x32d0] ;  /* 0x0032d000013b7983 */ /* 0x000ee80000300800 */
[----:B------:R-:W4:Y:S04]  /*2c300*/  LDL.LU R60, [R1+0x32cc] ;  /* 0x0032cc00013c7983 */ /* 0x000f280000300800 */
[----:B------:R0:W-:Y:S04]  /*2c310*/  STS.U16 [R2+UR4+0x5f00], R61 ;  /* 0x005f003d02007988 */ /* 0x0001e80008000404 */
[----:B------:R1:W-:Y:S04]  /*2c320*/  STS.U16 [R2+UR4+0x6100], R0 ;  /* 0x0061000002007988 */ /* 0x0003e80008000404 */
[----:B0-----:R-:W2:Y:S04]  /*2c330*/  LDL.LU R61, [R1+0x32c8] ;  /* 0x0032c800013d7983 */ /* 0x001ea80000300800 */
[----:B-1----:R-:W2:Y:S04]  /*2c340*/  LDL.LU R0, [R1+0x32c4] ;  /* 0x0032c40001007983 */ /* 0x002ea80000300800 */
[----:B------:R0:W-:Y:S04]  /*2c350*/  STS.U16 [R2+UR4+0x6140], R30 ;  /* 0x0061401e02007988 */ /* 0x0001e80008000404 */
[----:B------:R1:W-:Y:S04]  /*2c360*/  STS.U16 [R2+UR4+0x6340], R31 ;  /* 0x0063401f02007988 */ /* 0x0003e80008000404 */
[----:B------:R1:W-:Y:S04]  /*2c370*/  STS.U16 [R2+UR4+0x6300], R3 ;  /* 0x0063000302007988 */ /* 0x0003e80008000404 */
[----:B0-----:R-:W2:Y:S04]  /*2c380*/  LDL.LU R30, [R1+0xd8] ;  /* 0x0000d800011e7983 */ /* 0x001ea80000300800 */
[----:B-1----:R-:W2:Y:S04]  /*2c390*/  LDL.LU R31, [R1+0xd4] ;  /* 0x0000d400011f7983 */ /* 0x002ea80000300800 */
[----:B------:R-:W2:Y:S04]  /*2c3a0*/  LDL.LU R3, [R1+0xd0] ;  /* 0x0000d00001037983 */ /* 0x000ea80000300800 */
[----:B----4-:R0:W-:Y:S04]  /*2c3b0*/  STS.U16 [R2+UR4+0x6500], R60 ;  /* 0x0065003c02007988 */ /* 0x0101e80008000404 */
[----:B0-----:R-:W2:Y:S01]  /*2c3c0*/  LDL.LU R2, [R1+0x32c0] ;  /* 0x0032c00001027983 */ /* 0x001ea20000300800 */
[----:B------:R-:W0:Y:S02]  /*2c3d0*/  S2R R60, SR_TID.X ;  /* 0x00000000003c7919 */ /* 0x000e240000002100 */
[----:B0-----:R-:W-:-:S04]  /*2c3e0*/  LOP3.LUT R60, R60, 0x1f, RZ, 0xc0, !PT ;  /* 0x0000001f3c3c7812 */ /* 0x001fc800078ec0ff */
[----:B------:R-:W-:-:S04]  /*2c3f0*/  SHF.L.U32 R60, R60, 0x1, RZ ;  /* 0x000000013c3c7819 */ /* 0x000fc800000006ff */
[----:B------:R-:W-:-:S05]  /*2c400*/  LOP3.LUT R60, R60, 0x20, RZ, 0x3c, !PT ;  /* 0x000000203c3c7812 */ /* 0x000fca00078e3cff */
        /* <DEDUP_REMOVED lines=60> */
[----:B--2---:R0:W-:Y:S04]  /*2c7d0*/  STS.U16 [R2+UR4+0x4380], R31 ;  /* 0x0043801f02007988 */ /* 0x0041e80008000404 */
[----:B---3--:R-:W-:Y:S04]  /*2c7e0*/  STS.U16 [R2+UR4+0x4580], R5 ;  /* 0x0045800502007988 */ /* 0x008fe80008000404 */
[----:B----4-:R-:W-:Y:S04]  /*2c7f0*/  STS.U16 [R2+UR4+0x45c0], R6 ;  /* 0x0045c00602007988 */ /* 0x010fe80008000404 */
[----:B------:R-:W-:Y:S04]  /*2c800*/  STS.U16 [R2+UR4+0x47c0], R7 ;  /* 0x0047c00702007988 */ /* 0x000fe80008000404 */
[----:B------:R-:W-:Y:S04]  /*2c810*/  STS.U16 [R2+UR4+0x4780], R8 ;  /* 0x0047800802007988 */ /* 0x000fe80008000404 */
[----:B------:R-:W-:Y:S04]  /*2c820*/  STS.U16 [R2+UR4+0x4980], R9 ;  /* 0x0049800902007988 */ /* 0x000fe80008000404 */
[----:B0-----:R-:W2:Y:S04]  /*2c830*/  LDL.LU R31, [R1+0xc] ;  /* 0x00000c00011f7983 */ /* 0x001ea80000300800 */
        /* <DEDUP_REMOVED lines=24> */
[----:B0-----:R-:W3:Y:S04]  /*2c9c0*/  LDL.LU R3, [R1+0x160] ;  /* 0x0001600001037983 */ /* 0x001ee80000300800 */
[----:B--2---:R-:W-:Y:S04]  /*2c9d0*/  STS.U16 [R2+UR4+0x61c0], R31 ;  /* 0x0061c01f02007988 */ /* 0x004fe80008000404 */
[----:B------:R0:W-:Y:S04]  /*2c9e0*/  STS.U16 [R2+UR4+0x63c0], R0 ;  /* 0x0063c00002007988 */ /* 0x0001e80008000404 */
[----:B------:R-:W-:Y:S04]  /*2c9f0*/  STS.U16 [R2+UR4+0x6380], R61 ;  /* 0x0063803d02007988 */ /* 0x000fe80008000404 */
[----:B------:R-:W-:Y:S04]  /*2ca00*/  STS.U16 [R2+UR4+0x6580], R58 ;  /* 0x0065803a02007988 */ /* 0x000fe80008000404 */
[----:B------:R-:W-:Y:S04]  /*2ca10*/  STS.U16 [R2+UR4+0x65c0], R54 ;  /* 0x0065c03602007988 */ /* 0x000fe80008000404 */
[----:B------:R-:W-:Y:S04]  /*2ca20*/  STS.U16 [R2+UR4+0x67c0], R48 ;  /* 0x0067c03002007988 */ /* 0x000fe80008000404 */
[----:B------:R-:W-:Y:S04]  /*2ca30*/  STS.U16 [R2+UR4+0x6780], R46 ;  /* 0x0067802e02007988 */ /* 0x000fe80008000404 */
[----:B------:R-:W-:Y:S04]  /*2ca40*/  STS.U16 [R2+UR4+0x6980], R40 ;  /* 0x0069802802007988 */ /* 0x000fe80008000404 */
[----:B------:R-:W-:Y:S01]  /*2ca50*/  STS.U16 [R2+UR4+0x69c0], R38 ;  /* 0x0069c02602007988 */ /* 0x000fe20008000404 */
[----:B0-----:R-:W0:Y:S03]  /*2ca60*/  S2R R0, SR_TID.X ;  /* 0x0000000000007919 */ /* 0x001e260000002100 */
        /* <DEDUP_REMOVED lines=20> */
[----:B---3--:R1:W-:Y:S04]  /*2cbb0*/  STS.U16 [R2+UR4+0x7fc0], R3 ;  /* 0x007fc00302007988 */ /* 0x0083e80008000404 */
[----:B------:R-:W-:Y:S01]  /*2cbc0*/  STS.U16 [R2+UR4+0x7f80], R57 ;  /* 0x007f803902007988 */ /* 0x000fe20008000404 */
[----:B------:R-:W-:Y:S01]  /*2cbd0*/  BAR.SYNC.DEFER_BLOCKING 0x0 ;  /* 0x0000000000007b1d */ /* 0x000fe20000010000 */
[C---:B0-----:R-:W-:Y:S01]  /*2cbe0*/  LOP3.LUT R12, R0.reuse, 0x7, RZ, 0xc0, !PT ;  /* 0x00000007000c7812 */ /* 0x041fe200078ec0ff */
[----:B------:R-:W-:-:S04]  /*2cbf0*/  IMAD.SHL.U32 R13, R0, 0x2, RZ ;  /* 0x00000002000d7824 */ /* 0x000fc800078e00ff */
[----:B------:R-:W-:-:S05]  /*2cc00*/  IMAD R12, R12, 0x90, RZ ;  /* 0x000000900c0c7824 */ /* 0x000fca00078e02ff */
[----:B------:R-:W-:-:S05]  /*2cc10*/  LOP3.LUT R12, R12, 0x30, R13, 0x78, !PT ;  /* 0x000000300c0c7812 */ /* 0x000fca00078e780d */
[----:B------:R-:W0:Y:S04]  /*2cc20*/  LDSM.16.M88.4 R40, [R12+UR4+0x4000] ;  /* 0x004000040c28783b */ /* 0x000e280008000200 */
[----:B------:R-:W2:Y:S04]  /*2cc30*/  LDSM.16.M88.4 R36, [R12+UR4+0x4400] ;  /* 0x004400040c24783b */ /* 0x000ea80008000200 */
[----:B------:R-:W3:Y:S04]  /*2cc40*/  LDSM.16.M88.4 R24, [R12+UR4+0x4800] ;  /* 0x004800040c18783b */ /* 0x000ee80008000200 */
[----:B------:R-:W4:Y:S01]  /*2cc50*/  LDSM.16.M88.4 R4, [R12+UR4+0x4c00] ;  /* 0x004c00040c04783b */ /* 0x000f220008000200 */
[C---:B------:R-:W-:Y:S01]  /*2cc60*/  LOP3.LUT R31, R0.reuse, 0x7, RZ, 0xc0, !PT ;  /* 0x00000007001f7812 */ /* 0x040fe200078ec0ff */
[----:B-1----:R-:W-:-:S02]  /*2cc70*/  IMAD.SHL.U32 R3, R0, 0x80, RZ ;  /* 0x0000008000037824 */ /* 0x002fc400078e00ff */
[----:B------:R-:W-:Y:S01]  /*2cc80*/  IMAD.SHL.U32 R0, R0, 0x2, RZ ;  /* 0x0000000200007824 */ /* 0x000fe200078e00ff */
[----:B------:R-:W-:Y:S04]  /*2cc90*/  LDSM.16.M88.4 R8, [R12+UR4+0x5400] ;  /* 0x005400040c08783b */ /* 0x000fe80008000200 */
[----:B------:R-:W-:Y:S04]  /*2cca0*/  LDSM.16.M88.4 R32, [R12+UR4+0x6000] ;  /* 0x006000040c20783b */ /* 0x000fe80008000200 */
[----:B------:R-:W-:Y:S04]  /*2ccb0*/  LDSM.16.M88.4 R56, [R12+UR4+0x6400] ;  /* 0x006400040c38783b */ /* 0x000fe80008000200 */
[----:B------:R-:W-:Y:S04]  /*2ccc0*/  LDSM.16.M88.4 R52, [R12+UR4+0x6800] ;  /* 0x006800040c34783b */ /* 0x000fe80008000200 */
[----:B------:R-:W-:Y:S04]  /*2ccd0*/  LDSM.16.M88.4 R48, [R12+UR4+0x6c00] ;  /* 0x006c00040c30783b */ /* 0x000fe80008000200 */
[----:B------:R-:W-:Y:S04]  /*2cce0*/  LDSM.16.M88.4 R44, [R12+UR4+0x7000] ;  /* 0x007000040c2c783b */ /* 0x000fe80008000200 */
[----:B0-----:R-:W-:Y:S04]  /*2ccf0*/  STL [R1+0x2fa4], R42 ;  /* 0x002fa42a01007387 */ /* 0x001fe80000100800 */
[----:B------:R-:W-:Y:S04]  /*2cd00*/  STL [R1+0x2fa0], R43 ;  /* 0x002fa02b01007387 */ /* 0x000fe80000100800 */
[----:B--2---:R-:W-:Y:S04]  /*2cd10*/  STL [R1+0x2fac], R38 ;  /* 0x002fac2601007387 */ /* 0x004fe80000100800 */
[----:B------:R-:W-:Y:S04]  /*2cd20*/  STL [R1+0x2fa8], R39 ;  /* 0x002fa82701007387 */ /* 0x000fe80000100800 */
[----:B---3--:R-:W-:Y:S04]  /*2cd30*/  STL [R1+0x2ee4], R26 ;  /* 0x002ee41a01007387 */ /* 0x008fe80000100800 */
[----:B------:R-:W-:Y:S04]  /*2cd40*/  STL [R1+0x2ee0], R27 ;  /* 0x002ee01b01007387 */ /* 0x000fe80000100800 */
[----:B----4-:R-:W-:Y:S01]  /*2cd50*/  STL.64 [R1+0x110], R4 ;  /* 0x0001100401007387 */ /* 0x010fe20000100a00 */
[----:B------:R-:W-:-:S03]  /*2cd60*/  IMAD.MOV.U32 R18, RZ, RZ, R4 ;  /* 0x000000ffff127224 */ /* 0x000fc600078e0004 */
[----:B------:R-:W-:Y:S01]  /*2cd70*/  STL.64 [R1+0x118], R6 ;  /* 0x0001180601007387 */ /* 0x000fe20000100a00 */
[----:B------:R-:W-:-:S03]  /*2cd80*/  IMAD.MOV.U32 R17, RZ, RZ, R5 ;  /* 0x000000ffff117224 */ /* 0x000fc600078e0005 */
[----:B------:R-:W0:Y:S01]  /*2cd90*/  LDSM.16.M88.4 R4, [R12+UR4+0x5000] ;  /* 0x005000040c04783b */ /* 0x000e220008000200 */
[----:B------:R-:W-:-:S05]  /*2cda0*/  IMAD R31, R31, 0x110, RZ ;  /* 0x000001101f1f7824 */ /* 0x000fca00078e02ff */
[----:B------:R-:W-:-:S04]  /*2cdb0*/  LOP3.LUT R0, R31, 0x10, R0, 0x78, !PT ;  /* 0x000000101f007812 */ /* 0x000fc800078e7800 */
[----:B------:R-:W-:-:S05]  /*2cdc0*/  LOP3.LUT R0, R0, 0x800, R3, 0xf8, !PT ;  /* 0x0000080000007812 */ /* 0x000fca00078ef803 */
[----:B------:R1:W-:Y:S04]  /*2cdd0*/  LDSM.16.MT88.4 R20, [R0+UR4] ;  /* 0x000000040014783b */ /* 0x0003e80008004200 */
[----:B0-----:R-:W-:Y:S01]  /*2cde0*/  STL.64 [R1+0x100], R4 ;  /* 0x0001000401007387 */ /* 0x001fe20000100a00 */
[----:B------:R-:W-:-:S03]  /*2cdf0*/  IMAD.MOV.U32 R2, RZ, RZ, R4 ;  /* 0x000000ffff027224 */ /* 0x000fc600078e0004 */
[----:B------:R-:W-:Y:S01]  /*2ce00*/  STL.64 [R1+0x108], R6 ;  /* 0x0001080601007387 */ /* 0x000fe20000100a00 */
[----:B-1----:R-:W-:-:S03]  /*2ce10*/  IMAD.MOV.U32 R0, RZ, RZ, R5 ;  /* 0x000000ffff007224 */ /* 0x002fc600078e0005 */
[----:B------:R-:W0:Y:S04]  /*2ce20*/  LDSM.16.M88.4 R4, [R12+UR4+0x5800] ;  /* 0x005800040c04783b */ /* 0x000e280008000200 */
[----:B------:R-:W-:Y:S04]  /*2ce30*/  STL.64 [R1+0xf0], R8 ;  /* 0x0000f00801007387 */ /* 0x000fe80000100a00 */
[----:B------:R-:W-:Y:S04]  /*2ce40*/  STL.64 [R1+0xf8], R10 ;  /* 0x0000f80a01007387 */ /* 0x000fe80000100a00 */
[----:B------:R-:W-:Y:S04]  /*2ce50*/  LDSM.16.M88.4 R8, [R12+UR4+0x7800] ;  /* 0x007800040c08783b */ /* 0x000fe80008000200 */
[----:B0-----:R-:W-:Y:S01]  /*2ce60*/  STL.64 [R1+0xe0], R4 ;  /* 0x0000e00401007387 */ /* 0x001fe20000100a00 */
[----:B------:R-:W-:-:S03]  /*2ce70*/  IMAD.MOV.U32 R16, RZ, RZ, R4 ;  /* 0x000000ffff107224 */ /* 0x000fc600078e0004 */
[----:B------:R-:W-:Y:S01]  /*2ce80*/  STL.64 [R1+0xe8], R6 ;  /* 0x0000e80601007387 */ /* 0x000fe20000100a00 */
[----:B------:R-:W-:-:S03]  /*2ce90*/  IMAD.MOV.U32 R3, RZ, RZ, R5 ;  /* 0x000000ffff037224 */ /* 0x000fc600078e0005 */
[----:B------:R-:W0:Y:S04]  /*2cea0*/  LDSM.16.M88.4 R4, [R12+UR4+0x5c00] ;  /* 0x005c00040c04783b */ /* 0x000e280008000200 */
[----:B0-----:R-:W-:Y:S04]  /*2ceb0*/  STL.64 [R1+0xd0], R4 ;  /* 0x0000d00401007387 */ /* 0x001fe80000100a00 */
[----:B------:R-:W-:Y:S04]  /*2cec0*/  STL.64 [R1+0xd8], R6 ;  /* 0x0000d80601007387 */ /* 0x000fe80000100a00 */
[----:B------:R-:W-:Y:S04]  /*2ced0*/  STL.64 [R1+0xc0], R32 ;  /* 0x0000c02001007387 */ /* 0x000fe80000100a00 */
[----:B------:R-:W-:Y:S04]  /*2cee0*/  STL.64 [R1+0xc8], R34 ;  /* 0x0000c82201007387 */ /* 0x000fe80000100a00 */
[----:B------:R0:W-:Y:S04]  /*2cef0*/  STL.64 [R1+0x3288], R32 ;  /* 0x0032882001007387 */ /* 0x0001e80000100a00 */
[----:B------:R-:W1:Y:S04]  /*2cf00*/  LDSM.16.M88.4 R4, [R12+UR4+0x7400] ;  /* 0x007400040c04783b */ /* 0x000e680008000200 */
[----:B------:R-:W2:Y:S04]  /*2cf10*/  LDSM.16.M88.4 R12, [R12+UR4+0x7c00] ;  /* 0x007c00040c0c783b */ /* 0x000ea80008000200 */
[----:B0-----:R-:W3:Y:S04]  /*2cf20*/  LDL.LU.64 R32, [R1+0xd30] ;  /* 0x000d300001207983 */ /* 0x001ee80000300a00 */
[----:B------:R-:W3:Y:S04]  /*2cf30*/  LDL.LU.64 R34, [R1+0xd38] ;  /* 0x000d380001227983 */ /* 0x000ee80000300a00 */
[----:B------:R-:W-:Y:S04]  /*2cf40*/  STL.64 [R1+0xb0], R56 ;  /* 0x0000b03801007387 */ /* 0x000fe80000100a00 */
[----:B------:R-:W-:Y:S04]  /*2cf50*/  STL.64 [R1+0xb8], R58 ;  /* 0x0000b83a01007387 */ /* 0x000fe80000100a00 */
[----:B-1----:R-:W-:Y:S04]  /*2cf60*/  STL.64 [R1+0x3278], R6 ;  /* 0x0032780601007387 */ /* 0x002fe80000100a00 */
[----:B------:R-:W-:Y:S04]  /*2cf70*/  STL.64 [R1+0x3270], R4 ;  /* 0x0032700401007387 */ /* 0x000fe80000100a00 */
[----:B------:R0:W-:Y:S02]  /*2cf80*/  STL.64 [R1+0x28], R54 ;  /* 0x0000283601007387 */ /* 0x0001e40000100a00 */
[----:B0-----:R-:W0:Y:S02]  /*2cf90*/  S2R R54, SR_TID.X ;  /* 0x0000000000367919 */ /* 0x001e240000002100 */
[----:B------:R-:W-:Y:S04]  /*2cfa0*/  STL.64 [R1+0x18], R50 ;  /* 0x0000183201007387 */ /* 0x000fe80000100a00 */
[----:B------:R-:W-:Y:S04]  /*2cfb0*/  STL.64 [R1+0x3280], R48 ;  /* 0x0032803001007387 */ /* 0x000fe80000100a00 */
[----:B------:R-:W-:Y:S04]  /*2cfc0*/  STL [R1+0x2eec], R10 ;  /* 0x002eec0a01007387 */ /* 0x000fe80000100800 */
[----:B------:R-:W-:Y:S04]  /*2cfd0*/  STL.64 [R1], R44 ;  /* 0x0000002c01007387 */ /* 0x000fe80000100a00 */
[----:B------:R-:W-:Y:S04]  /*2cfe0*/  STL.64 [R1+0x8], R46 ;  /* 0x0000082e01007387 */ /* 0x000fe80000100a00 */
[----:B------:R-:W-:Y:S04]  /*2cff0*/  STL.64 [R1+0x3290], R44 ;  /* 0x0032902c01007387 */ /* 0x000fe80000100a00 */
[----:B------:R-:W-:Y:S04]  /*2d000*/  STL [R1+0x2ee8], R11 ;  /* 0x002ee80b01007387 */ /* 0x000fe80000100800 */
[----:B------:R-:W-:Y:S01]  /*2d010*/  STL.64 [R1+0x3298], R8 ;  /* 0x0032980801007387 */ /* 0x000fe20000100a00 */
[C---:B0-----:R-:W-:Y:S01]  /*2d020*/  LOP3.LUT R58, R54.reuse, 0x7, RZ, 0xc0, !PT ;  /* 0x00000007363a7812 */ /* 0x041fe200078ec0ff */
[----:B------:R-:W-:-:S04]  /*2d030*/  IMAD.SHL.U32 R59, R54, 0x80, RZ ;  /* 0x00000080363b7824 */ /* 0x000fc800078e00ff */
[----:B------:R-:W-:-:S05]  /*2d040*/  IMAD R58, R58, 0x110, RZ ;  /* 0x000001103a3a7824 */ /* 0x000fca00078e02ff */
[----:B------:R-:W-:Y:S04]  /*2d050*/  STL.64 [R1+0x32a8], R58 ;  /* 0x0032a83a01007387 */ /* 0x000fe80000100a00 */
[----:B------:R0:W-:Y:S01]  /*2d060*/  STL.64 [R1+0x32a0], R56 ;  /* 0x0032a03801007387 */ /* 0x0001e20000100a00 */
[----:B------:R-:W-:Y:S02]  /*2d070*/  IMAD.SHL.U32 R55, R54, 0x2, RZ ;  /* 0x0000000236377824 */ /* 0x000fe400078e00ff */
[----:B0-----:R-:W-:Y:S02]  /*2d080*/  IMAD.MOV.U32 R56, RZ, RZ, R18 ;  /* 0x000000ffff387224 */ /* 0x001fe400078e0012 */
[----:B------:R-:W-:-:S05]  /*2d090*/  IMAD.MOV.U32 R57, RZ, RZ, R17 ;  /* 0x000000ffff397224 */ /* 0x000fca00078e0011 */
[----:B------:R0:W-:Y:S04]  /*2d0a0*/  STL.64 [R1+0x32b8], R56 ;  /* 0x0032b83801007387 */ /* 0x0001e80000100a00 */
[----:B--2---:R-:W-:Y:S04]  /*2d0b0*/  STL [R1+0x2ec4], R14 ;  /* 0x002ec40e01007387 */ /* 0x004fe80000100800 */
[----:B------:R-:W-:Y:S04]  /*2d0c0*/  STL [R1+0x2ec0], R15 ;  /* 0x002ec00f01007387 */ /* 0x000fe80000100800 */
[----:B------:R1:W-:Y:S04]  /*2d0d0*/  STL.64 [R1+0x32b0], R12 ;  /* 0x0032b00c01007387 */ /* 0x0003e80000100a00 */
[----:B------:R-:W2:Y:S04]  /*2d0e0*/  LDL.LU.64 R8, [R1+0xcb0] ;  /* 0x000cb00001087983 */ /* 0x000ea80000300a00 */
[----:B------:R-:W2:Y:S01]  /*2d0f0*/  LDL.LU.64 R10, [R1+0xcb8] ;  /* 0x000cb800010a7983 */ /* 0x000ea20000300a00 */
[----:B------:R-:W-:-:S03]  /*2d100*/  LOP3.LUT R55, R58, 0x10, R55, 0x78, !PT ;  /* 0x000000103a377812 */ /* 0x000fc600078e7837 */
[----:B------:R-:W4:Y:S01]  /*2d110*/  LDL.64 R48, [R1+0xf0] ;  /* 0x0000f00001307983 */ /* 0x000f220000100a00 */
[----:B------:R-:W-:-:S05]  /*2d120*/  LOP3.LUT R55, R55, 0x800, R59, 0xf8, !PT ;  /* 0x0000080037377812 */ /* 0x000fca00078ef83b */
[----:B------:R-:W-:Y:S01]  /*2d130*/  LDSM.16.MT88.4 R28, [R55+UR4+0x80] ;  /* 0x00008004371c783b */ /* 0x000fe20008004200 */
[----:B---3--:R-:W-:-:S15]  /*2d140*/  HMMA.16816.F32 R4, R20, R40, R32 ;  /* 0x000000281404723c */ /* 0x008fde0000001820 */
[----:B------:R-:W-:-:S09]  /*2d150*/  NOP ;  /* 0x0000000000007918 */ /* 0x000fd20000000000 */
[----:B------:R-:W-:Y:S02]  /*2d160*/  IMAD.MOV.U32 R60, RZ, RZ, R7 ;  /* 0x000000ffff3c7224 */ /* 0x000fe400078e0007 */
[----:B------:R-:W-:Y:S02]  /*2d170*/  IMAD.MOV.U32 R43, RZ, RZ, R6 ;  /* 0x000000ffff2b7224 */ /* 0x000fe400078e0006 */
[----:B------:R-:W-:Y:S01]  /*2d180*/  IMAD.MOV.U32 R42, RZ, RZ, R5 ;  /* 0x000000ffff2a7224 */ /* 0x000fe200078e0005 */
[----:B------:R-:W-:Y:S04]  /*2d190*/  STL [R1+0x2fbc], R60 ;  /* 0x002fbc3c01007387 */ /* 0x000fe80000100800 */
[----:B------:R-:W-:Y:S04]  /*2d1a0*/  STL [R1+0x2fb8], R43 ;  /* 0x002fb82b01007387 */ /* 0x000fe80000100800 */
[----:B------:R-:W-:Y:S04]  /*2d1b0*/  STL [R1+0x2fb4], R42 ;  /* 0x002fb42a01007387 */ /* 0x000fe80000100800 */
[----:B0-----:R-:W3:Y:S04]  /*2d1c0*/  LDL.LU.64 R56, [R1+0xc40] ;  /* 0x000c400001387983 */ /* 0x001ee80000300a00 */
[----:B------:R-:W3:Y:S01]  /*2d1d0*/  LDL.LU.64 R58, [R1+0xc48] ;  /* 0x000c4800013a7983 */ /* 0x000ee20000300a00 */
[----:B------:R-:W-:-:S02]  /*2d1e0*/  IMAD.MOV.U32 R5, RZ, RZ, R3 ;  /* 0x000000ffff057224 */ /* 0x000fc400078e0003 */
[----:B------:R-:W0:Y:S01]  /*2d1f0*/  S2R R3, SR_TID.X ;  /* 0x0000000000037919 */ /* 0x000e220000002100 */
[----:B------:R-:W-:Y:S02]  /*2d200*/  IMAD.MOV.U32 R39, RZ, RZ, R4 ;  /* 0x000000ffff277224 */ /* 0x000fe400078e0004 */
[----:B------:R-:W-:Y:S01]  /*2d210*/  IMAD.MOV.U32 R4, RZ, RZ, R16 ;  /* 0x000000ffff047224 */ /* 0x000fe200078e0010 */
[----:B-1----:R-:W4:Y:S04]  /*2d220*/  LDL.LU.64 R12, [R1+0xb80] ;  /* 0x000b8000010c7983 */ /* 0x002f280000300a00 */
[----:B------:R-:W4:Y:S04]  /*2d230*/  LDL.LU.64 R14, [R1+0xb88] ;  /* 0x000b8800010e7983 */ /* 0x000f280000300a00 */
[----:B------:R-:W4:Y:S04]  /*2d240*/  LDL.LU.64 R32, [R1+0xb00] ;  /* 0x000b000001207983 */ /* 0x000f280000300a00 */
[----:B------:R-:W4:Y:S04]  /*2d250*/  LDL.LU.64 R34, [R1+0xb08] ;  /* 0x000b080001227983 */ /* 0x000f280000300a00 */
[----:B------:R-:W4:Y:S01]  /*2d260*/  LDL.64 R44, [R1+0xd0] ;  /* 0x0000d000012c7983 */ /* 0x000f220000100a00 */
[C---:B0-----:R-:W-:Y:S01]  /*2d270*/  LOP3.LUT R19, R3.reuse, 0x7, RZ, 0xc0, !PT ;  /* 0x0000000703137812 */ /* 0x041fe200078ec0ff */
[----:B------:R-:W-:-:S04]  /*2d280*/  IMAD.SHL.U32 R61, R3, 0x2, RZ ;  /* 0x00000002033d7824 */ /* 0x000fc800078e00ff */
[----:B------:R-:W-:Y:S02]  /*2d290*/  IMAD R19, R19, 0x110, RZ ;  /* 0x0000011013137824 */ /* 0x000fe400078e02ff */
[----:B------:R-:W-:-:S03]  /*2d2a0*/  IMAD.SHL.U32 R3, R3, 0x80, RZ ;  /* 0x0000008003037824 */ /* 0x000fc600078e00ff */
[----:B------:R-:W-:-:S04]  /*2d2b0*/  LOP3.LUT R61, R19, 0x10, R61, 0x78, !PT ;  /* 0x00000010133d7812 */ /* 0x000fc800078e783d */
[----:B------:R-:W-:-:S04]  /*2d2c0*/  LOP3.LUT R61, R61, 0x800, R3, 0xf8, !PT ;  /* 0x000008003d3d7812 */ /* 0x000fc800078ef803 */
[----:B------:R-:W-:-:S05]  /*2d2d0*/  LOP3.LUT R61, R61, 0x20, RZ, 0x3c, !PT ;  /* 0x000000203d3d7812 */ /* 0x000fca00078e3cff */
[----:B------:R-:W0:Y:S01]  /*2d2e0*/  LDSM.16.MT88.4 R16, [R61+UR4] ;  /* 0x000000043d10783b */ /* 0x000e220008004200 */
[----:B--2---:R-:W-:Y:S03]  /*2d2f0*/  HMMA.16816.F32 R8, R20, R36, R8 ;  /* 0x000000241408723c */ /* 0x004fe60000001808 */
[----:B------:R-:W-:-:S15]  /*2d300*/  STL [R1+0x2fb0], R39 ;  /* 0x002fb02701007387 */ /* 0x000fde0000100800 */
[----:B------:R-:W-:-:S05]  /*2d310*/  NOP ;  /* 0x0000000000007918 */ /* 0x000fca0000000000 */
[----:B------:R1:W-:Y:S04]  /*2d320*/  STL.64 [R1+0x290], R8 ;  /* 0x0002900801007387 */ /* 0x0003e80000100a00 */
[----:B------:R2:W-:Y:S01]  /*2d330*/  STL [R1+0x298], R10 ;  /* 0x0002980a01007387 */ /* 0x0005e20000100800 */
[----:B------:R-:W-:-:S03]  /*2d340*/  IMAD.MOV.U32 R38, RZ, RZ, R11 ;  /* 0x000000ffff267224 */ /* 0x000fc600078e000b */
[----:B-1----:R-:W4:Y:S04]  /*2d350*/  LDL.LU.64 R8, [R1+0xa80] ;  /* 0x000a800001087983 */ /* 0x002f280000300a00 */
[----:B--2---:R-:W2:Y:S04]  /*2d360*/  LDL.LU.64 R10, [R1+0xa88] ;  /* 0x000a8800010a7983 */ /* 0x004ea80000300a00 */
[----:B0-----:R-:W-:Y:S04]  /*2d370*/  STL.64 [R1+0x3200], R18 ;  /* 0x0032001201007387 */ /* 0x001fe80000100a00 */
[----:B------:R-:W-:Y:S01]  /*2d380*/  STL.64 [R1+0x31f8], R16 ;  /* 0x0031f81001007387 */ /* 0x000fe20000100a00 */
[----:B---3--:R-:W-:-:S15]  /*2d390*/  HMMA.16816.F32 R56, R20, R24, R56 ;  /* 0x000000181438723c */ /* 0x008fde0000001838 */
[----:B------:R-:W-:-:S08]  /*2d3a0*/  NOP ;  /* 0x0000000000007918 */ /* 0x000fd00000000000 */
[----:B------:R0:W-:Y:S04]  /*2d3b0*/  STL.64 [R1+0x740], R56 ;  /* 0x0007403801007387 */ /* 0x0001e80000100a00 */
[----:B------:R1:W-:Y:S04]  /*2d3c0*/  STL.64 [R1+0x748], R58 ;  /* 0x0007483a01007387 */ /* 0x0003e80000100a00 */
[----:B0-----:R-:W1:Y:S01]  /*2d3d0*/  LDL.LU.64 R56, [R1+0x32b8] ;  /* 0x0032b80001387983 */ /* 0x001e620000300a00 */
[----:B------:R-:W-:Y:S01]  /*2d3e0*/  IMAD.MOV.U32 R16, RZ, RZ, R2 ;  /* 0x000000ffff107224 */ /* 0x000fe200078e0002 */
[----:B------:R-:W-:-:S07]  /*2d3f0*/  MOV R17, R0 ;  /* 0x0000000000117202 */ /* 0x000fce0000000f00 */
[----:B----4-:R-:W-:-:S15]  /*2d400*/  HMMA.16816.F32 R32, R20, R16, R32 ;  /* 0x000000101420723c */ /* 0x010fde0000001820 */
[----:B------:R-:W-:-:S09]  /*2d410*/  NOP ;  /* 0x0000000000007918 */ /* 0x000fd20000000000 */
[----:B------:R-:W-:Y:S02]  /*2d420*/  IMAD.MOV.U32 R26, RZ, RZ, R34 ;  /* 0x000000ffff1a7224 */ /* 0x000fe400078e0022 */
[----:B------:R-:W-:Y:S01]  /*2d430*/  IMAD.MOV.U32 R27, RZ, RZ, R35 ;  /* 0x000000ffff1b7224 */ /* 0x000fe200078e0023 */
[----:B-1----:R-:W-:Y:S01]  /*2d440*/  HMMA.16816.F32 R56, R20, R56, R12 ;  /* 0x000000381438723c */ /* 0x002fe2000000180c */
[----:B------:R-:W3:-:S15]  /*2d450*/  LDL.LU.64 R12, [R1+0x32b0] ;  /* 0x0032b000010c7983 */ /* 0x000ede0000300a00 */
[----:B------:R-:W-:-:S07]  /*2d460*/  NOP ;  /* 0x0000000000007918 */ /* 0x000fce0000000000 */
[----:B------:R-:W-:Y:S04]  /*2d470*/  STL.64 [R1+0x730], R56 ;  /* 0x0007303801007387 */ /* 0x000fe80000100a00 */
[----:B------:R0:W-:Y:S04]  /*2d480*/  STL.64 [R1+0x738], R58 ;  /* 0x0007383a01007387 */ /* 0x0001e80000100a00 */
[----:B0-----:R-:W4:Y:S04]  /*2d490*/  LDL.LU.64 R58, [R1+0x32a8] ;  /* 0x0032a800013a7983 */ /* 0x001f280000300a00 */
[----:B------:R-:W3:Y:S04]  /*2d4a0*/  LDL.LU.64 R56, [R1+0x32a0] ;  /* 0x0032a00001387983 */ /* 0x000ee80000300a00 */
[----:B------:R0:W-:Y:S04]  /*2d4b0*/  STL.64 [R1+0x720], R32 ;  /* 0x0007202001007387 */ /* 0x0001e80000100a00 */
[----:B0-----:R-:W4:Y:S04]  /*2d4c0*/  LDL.LU.64 R32, [R1+0x990] ;  /* 0x0009900001207983 */ /* 0x001f280000300a00 */
[----:B------:R-:W4:Y:S04]  /*2d4d0*/  LDL.LU.64 R34, [R1+0x998] ;  /* 0x0009980001227983 */ /* 0x000f280000300a00 */
[----:B------:R0:W-:Y:S04]  /*2d4e0*/  STL.64 [R1+0x3258], R16 ;  /* 0x0032581001007387 */ /* 0x0001e80000100a00 */
[----:B0-----:R-:W3:Y:S04]  /*2d4f0*/  LDL.LU.64 R16, [R1+0xa00] ;  /* 0x000a000001107983 */ /* 0x001ee80000300a00 */
[----:B------:R-:W3:Y:S01]  /*2d500*/  LDL.LU.64 R18, [R1+0xa08] ;  /* 0x000a080001127983 */ /* 0x000ee20000300a00 */
[----:B--2---:R-:W-:Y:S03]  /*2d510*/  HMMA.16816.F32 R8, R20, R48, R8 ;  /* 0x000000301408723c */ /* 0x004fe60000001808 */
[----:B------:R-:W-:Y:S04]  /*2d520*/  STL [R1+0x2ef4], R26 ;  /* 0x002ef41a01007387 */ /* 0x000fe80000100800 */
[----:B------:R-:W-:Y:S01]  /*2d530*/  STL [R1+0x2ef0], R27 ;  /* 0x002ef01b01007387 */ /* 0x000fe20000100800 */
[----:B------:R-:W-:-:S02]  /*2d540*/  IMAD.MOV.U32 R15, RZ, RZ, R48 ;  /* 0x000000ffff0f7224 */ /* 0x000fc400078e0030 */
[----:B------:R-:W-:-:S13]  /*2d550*/  IMAD.MOV.U32 R14, RZ, RZ, R49 ;  /* 0x000000ffff0e7224 */ /* 0x000fda00078e0031 */
[----:B------:R0:W-:Y:S04]  /*2d560*/  STL.64 [R1+0x710], R8 ;  /* 0x0007100801007387 */ /* 0x0001e80000100a00 */
[----:B------:R-:W-:Y:S04]  /*2d570*/  STL.64 [R1+0x718], R10 ;  /* 0x0007180a01007387 */ /* 0x000fe80000100a00 */
[----:B0-----:R-:W2:Y:S04]  /*2d580*/  LDL.LU.64 R8, [R1+0x3298] ;  /* 0x0032980001087983 */ /* 0x001ea80000300a00 */
[----:B------:R-:W2:Y:S04]  /*2d590*/  LDL.LU.64 R48, [R1+0x910] ;  /* 0x0009100001307983 */ /* 0x000ea80000300a00 */
[----:B------:R-:W2:Y:S01]  /*2d5a0*/  LDL.LU.64 R50, [R1+0x918] ;  /* 0x0009180001327983 */ /* 0x000ea20000300a00 */
[C---:B----4-:R-:W-:Y:S06]  /*2d5b0*/  HMMA.16816.F32 R32, R20.reuse, R44, R32 ;  /* 0x0000002c1420723c */ /* 0x050fec0000001820 */
[----:B---3--:R-:W-:Y:S07]  /*2d5c0*/  HMMA.16816.F32 R4, R20, R4, R16 ;  /* 0x000000041404723c */ /* 0x008fee0000001810 */
[----:B------:R-:W-:-:S02]  /*2d5d0*/  IMAD.MOV.U32 R17, RZ, RZ, R44 ;  /* 0x000000ffff117224 */ /* 0x000fc400078e002c */
[----:B------:R-:W-:-:S09]  /*2d5e0*/  IMAD.MOV.U32 R16, RZ, RZ, R45 ;  /* 0x000000ffff107224 */ /* 0x000fd200078e002d */
[----:B------:R-:W-:Y:S02]  /*2d5f0*/  IMAD.MOV.U32 R26, RZ, RZ, R32 ;  /* 0x000000ffff1a7224 */ /* 0x000fe400078e0020 */
[----:B------:R-:W-:-:S04]  /*2d600*/  IMAD.MOV.U32 R27, RZ, RZ, R33 ;  /* 0x000000ffff1b7224 */ /* 0x000fc800078e0021 */
[----:B------:R-:W-:Y:S02]  /*2d610*/  IMAD.MOV.U32 R0, RZ, RZ, R7 ;  /* 0x000000ffff007224 */ /* 0x000fe400078e0007 */
[----:B------:R-:W-:Y:S02]  /*2d620*/  IMAD.MOV.U32 R2, RZ, RZ, R6 ;  /* 0x000000ffff027224 */ /* 0x000fe400078e0006 */
[----:B------:R-:W-:Y:S01]  /*2d630*/  IMAD.MOV.U32 R3, RZ, RZ, R5 ;  /* 0x000000ffff037224 */ /* 0x000fe200078e0005 */
[----:B------:R0:W-:Y:S04]  /*2d640*/  STL [R1+0x700], R4 ;  /* 0x0007000401007387 */ /* 0x0001e80000100800 */
[----:B0-----:R-:W3:Y:S04]  /*2d650*/  LDL.LU.64 R4, [R1+0x8b0] ;  /* 0x0008b00001047983 */ /* 0x001ee80000300a00 */
[----:B------:R-:W3:Y:S04]  /*2d660*/  LDL.LU.64 R6, [R1+0x8b8] ;  /* 0x0008b80001067983 */ /* 0x000ee80000300a00 */
[----:B------:R0:W-:Y:S04]  /*2d670*/  STL [R1+0x2f00], R0 ;  /* 0x002f000001007387 */ /* 0x0001e80000100800 */
[----:B------:R-:W-:Y:S04]  /*2d680*/  STL [R1+0x2efc], R2 ;  /* 0x002efc0201007387 */ /* 0x000fe80000100800 */
[----:B------:R-:W-:Y:S04]  /*2d690*/  STL [R1+0x2ef8], R3 ;  /* 0x002ef80301007387 */ /* 0x000fe80000100800 */
[----:B------:R-:W4:Y:S04]  /*2d6a0*/  LDL.LU.64 R44, [R1+0x3290] ;  /* 0x00329000012c7983 */ /* 0x000f280000300a00 */
[----:B------:R-:W2:Y:S01]  /*2d6b0*/  LDL.LU.64 R32, [R1+0x3288] ;  /* 0x0032880001207983 */ /* 0x000ea20000300a00 */
[----:B------:R-:W-:-:S02]  /*2d6c0*/  IMAD.MOV.U32 R10, RZ, RZ, R34 ;  /* 0x000000ffff0a7224 */ /* 0x000fc400078e0022 */
[----:B------:R-:W-:Y:S01]  /*2d6d0*/  IMAD.MOV.U32 R11, RZ, RZ, R35 ;  /* 0x000000ffff0b7224 */ /* 0x000fe200078e0023 */
[----:B--2---:R-:W-:-:S15]  /*2d6e0*/  HMMA.16816.F32 R48, R20, R32, R48 ;  /* 0x000000201430723c */ /* 0x004fde0000001830 */
[----:B------:R-:W-:-:S08]  /*2d6f0*/  NOP ;  /* 0x0000000000007918 */ /* 0x000fd00000000000 */
[----:B------:R1:W-:Y:S01]  /*2d700*/  STL [R1+0x6e0], R48 ;  /* 0x0006e03001007387 */ /* 0x0003e20000100800 */
[----:B0-----:R-:W-:-:S03]  /*2d710*/  IMAD.MOV.U32 R0, RZ, RZ, R49 ;  /* 0x000000ffff007224 */ /* 0x001fc600078e0031 */
[----:B-1----:R-:W2:Y:S04]  /*2d720*/  LDL.LU.64 R48, [R1+0x3280] ;  /* 0x0032800001307983 */ /* 0x002ea80000300a00 */
[----:B------:R0:W-:Y:S04]  /*2d730*/  STL.64 [R1+0x3260], R32 ;  /* 0x0032602001007387 */ /* 0x0001e80000100a00 */
[----:B0-----:R-:W3:Y:S04]  /*2d740*/  LDL.LU.64 R32, [R1+0x8c0] ;  /* 0x0008c00001207983 */ /* 0x001ee80000300a00 */
[----:B------:R-:W3:Y:S04]  /*2d750*/  LDL.LU.64 R34, [R1+0x8c8] ;  /* 0x0008c80001227983 */ /* 0x000ee80000300a00 */
[----:B------:R-:W-:Y:S04]  /*2d760*/  STL.64 [R1+0x3210], R58 ;  /* 0x0032103a01007387 */ /* 0x000fe80000100a00 */
[----:B------:R-:W-:Y:S01]  /*2d770*/  STL.64 [R1+0x3208], R56 ;  /* 0x0032083801007387 */ /* 0x000fe20000100a00 */
[----:B---3--:R-:W-:-:S15]  /*2d780*/  HMMA.16816.F32 R32, R20, R56, R32 ;  /* 0x000000381420723c */ /* 0x008fde0000001820 */
[----:B------:R-:W-:-:S08]  /*2d790*/  NOP ;  /* 0x0000000000007918 */ /* 0x000fd00000000000 */
[----:B------:R-:W-:Y:S04]  /*2d7a0*/  STL.64 [R1+0x6d0], R32 ;  /* 0x0006d02001007387 */ /* 0x000fe80000100a00 */
[----:B------:R0:W-:Y:S02]  /*2d7b0*/  STL.64 [R1+0x6d8], R34 ;  /* 0x0006d82201007387 */ /* 0x0001e40000100a00 */
[----:B0-----:R-:W-:Y:S02]  /*2d7c0*/  HMMA.16816.F32 R32, R20, R52, R4 ;  /* 0x000000341420723c */ /* 0x001fe40000001804 */
[----:B------:R-:W4:Y:S04]  /*2d7d0*/  LDL.LU.64 R4, [R1+0x890] ;  /* 0x0008900001047983 */ /* 0x000f280000300a00 */
[----:B------:R-:W4:-:S15]  /*2d7e0*/  LDL.LU.64 R6, [R1+0x898] ;  /* 0x0008980001067983 */ /* 0x000f1e0000300a00 */
[----:B------:R-:W-:-:S02]  /*2d7f0*/  NOP ;  /* 0x0000000000007918 */ /* 0x000fc40000000000 */
[----:B------:R0:W-:Y:S04]  /*2d800*/  STL.64 [R1+0x6c0], R32 ;  /* 0x0006c02001007387 */ /* 0x0001e80000100a00 */
[----:B------:R1:W-:Y:S04]  /*2d810*/  STL.64 [R1+0x6c8], R34 ;  /* 0x0006c82201007387 */ /* 0x0003e80000100a00 */
[----:B------:R-:W-:Y:S04]  /*2d820*/  STL.64 [R1+0x3220], R54 ;  /* 0x0032203601007387 */ /* 0x000fe80000100a00 */
[----:B------:R3:W-:Y:S04]  /*2d830*/  STL.64 [R1+0x3218], R52 ;  /* 0x0032183401007387 */ /* 0x0007e80000100a00 */
[----:B------:R-:W2:Y:S04]  /*2d840*/  LDL.LU.64 R56, [R1+0x370] ;  /* 0x0003700001387983 */ /* 0x000ea80000300a00 */
[----:B------:R-:W2:Y:S04]  /*2d850*/  LDL.LU.64 R58, [R1+0x378] ;  /* 0x00037800013a7983 */ /* 0x000ea80000300a00 */
[----:B0-----:R-:W2:Y:S04]  /*2d860*/  LDL.LU.64 R32, [R1+0xcf0] ;  /* 0x000cf00001207983 */ /* 0x001ea80000300a00 */
[----:B-1----:R-:W2:Y:S01]  /*2d870*/  LDL.LU.64 R34, [R1+0xcf8] ;  /* 0x000cf80001227983 */ /* 0x002ea20000300a00 */
[----:B---3--:R-:W-:-:S02]  /*2d880*/  IMAD.MOV.U32 R52, RZ, RZ, R17 ;  /* 0x000000ffff347224 */ /* 0x008fc400078e0011 */
[----:B------:R-:W-:Y:S02]  /*2d890*/  IMAD.MOV.U32 R53, RZ, RZ, R16 ;  /* 0x000000ffff357224 */ /* 0x000fe400078e0010 */
[----:B------:R-:W3:Y:S04]  /*2d8a0*/  LDL.64 R16, [R1+0x110] ;  /* 0x0001100001107983 */ /* 0x000ee80000100a00 */
[----:B---3--:R0:W-:Y:S04]  /*2d8b0*/  STL.64 [R1+0x3268], R16 ;  /* 0x0032681001007387 */ /* 0x0081e80000100a00 */
[----:B0-----:R-:W3:Y:S04]  /*2d8c0*/  LDL.LU.64 R16, [R1+0x870] ;  /* 0x0008700001107983 */ /* 0x001ee80000300a00 */
[----:B------:R-:W3:Y:S04]  /*2d8d0*/  LDL.LU.64 R18, [R1+0x878] ;  /* 0x0008780001127983 */ /* 0x000ee80000300a00 */
[----:B------:R0:W-:Y:S04]  /*2d8e0*/  STL.64 [R1+0x3230], R52 ;  /* 0x0032303401007387 */ /* 0x0001e80000100a00 */
[----:B0-----:R-:W2:Y:S04]  /*2d8f0*/  LDL.LU.64 R52, [R1+0x8a0] ;  /* 0x0008a00001347983 */ /* 0x001ea80000300a00 */
[----:B------:R-:W2:Y:S01]  /*2d900*/  LDL.LU.64 R54, [R1+0x8a8] ;  /* 0x0008a80001367983 */ /* 0x000ea20000300a00 */
[----:B----4-:R-:W-:Y:S01]  /*2d910*/  HMMA.16816.F32 R4, R20, R44, R4 ;  /* 0x0000002c1404723c */ /* 0x010fe20000001804 */
[----:B------:R-:W-:-:S02]  /*2d920*/  IMAD.MOV.U32 R2, RZ, RZ, R50 ;  /* 0x000000ffff027224 */ /* 0x000fc400078e0032 */
[----:B------:R-:W-:-:S03]  /*2d930*/  IMAD.MOV.U32 R3, RZ, RZ, R51 ;  /* 0x000000ffff037224 */ /* 0x000fc600078e0033 */
[----:B--2---:R-:W-:-:S15]  /*2d940*/  HMMA.16816.F32 R52, R20, R48, R52 ;  /* 0x000000301434723c */ /* 0x004fde0000001834 */
[----:B------:R-:W-:-:S08]  /*2d950*/  NOP ;  /* 0x0000000000007918 */ /* 0x000fd00000000000 */
[----:B------:R0:W-:Y:S04]  /*2d960*/  STL.64 [R1+0x6b0], R52 ;  /* 0x0006b03401007387 */ /* 0x0001e80000100a00 */
[----:B------:R1:W-:Y:S04]  /*2d970*/  STL.64 [R1+0x6b8], R54 ;  /* 0x0006b83601007387 */ /* 0x0003e80000100a00 */
[----:B0-----:R-:W2:Y:S04]  /*2d980*/  LDL.LU.64 R52, [R1+0xc70] ;  /* 0x000c700001347983 */ /* 0x001ea80000300a00 */
[----:B-1----:R-:W2:Y:S04]  /*2d990*/  LDL.LU.64 R54, [R1+0xc78] ;  /* 0x000c780001367983 */ /* 0x002ea80000300a00 */
[----:B------:R0:W-:Y:S04]  /*2d9a0*/  STL.64 [R1+0x3228], R48 ;  /* 0x0032283001007387 */ /* 0x0001e80000100a00 */
[----:B0-----:R-:W4:Y:S04]  /*2d9b0*/  LDL.LU.64 R48, [R1+0x880] ;  /* 0x0008800001307983 */ /* 0x001f280000300a00 */
[----:B------:R-:W4:Y:S04]  /*2d9c0*/  LDL.LU.64 R50, [R1+0x888] ;  /* 0x0008880001327983 */ /* 0x000f280000300a00 */
[----:B------:R-:W-:Y:S04]  /*2d9d0*/  STL.64 [R1+0x6a0], R4 ;  /* 0x0006a00401007387 */ /* 0x000fe80000100a00 */
[----:B------:R0:W-:Y:S04]  /*2d9e0*/  STL.64 [R1+0x6a8], R6 ;  /* 0x0006a80601007387 */ /* 0x0001e80000100a00 */
[----:B0-----:R-:W2:Y:S04]  /*2d9f0*/  LDL.LU.64 R6, [R1+0x3278] ;  /* 0x0032780001067983 */ /* 0x001ea80000300a00 */
[----:B------:R-:W4:Y:S04]  /*2da00*/  LDL.LU.64 R4, [R1+0x3270] ;  /* 0x0032700001047983 */ /* 0x000f280000300a00 */
[----:B------:R0:W-:Y:S01]  /*2da10*/  STL.64 [R1+0x3238], R44 ;  /* 0x0032382c01007387 */ /* 0x0001e20000100a00 */
[----:B---3--:R-:W-:Y:S01]  /*2da20*/  HMMA.16816.F32 R16, R20, R8, R16 ;  /* 0x000000081410723c */ /* 0x008fe20000001810 */
[----:B0-----:R-:W-:-:S02]  /*2da30*/  IMAD.MOV.U32 R44, RZ, RZ, R15 ;  /* 0x000000ffff2c7224 */ /* 0x001fc400078e000f */
[----:B------:R-:W-:-:S05]  /*2da40*/  IMAD.MOV.U32 R45, RZ, RZ, R14 ;  /* 0x000000ffff2d7224 */ /* 0x000fca00078e000e */
[----:B------:R4:W-:Y:S02]  /*2da50*/  STL.64 [R1+0x3250], R44 ;  /* 0x0032502c01007387 */ /* 0x0009e40000100a00 */
[C---:B----4-:R-:W-:Y:S06]  /*2da60*/  HMMA.16816.F32 R44, R20.reuse, R4, R48 ;  /* 0x00000004142c723c */ /* 0x050fec0000001830 */
[----:B------:R-:W-:Y:S01]  /*2da70*/  HMMA.16816.F32 R20, R20, R12, R56 ;  /* 0x0000000c1414723c */ /* 0x000fe20000001838 */
[----:B--2---:R-:W-:Y:S04]  /*2da80*/  STL.64 [R1+0x3248], R6 ;  /* 0x0032480601007387 */ /* 0x004fe80000100a00 */
[----:B------:R-:W-:-:S12]  /*2da90*/  STL.64 [R1+0x3240], R4 ;  /* 0x0032400401007387 */ /* 0x000fd80000100a00 */
[----:B------:R-:W-:Y:S04]  /*2daa0*/  STL.64 [R1+0x690], R44 ;  /* 0x0006902c01007387 */ /* 0x000fe80000100a00 */
[----:B------:R-:W-:Y:S04]  /*2dab0*/  STL.64 [R1+0x698], R46 ;  /* 0x0006982e01007387 */ /* 0x000fe80000100a00 */
[----:B------:R0:W-:Y:S04]  /*2dac0*/  STL.64 [R1+0x680], R16 ;  /* 0x0006801001007387 */ /* 0x0001e80000100a00 */
[----:B------:R1:W-:Y:S04]  /*2dad0*/  STL.64 [R1+0x688], R18 ;  /* 0x0006881201007387 */ /* 0x0003e80000100a00 */
[----:B0-----:R-:W2:Y:S04]  /*2dae0*/  LDL.LU.64 R16, [R1+0xc10] ;  /* 0x000c100001107983 */ /* 0x001ea80000300a00 */
[----:B------:R-:W-:Y:S04]  /*2daf0*/  STL.64 [R1+0x280], R20 ;  /* 0x0002801401007387 */ /* 0x000fe80000100a00 */
[----:B------:R-:W-:Y:S04]  /*2db00*/  STL.64 [R1+0x288], R22 ;  /* 0x0002881601007387 */ /* 0x000fe80000100a00 */
[----:B-1----:R-:W2:Y:S01]  /*2db10*/  LDL.LU.64 R18, [R1+0xc18] ;  /* 0x000c180001127983 */ /* 0x002ea20000300a00 */
[----:B------:R-:W-:Y:S03]  /*2db20*/  HMMA.16816.F32 R4, R28, R40, R32 ;  /* 0x000000281c04723c */ /* 0x000fe60000001820 */
[----:B------:R-:W0:-:S15]  /*2db30*/  LDSM.16.MT88.4 R20, [R61+UR4+0x80] ;  /* 0x000080043d14783b */ /* 0x000e1e0008004200 */
[----:B------:R-:W-:-:S05]  /*2db40*/  NOP ;  /* 0x0000000000007918 */ /* 0x000fca0000000000 */
[----:B------:R-:W-:Y:S04]  /*2db50*/  STL.64 [R1+0x130], R4 ;  /* 0x0001300401007387 */ /* 0x000fe80000100a00 */
[----:B------:R1:W-:Y:S04]  /*2db60*/  STL.64 [R1+0x138], R6 ;  /* 0x0001380601007387 */ /* 0x0003e80000100a00 */
[----:B------:R-:W3:Y:S04]  /*2db70*/  LDL.LU.64 R32, [R1+0xb40] ;  /* 0x000b400001207983 */ /* 0x000ee80000300a00 */
[----:B------:R-:W3:Y:S04]  /*2db80*/  LDL.LU.64 R34, [R1+0xb48] ;  /* 0x000b480001227983 */ /* 0x000ee80000300a00 */
[----:B------:R-:W4:Y:S04]  /*2db90*/  LDL.LU.64 R44, [R1+0xac0] ;  /* 0x000ac000012c7983 */ /* 0x000f280000300a00 */
[----:B------:R-:W4:Y:S01]  /*2dba0*/  LDL.LU.64 R46, [R1+0xac8] ;  /* 0x000ac800012e7983 */ /* 0x000f220000300a00 */
[----:B-1----:R-:W-:-:S15]  /*2dbb0*/  HMMA.16816.F32 R4, R28, R36, R52 ;  /* 0x000000241c04723c */ /* 0x002fde0000001834 */
[----:B------:R-:W-:-:S08]  /*2dbc0*/  NOP ;  /* 0x0000000000007918 */ /* 0x000fd00000000000 */
[----:B------:R1:W-:Y:S04]  /*2dbd0*/  STL.64 [R1+0x120], R4 ;  /* 0x0001200401007387 */ /* 0x0003e80000100a00 */
[----:B------:R0:W-:Y:S04]  /*2dbe0*/  STL.64 [R1+0x128], R6 ;  /* 0x0001280601007387 */ /* 0x0001e80000100a00 */
[----:B-1----:R-:W4:Y:S04]  /*2dbf0*/  LDL.LU.64 R4, [R1+0xa40] ;  /* 0x000a400001047983 */ /* 0x002f280000300a00 */
[----:B0-----:R-:W4:Y:S04]  /*2dc00*/  LDL.LU.64 R6, [R1+0xa48] ;  /* 0x000a480001067983 */ /* 0x001f280000300a00 */
[----:B------:R-:W4:Y:S04]  /*2dc10*/  LDL.LU.64 R52, [R1+0x9c0] ;  /* 0x0009c00001347983 */ /* 0x000f280000300a00 */
[----:B------:R-:W4:Y:S04]  /*2dc20*/  LDL.LU.64 R54, [R1+0x9c8] ;  /* 0x0009c80001367983 */ /* 0x000f280000300a00 */
[----:B------:R-:W4:Y:S04]  /*2dc30*/  LDL.LU.64 R48, [R1+0x940] ;  /* 0x0009400001307983 */ /* 0x000f280000300a00 */
[----:B------:R-:W4:Y:S04]  /*2dc40*/  LDL.LU.64 R50, [R1+0x948] ;  /* 0x0009480001327983 */ /* 0x000f280000300a00 */
[----:B------:R-:W4:Y:S04]  /*2dc50*/  LDL.LU.64 R56, [R1+0x5d0] ;  /* 0x0005d00001387983 */ /* 0x000f280000300a00 */
[----:B------:R-:W4:Y:S04]  /*2dc60*/  LDL.LU.64 R58, [R1+0x5d8] ;  /* 0x0005d800013a7983 */ /* 0x000f280000300a00 */
[----:B------:R-:W-:Y:S04]  /*2dc70*/  STL.64 [R1+0x3198], R22 ;  /* 0x0031981601007387 */ /* 0x000fe80000100a00 */
[----:B------:R0:W-:Y:S04]  /*2dc80*/  STL.64 [R1+0x3190], R20 ;  /* 0x0031901401007387 */ /* 0x0001e80000100a00 */
[----:B0-----:R-:W4:Y:S01]  /*2dc90*/  LDL.64 R20, [R1+0xe0] ;  /* 0x0000e00001147983 */ /* 0x001f220000100a00 */
[----:B--2---:R-:W-:-:S15]  /*2dca0*/  HMMA.16816.F32 R16, R28, R24, R16 ;  /* 0x000000181c10723c */ /* 0x004fde0000001810 */
[----:B------:R-:W-:-:S08]  /*2dcb0*/  NOP ;  /* 0x0000000000007918 */ /* 0x000fd00000000000 */
[----:B------:R0:W-:Y:S04]  /*2dcc0*/  STL.64 [R1+0x4e0], R16 ;  /* 0x0004e01001007387 */ /* 0x0001e80000100a00 */
[----:B------:R-:W-:Y:S04]  /*2dcd0*/  STL.64 [R1+0x4e8], R18 ;  /* 0x0004e81201007387 */ /* 0x000fe80000100a00 */
[----:B0-----:R-:W3:Y:S02]  /*2dce0*/  LDL.LU.64 R16, [R1+0x3268] ;  /* 0x0032680001107983 */ /* 0x001ee40000300a00 */
[----:B---3--:R-:W-:-:S15]  /*2dcf0*/  HMMA.16816.F32 R32, R28, R16, R32 ;  /* 0x000000101c20723c */ /* 0x008fde0000001820 */
[----:B------:R-:W-:-:S08]  /*2dd00*/  NOP ;  /* 0x0000000000007918 */ /* 0x000fd00000000000 */
[----:B------:R0:W-:Y:S04]  /*2dd10*/  STL.64 [R1+0x4d0], R32 ;  /* 0x0004d02001007387 */ /* 0x0001e80000100a00 */
[----:B------:R1:W-:Y:S04]  /*2dd20*/  STL.64 [R1+0x4d8], R34 ;  /* 0x0004d82201007387 */ /* 0x0003e80000100a00 */
[----:B0-----:R-:W2:Y:S01]  /*2dd30*/  LDL.LU.64 R32, [R1+0x3260] ;  /* 0x0032600001207983 */ /* 0x001ea20000300a00 */
[----:B-1----:R-:W-:Y:S02]  /*2dd40*/  IMAD.MOV.U32 R35, RZ, RZ, R16 ;  /* 0x000000ffff237224 */ /* 0x002fe400078e0010 */
[----:B------:R-:W-:-:S02]  /*2dd50*/  IMAD.MOV.U32 R34, RZ, RZ, R17 ;  /* 0x000000ffff227224 */ /* 0x000fc400078e0011 */
[----:B------:R-:W4:Y:S02]  /*2dd60*/  LDL.LU.64 R16, [R1+0x3258] ;  /* 0x0032580001107983 */ /* 0x000f240000300a00 */
[C---:B----4-:R-:W-:Y:S02]  /*2dd70*/  HMMA.16816.F32 R16, R28.reuse, R16, R44 ;  /* 0x000000101c10723c */ /* 0x050fe4000000182c */
[----:B------:R-:W3:Y:S04]  /*2dd80*/  LDL.LU.64 R44, [R1+0x3250] ;  /* 0x00325000012c7983 */ /* 0x000ee80000300a00 */
[----:B------:R-:W-:-:S15]  /*2dd90*/  HMMA.16816.F32 R52, R28, R20, R52 ;  /* 0x000000141c34723c */ /* 0x000fde0000001834 */
[----:B------:R-:W-:-:S02]  /*2dda0*/  NOP ;  /* 0x0000000000007918 */ /* 0x000fc40000000000 */
[----:B------:R0:W-:Y:S04]  /*2ddb0*/  STL.64 [R1+0x4c0], R16 ;  /* 0x0004c01001007387 */ /* 0x0001e80000100a00 */
[----:B------:R1:W-:Y:S04]  /*2ddc0*/  STL.64 [R1+0x4c8], R18 ;  /* 0x0004c81201007387 */ /* 0x0003e80000100a00 */
[----:B0-----:R-:W4:Y:S04]  /*2ddd0*/  LDL.LU.64 R16, [R1+0x560] ;  /* 0x0005600001107983 */ /* 0x001f280000300a00 */
[----:B-1----:R-:W4:Y:S01]  /*2dde0*/  LDL.LU.64 R18, [R1+0x568] ;  /* 0x0005680001127983 */ /* 0x002f220000300a00 */
[----:B---3--:R-:W-:Y:S03]  /*2ddf0*/  HMMA.16816.F32 R44, R28, R44, R4 ;  /* 0x0000002c1c2c723c */ /* 0x008fe60000001804 */
[----:B------:R-:W3:Y:S04]  /*2de00*/  LDL.LU.64 R6, [R1+0x3248] ;  /* 0x0032480001067983 */ /* 0x000ee80000300a00 */
[----:B------:R-:W3:-:S15]  /*2de10*/  LDL.LU.64 R4, [R1+0x3240] ;  /* 0x0032400001047983 */ /* 0x000ede0000300a00 */
[----:B------:R-:W-:-:S01]  /*2de20*/  NOP ;  /* 0x0000000000007918 */ /* 0x000fc20000000000 */
[----:B------:R0:W-:Y:S04]  /*2de30*/  STL.64 [R1+0x4b0], R44 ;  /* 0x0004b02c01007387 */ /* 0x0001e80000100a00 */
[----:B------:R-:W-:Y:S04]  /*2de40*/  STL.64 [R1+0x4b8], R46 ;  /* 0x0004b82e01007387 */ /* 0x000fe80000100a00 */
[----:B0-----:R-:W3:Y:S04]  /*2de50*/  LDL.LU.64 R44, [R1+0x3238] ;  /* 0x00323800012c7983 */ /* 0x001ee80000300a00 */
[----:B------:R0:W-:Y:S04]  /*2de60*/  STL.64 [R1+0x4a0], R52 ;  /* 0x0004a03401007387 */ /* 0x0001e80000100a00 */
[----:B------:R-:W-:Y:S04]  /*2de70*/  STL.64 [R1+0x4a8], R54 ;  /* 0x0004a83601007387 */ /* 0x000fe80000100a00 */
[----:B0-----:R-:W4:Y:S01]  /*2de80*/  LDL.LU.64 R52, [R1+0x3230] ;  /* 0x0032300001347983 */ /* 0x001f220000300a00 */
[C---:B--2---:R-:W-:Y:S03]  /*2de90*/  HMMA.16816.F32 R56, R28.reuse, R32, R56 ;  /* 0x000000201c38723c */ /* 0x044fe60000001838 */
[----:B------:R0:W-:Y:S04]  /*2dea0*/  STL.64 [R1+0x31e8], R20 ;  /* 0x0031e81401007387 */ /* 0x0001e80000100a00 */
[----:B0-----:R-:W2:Y:S04]  /*2deb0*/  LDL.LU.64 R20, [R1+0x570] ;  /* 0x0005700001147983 */ /* 0x001ea80000300a00 */
[----:B------:R-:W2:Y:S01]  /*2dec0*/  LDL.LU.64 R22, [R1+0x578] ;  /* 0x0005780001167983 */ /* 0x000ea20000300a00 */
[----:B----4-:R-:W-:Y:S03]  /*2ded0*/  HMMA.16816.F32 R52, R28, R52, R48 ;  /* 0x000000341c34723c */ /* 0x010fe60000001830 */
[----:B------:R-:W4:-:S15]  /*2dee0*/  LDL.LU.64 R48, [R1+0x3228] ;  /* 0x0032280001307983 */ /* 0x000f1e0000300a00 */
[----:B------:R-:W-:-:S05]  /*2def0*/  NOP ;  /* 0x0000000000007918 */ /* 0x000fca0000000000 */
[----:B------:R-:W-:Y:S04]  /*2df00*/  STL.64 [R1+0x490], R52 ;  /* 0x0004903401007387 */ /* 0x000fe80000100a00 */
[----:B------:R0:W-:Y:S04]  /*2df10*/  STL.64 [R1+0x498], R54 ;  /* 0x0004983601007387 */ /* 0x0001e80000100a00 */
[----:B0-----:R-:W3:Y:S04]  /*2df20*/  LDL.LU.64 R54, [R1+0x3220] ;  /* 0x0032200001367983 */ /* 0x001ee80000300a00 */
[----:B------:R-:W2:Y:S04]  /*2df30*/  LDL.LU.64 R52, [R1+0x3218] ;  /* 0x0032180001347983 */ /* 0x000ea80000300a00 */
[----:B------:R-:W-:Y:S04]  /*2df40*/  STL.64 [R1+0x480], R56 ;  /* 0x0004803801007387 */ /* 0x000fe80000100a00 */
[----:B------:R0:W-:Y:S04]  /*2df50*/  STL.64 [R1+0x488], R58 ;  /* 0x0004883a01007387 */ /* 0x0001e80000100a00 */
[----:B0-----:R-:W4:Y:S04]  /*2df60*/  LDL.LU.64 R58, [R1+0x3210] ;  /* 0x00321000013a7983 */ /* 0x001f280000300a00 */
[----:B------:R-:W3:Y:S01]  /*2df70*/  LDL.LU.64 R56, [R1+0x3208] ;  /* 0x0032080001387983 */ /* 0x000ee20000300a00 */
[C---:B--2---:R-:W-:Y:S06]  /*2df80*/  HMMA.16816.F32 R16, R28.reuse, R52, R16 ;  /* 0x000000341c10723c */ /* 0x044fec0000001810 */
[----:B---3--:R-:W-:-:S15]  /*2df90*/  HMMA.16816.F32 R20, R28, R56, R20 ;  /* 0x000000381c14723c */ /* 0x008fde0000001814 */
[----:B------:R-:W-:-:S08]  /*2dfa0*/  NOP ;  /* 0x0000000000007918 */ /* 0x000fd00000000000 */
[----:B------:R0:W-:Y:S01]  /*2dfb0*/  STL.64 [R1+0x470], R20 ;  /* 0x0004701401007387 */ /* 0x0001e20000100a00 */
[----:B------:R-:W-:Y:S01]  /*2dfc0*/  IMAD.MOV.U32 R14, RZ, RZ, R22 ;  /* 0x000000ffff0e7224 */ /* 0x000fe200078e0016 */
[----:B------:R-:W-:Y:S02]  /*2dfd0*/  MOV R15, R23 ;  /* 0x00000017000f7202 */ /* 0x000fe40000000f00 */
[----:B0-----:R-:W2:Y:S04]  /*2dfe0*/  LDL.LU.64 R20, [R1+0x530] ;  /* 0x0005300001147983 */ /* 0x001ea80000300a00 */
[----:B------:R-:W2:Y:S04]  /*2dff0*/  LDL.LU.64 R22, [R1+0x538] ;  /* 0x0005380001167983 */ /* 0x000ea80000300a00 */
[----:B----4-:R-:W-:Y:S04]  /*2e000*/  STL.64 [R1+0x31c0], R58 ;  /* 0x0031c03a01007387 */ /* 0x010fe80000100a00 */
[----:B------:R0:W-:Y:S04]  /*2e010*/  STL.64 [R1+0x31b8], R56 ;  /* 0x0031b83801007387 */ /* 0x0001e80000100a00 */
[----:B0-----:R-:W3:Y:S04]  /*2e020*/  LDL.LU.64 R56, [R1+0x540] ;  /* 0x0005400001387983 */ /* 0x001ee80000300a00 */
[----:B------:R-:W3:Y:S04]  /*2e030*/  LDL.LU.64 R58, [R1+0x548] ;  /* 0x00054800013a7983 */ /* 0x000ee80000300a00 */
[----:B------:R-:W-:Y:S04]  /*2e040*/  STL [R1+0x2ecc], R15 ;  /* 0x002ecc0f01007387 */ /* 0x000fe80000100800 */
[----:B------:R-:W-:Y:S04]  /*2e050*/  STL [R1+0x2ec8], R14 ;  /* 0x002ec80e01007387 */ /* 0x000fe80000100800 */
[----:B------:R-:W-:Y:S04]  /*2e060*/  STL.64 [R1+0x460], R16 ;  /* 0x0004601001007387 */ /* 0x000fe80000100a00 */
[----:B------:R0:W-:Y:S04]  /*2e070*/  STL.64 [R1+0x468], R18 ;  /* 0x0004681201007387 */ /* 0x0001e80000100a00 */
[----:B0-----:R-:W4:Y:S04]  /*2e080*/  LDL.LU.64 R18, [R1+0x3200] ;  /* 0x0032000001127983 */ /* 0x001f280000300a00 */
[----:B------:R-:W4:Y:S04]  /*2e090*/  LDL.LU.64 R16, [R1+0x31f8] ;  /* 0x0031f80001107983 */ /* 0x000f280000300a00 */
[----:B------:R-:W-:Y:S04]  /*2e0a0*/  STL.64 [R1+0x31b0], R54 ;  /* 0x0031b03601007387 */ /* 0x000fe80000100a00 */
[----:B------:R0:W-:Y:S04]  /*2e0b0*/  STL.64 [R1+0x31a8], R52 ;  /* 0x0031a83401007387 */ /* 0x0001e80000100a00 */
[----:B0-----:R-:W2:Y:S04]  /*2e0c0*/  LDL.LU.64 R52, [R1+0x550] ;  /* 0x0005500001347983 */ /* 0x001ea80000300a00 */
[----:B------:R-:W2:Y:S04]  /*2e0d0*/  LDL.LU.64 R54, [R1+0x558] ;  /* 0x0005580001367983 */ /* 0x000ea80000300a00 */
[----:B------:R3:W-:Y:S01]  /*2e0e0*/  STL.64 [R1+0x31a0], R48 ;  /* 0x0031a03001007387 */ /* 0x0007e20000100a00 */
[C---:B--2---:R-:W-:Y:S06]  /*2e0f0*/  HMMA.16816.F32 R52, R28.reuse, R48, R52 ;  /* 0x000000301c34723c */ /* 0x044fec0000001834 */
[----:B---3--:R-:W-:-:S15]  /*2e100*/  HMMA.16816.F32 R48, R28, R44, R56 ;  /* 0x0000002c1c30723c */ /* 0x008fde0000001838 */
[----:B------:R-:W-:-:S02]  /*2e110*/  NOP ;  /* 0x0000000000007918 */ /* 0x000fc40000000000 */
[----:B------:R0:W-:Y:S04]  /*2e120*/  STL.64 [R1+0x450], R52 ;  /* 0x0004503401007387 */ /* 0x0001e80000100a00 */
[----:B------:R1:W-:Y:S04]  /*2e130*/  STL.64 [R1+0x458], R54 ;  /* 0x0004583601007387 */ /* 0x0003e80000100a00 */
[----:B------:R2:W-:Y:S04]  /*2e140*/  STL.64 [R1+0x440], R48 ;  /* 0x0004403001007387 */ /* 0x0005e80000100a00 */
[----:B------:R-:W-:Y:S04]  /*2e150*/  STL.64 [R1+0x448], R50 ;  /* 0x0004483201007387 */ /* 0x000fe80000100a00 */
[----:B0-----:R-:W3:Y:S04]  /*2e160*/  LDL.LU.64 R52, [R1+0x3a0] ;  /* 0x0003a00001347983 */ /* 0x001ee80000300a00 */
[----:B-1----:R-:W3:Y:S04]  /*2e170*/  LDL.LU.64 R54, [R1+0x3a8] ;  /* 0x0003a80001367983 */ /* 0x002ee80000300a00 */
[----:B--2---:R-:W2:Y:S01]  /*2e180*/  LDL.64 R48, [R1+0xf0] ;  /* 0x0000f00001307983 */ /* 0x004ea20000100a00 */
[----:B------:R-:W-:Y:S03]  /*2e190*/  HMMA.16816.F32 R20, R28, R4, R20 ;  /* 0x000000041c14723c */ /* 0x000fe60000001814 */
[----:B--2---:R-:W-:Y:S04]  /*2e1a0*/  STL.64 [R1+0x31f0], R48 ;  /* 0x0031f03001007387 */ /* 0x004fe80000100a00 */
[----:B------:R0:W-:Y:S04]  /*2e1b0*/  STL.64 [R1+0x31c8], R44 ;  /* 0x0031c82c01007387 */ /* 0x0001e80000100a00 */
[----:B0-----:R-:W2:-:S13]  /*2e1c0*/  LDL.64 R44, [R1+0xd0] ;  /* 0x0000d000012c7983 */ /* 0x001e9a0000100a00 */
[----:B------:R-:W-:Y:S02]  /*2e1d0*/  IMAD.MOV.U32 R15, RZ, RZ, R22 ;  /* 0x000000ffff0f7224 */ /* 0x000fe400078e0016 */
[----:B------:R-:W-:Y:S02]  /*2e1e0*/  IMAD.MOV.U32 R14, RZ, RZ, R23 ;  /* 0x000000ffff0e7224 */ /* 0x000fe400078e0017 */
[----:B------:R-:W-:Y:S01]  /*2e1f0*/  IMAD.MOV.U32 R57, RZ, RZ, R34 ;  /* 0x000000ffff397224 */ /* 0x000fe200078e0022 */
[----:B--2---:R-:W-:Y:S04]  /*2e200*/  STL.64 [R1+0x31e0], R44 ;  /* 0x0031e02c01007387 */ /* 0x004fe80000100a00 */
[----:B------:R0:W-:Y:S04]  /*2e210*/  STL.64 [R1+0x430], R20 ;  /* 0x0004301401007387 */ /* 0x0001e80000100a00 */
[----:B------:R-:W2:Y:S04]  /*2e220*/  LDL.LU.64 R48, [R1+0x200] ;  /* 0x0002000001307983 */ /* 0x000ea80000300a00 */
[----:B------:R-:W2:Y:S04]  /*2e230*/  LDL.LU.64 R50, [R1+0x208] ;  /* 0x0002080001327983 */ /* 0x000ea80000300a00 */
[----:B0-----:R-:W4:Y:S04]  /*2e240*/  LDL.LU.64 R20, [R1+0xd10] ;  /* 0x000d100001147983 */ /* 0x001f280000300a00 */
[----:B------:R-:W4:Y:S04]  /*2e250*/  LDL.LU.64 R22, [R1+0xd18] ;  /* 0x000d180001167983 */ /* 0x000f280000300a00 */
[----:B------:R-:W4:Y:S04]  /*2e260*/  LDL.LU.64 R44, [R1+0xc90] ;  /* 0x000c9000012c7983 */ /* 0x000f280000300a00 */
[----:B------:R-:W4:Y:S04]  /*2e270*/  LDL.LU.64 R46, [R1+0xc98] ;  /* 0x000c9800012e7983 */ /* 0x000f280000300a00 */
[----:B------:R-:W-:Y:S04]  /*2e280*/  STL.64 [R1+0x31d8], R6 ;  /* 0x0031d80601007387 */ /* 0x000fe80000100a00 */
[----:B------:R3:W-:Y:S01]  /*2e290*/  STL.64 [R1+0x31d0], R4 ;  /* 0x0031d00401007387 */ /* 0x0007e20000100a00 */
[----:B------:R-:W0:Y:S01]  /*2e2a0*/  S2R R34, SR_TID.X ;  /* 0x0000000000227919 */ /* 0x000e220000002100 */
[----:B---3--:R-:W-:Y:S01]  /*2e2b0*/  HMMA.16816.F32 R4, R28, R8, R52 ;  /* 0x000000081c04723c */ /* 0x008fe20000001834 */
[----:B------:R-:W-:-:S15]  /*2e2c0*/  IMAD.MOV.U32 R56, RZ, RZ, R35 ;  /* 0x000000ffff387224 */ /* 0x000fde00078e0023 */
[----:B------:R-:W-:-:S07]  /*2e2d0*/  NOP ;  /* 0x0000000000007918 */ /* 0x000fce0000000000 */
[----:B------:R1:W-:Y:S04]  /*2e2e0*/  STL.64 [R1+0x420], R4 ;  /* 0x0004200401007387 */ /* 0x0003e80000100a00 */
[----:B------:R3:W-:Y:S01]  /*2e2f0*/  STL.64 [R1+0x428], R6 ;  /* 0x0004280601007387 */ /* 0x0007e20000100a00 */
[----:B0-----:R-:W-:-:S03]  /*2e300*/  LOP3.LUT R35, R34, 0x7, RZ, 0xc0, !PT ;  /* 0x0000000722237812 */ /* 0x001fc600078ec0ff */
[----:B-1----:R-:W4:Y:S04]  /*2e310*/  LDL.LU.64 R4, [R1+0xc20] ;  /* 0x000c200001047983 */ /* 0x002f280000300a00 */
[----:B---3--:R-:W3:Y:S04]  /*2e320*/  LDL.LU.64 R6, [R1+0xc28] ;  /* 0x000c280001067983 */ /* 0x008ee80000300a00 */
[----:B------:R-:W3:Y:S04]  /*2e330*/  LDL.LU.64 R52, [R1+0xb60] ;  /* 0x000b600001347983 */ /* 0x000ee80000300a00 */
[----:B------:R-:W3:Y:S01]  /*2e340*/  LDL.LU.64 R54, [R1+0xb68] ;  /* 0x000b680001367983 */ /* 0x000ee20000300a00 */
[----:B------:R-:W-:-:S02]  /*2e350*/  IMAD.SHL.U32 R61, R34, 0x80, RZ ;  /* 0x00000080223d7824 */ /* 0x000fc400078e00ff */
[----:B------:R-:W-:Y:S02]  /*2e360*/  IMAD R35, R35, 0x110, RZ ;  /* 0x0000011023237824 */ /* 0x000fe400078e02ff */
[----:B------:R-:W-:-:S05]  /*2e370*/  IMAD.SHL.U32 R34, R34, 0x2, RZ ;  /* 0x0000000222227824 */ /* 0x000fca00078e00ff */
[----:B------:R-:W-:-:S04]  /*2e380*/  LOP3.LUT R34, R35, 0x10, R34, 0x78, !PT ;  /* 0x0000001023227812 */ /* 0x000fc800078e7822 */
[----:B------:R-:W-:-:S04]  /*2e390*/  LOP3.LUT R34, R34, 0x800, R61, 0xf8, !PT ;  /* 0x0000080022227812 */ /* 0x000fc800078ef83d */
[----:B------:R-:W-:Y:S01]  /*2e3a0*/  LOP3.LUT R34, R34, 0x40, RZ, 0x3c, !PT ;  /* 0x0000004022227812 */ /* 0x000fe200078e3cff */
[----:B--2---:R-:W-:Y:S01]  /*2e3b0*/  HMMA.16816.F32 R28, R28, R12, R48 ;  /* 0x0000000c1c1c723c */ /* 0x004fe20000001830 */
[----:B------:R-:W2:Y:S05]  /*2e3c0*/  LDL.LU.64 R48, [R1+0xae0] ;  /* 0x000ae00001307983 */ /* 0x000eaa0000300a00 */
[----:B----4-:R-:W-:-:S15]  /*2e3d0*/  HMMA.16816.F32 R20, R16, R40, R20 ;  /* 0x000000281014723c */ /* 0x010fde0000001814 */
[----:B------:R-:W-:-:S02]  /*2e3e0*/  NOP ;  /* 0x0000000000007918 */ /* 0x000fc40000000000 */
[----:B------:R-:W-:Y:S04]  /*2e3f0*/  STL.64 [R1+0xa0], R28 ;  /* 0x0000a01c01007387 */ /* 0x000fe80000100a00 */
[----:B------:R0:W-:Y:S04]  /*2e400*/  STL.64 [R1+0xa8], R30 ;  /* 0x0000a81e01007387 */ /* 0x0001e80000100a00 */
[----:B------:R-:W2:Y:S01]  /*2e410*/  LDL.LU.64 R50, [R1+0xae8] ;  /* 0x000ae80001327983 */ /* 0x000ea20000300a00 */
[C---:B0-----:R-:W-:Y:S03]  /*2e420*/  HMMA.16816.F32 R28, R16.reuse, R36, R44 ;  /* 0x00000024101c723c */ /* 0x041fe6000000182c */
[----:B------:R0:W-:Y:S04]  /*2e430*/  STL.64 [R1+0x270], R20 ;  /* 0x0002701401007387 */ /* 0x0001e80000100a00 */
[----:B------:R1:W-:Y:S04]  /*2e440*/  STL.64 [R1+0x278], R22 ;  /* 0x0002781601007387 */ /* 0x0003e80000100a00 */
[----:B0-----:R-:W4:Y:S04]  /*2e450*/  LDL.LU.64 R20, [R1+0xa60] ;  /* 0x000a600001147983 */ /* 0x001f280000300a00 */
[----:B-1----:R-:W4:Y:S04]  /*2e460*/  LDL.LU.64 R22, [R1+0xa68] ;  /* 0x000a680001167983 */ /* 0x002f280000300a00 */
[----:B------:R-:W4:Y:S04]  /*2e470*/  LDL.LU.64 R44, [R1+0x9e0] ;  /* 0x0009e000012c7983 */ /* 0x000f280000300a00 */
[----:B------:R-:W4:Y:S04]  /*2e480*/  LDL.LU.64 R46, [R1+0x9e8] ;  /* 0x0009e800012e7983 */ /* 0x000f280000300a00 */
[----:B------:R-:W-:Y:S04]  /*2e490*/  STL.64 [R1+0x260], R28 ;  /* 0x0002601c01007387 */ /* 0x000fe80000100a00 */
[----:B------:R-:W-:Y:S04]  /*2e4a0*/  STL.64 [R1+0x268], R30 ;  /* 0x0002681e01007387 */ /* 0x000fe80000100a00 */
[----:B------:R-:W0:Y:S04]  /*2e4b0*/  LDSM.16.MT88.4 R28, [R34+UR4] ;  /* 0x00000004221c783b */ /* 0x000e280008004200 */
[----:B0-----:R-:W-:Y:S04]  /*2e4c0*/  STL.64 [R1+0x3108], R30 ;  /* 0x0031081e01007387 */ /* 0x001fe80000100a00 */
[----:B------:R0:W-:Y:S04]  /*2e4d0*/  STL.64 [R1+0x3100], R28 ;  /* 0x0031001c01007387 */ /* 0x0001e80000100a00 */
[----:B0-----:R-:W2:Y:S01]  /*2e4e0*/  LDL.LU.64 R28, [R1+0x100] ;  /* 0x00010000011c7983 */ /* 0x001ea20000300a00 */
[C---:B---3--:R-:W-:Y:S06]  /*2e4f0*/  HMMA.16816.F32 R4, R16.reuse, R24, R4 ;  /* 0x000000181004723c */ /* 0x048fec0000001804 */
[----:B------:R-:W-:-:S15]  /*2e500*/  HMMA.16816.F32 R52, R16, R56, R52 ;  /* 0x000000381034723c */ /* 0x000fde0000001834 */
[----:B------:R-:W-:-:S02]  /*2e510*/  NOP ;  /* 0x0000000000007918 */ /* 0x000fc40000000000 */
[----:B------:R0:W-:Y:S04]  /*2e520*/  STL.64 [R1+0x670], R4 ;  /* 0x0006700401007387 */ /* 0x0001e80000100a00 */
[----:B------:R1:W-:Y:S04]  /*2e530*/  STL.64 [R1+0x678], R6 ;  /* 0x0006780601007387 */ /* 0x0003e80000100a00 */
[----:B0-----:R-:W3:Y:S04]  /*2e540*/  LDL.LU.64 R4, [R1+0x960] ;  /* 0x0009600001047983 */ /* 0x001ee80000300a00 */
[----:B-1----:R-:W3:Y:S04]  /*2e550*/  LDL.LU.64 R6, [R1+0x968] ;  /* 0x0009680001067983 */ /* 0x002ee80000300a00 */
[----:B------:R-:W3:Y:S04]  /*2e560*/  LDL.LU.64 R56, [R1+0x5e0] ;  /* 0x0005e00001387983 */ /* 0x000ee80000300a00 */
[----:B------:R-:W3:Y:S04]  /*2e570*/  LDL.LU.64 R58, [R1+0x5e8] ;  /* 0x0005e800013a7983 */ /* 0x000ee80000300a00 */
[----:B------:R0:W-:Y:S04]  /*2e580*/  STL.64 [R1+0x660], R52 ;  /* 0x0006603401007387 */ /* 0x0001e80000100a00 */
[----:B------:R1:W-:Y:S04]  /*2e590*/  STL.64 [R1+0x668], R54 ;  /* 0x0006683601007387 */ /* 0x0003e80000100a00 */
[----:B0-----:R-:W3:Y:S04]  /*2e5a0*/  LDL.LU.64 R52, [R1+0x5c0] ;  /* 0x0005c00001347983 */ /* 0x001ee80000300a00 */
[----:B-1----:R-:W3:Y:S01]  /*2e5b0*/  LDL.LU.64 R54, [R1+0x5c8] ;  /* 0x0005c80001367983 */ /* 0x002ee20000300a00 */
[----:B--2---:R-:W-:-:S15]  /*2e5c0*/  HMMA.16816.F32 R48, R16, R28, R48 ;  /* 0x0000001c1030723c */ /* 0x004fde0000001830 */
[----:B------:R-:W-:-:S08]  /*2e5d0*/  NOP ;  /* 0x0000000000007918 */ /* 0x000fd00000000000 */
[----:B------:R0:W-:Y:S04]  /*2e5e0*/  STL.64 [R1+0x650], R48 ;  /* 0x0006503001007387 */ /* 0x0001e80000100a00 */
[----:B------:R-:W-:Y:S04]  /*2e5f0*/  STL.64 [R1+0x658], R50 ;  /* 0x0006583201007387 */ /* 0x000fe80000100a00 */
[----:B0-----:R-:W4:Y:S02]  /*2e600*/  LDL.LU.64 R48, [R1+0x31f0] ;  /* 0x0031f00001307983 */ /* 0x001f240000300a00 */
[----:B----4-:R-:W-:-:S15]  /*2e610*/  HMMA.16816.F32 R20, R16, R48, R20 ;  /* 0x000000301014723c */ /* 0x010fde0000001814 */
[----:B------:R-:W-:-:S08]  /*2e620*/  NOP ;  /* 0x0000000000007918 */ /* 0x000fd00000000000 */
[----:B------:R0:W-:Y:S04]  /*2e630*/  STL.64 [R1+0x640], R20 ;  /* 0x0006401401007387 */ /* 0x0001e80000100a00 */
[----:B------:R-:W-:Y:S04]  /*2e640*/  STL.64 [R1+0x648], R22 ;  /* 0x0006481601007387 */ /* 0x000fe80000100a00 */
[----:B0-----:R-:W2:Y:S01]  /*2e650*/  LDL.LU.64 R20, [R1+0x31e8] ;  /* 0x0031e80001147983 */ /* 0x001ea20000300a00 */
[----:B------:R-:W-:Y:S02]  /*2e660*/  IMAD.MOV.U32 R31, RZ, RZ, R48 ;  /* 0x000000ffff1f7224 */ /* 0x000fe400078e0030 */
[----:B------:R-:W-:-:S02]  /*2e670*/  IMAD.MOV.U32 R30, RZ, RZ, R49 ;  /* 0x000000ffff1e7224 */ /* 0x000fc400078e0031 */
[----:B------:R-:W4:Y:S04]  /*2e680*/  LDL.LU.64 R48, [R1+0x5b0] ;  /* 0x0005b00001307983 */ /* 0x000f280000300a00 */
[----:B------:R-:W4:Y:S01]  /*2e690*/  LDL.LU.64 R50, [R1+0x5b8] ;  /* 0x0005b80001327983 */ /* 0x000f220000300a00 */
[----:B--2---:R-:W-:-:S15]  /*2e6a0*/  HMMA.16816.F32 R44, R16, R20, R44 ;  /* 0x00000014102c723c */ /* 0x004fde000000182c */
[----:B------:R-:W-:-:S08]  /*2e6b0*/  NOP ;  /* 0x0000000000007918 */ /* 0x000fd00000000000 */
[----:B------:R0:W-:Y:S04]  /*2e6c0*/  STL.64 [R1+0x630], R44 ;  /* 0x0006302c01007387 */ /* 0x0001e80000100a00 */
[----:B------:R-:W-:Y:S04]  /*2e6d0*/  STL.64 [R1+0x638], R46 ;  /* 0x0006382e01007387 */ /* 0x000fe80000100a00 */
[----:B0-----:R-:W2:Y:S01]  /*2e6e0*/  LDL.LU.64 R44, [R1+0x31e0] ;  /* 0x0031e000012c7983 */ /* 0x001ea20000300a00 */
[----:B---3--:R-:W-:Y:S01]  /*2e6f0*/  HMMA.16816.F32 R56, R16, R32, R56 ;  /* 0x000000201038723c */ /* 0x008fe20000001838 */
[----:B------:R-:W-:-:S02]  /*2e700*/  IMAD.MOV.U32 R39, RZ, RZ, R20 ;  /* 0x000000ffff277224 */ /* 0x000fc400078e0014 */
[----:B------:R-:W-:Y:S02]  /*2e710*/  IMAD.MOV.U32 R35, RZ, RZ, R21 ;  /* 0x000000ffff237224 */ /* 0x000fe400078e0015 */
[----:B------:R-:W3:Y:S04]  /*2e720*/  LDL.LU.64 R20, [R1+0x5a0] ;  /* 0x0005a00001147983 */ /* 0x000ee80000300a00 */
[----:B------:R-:W3:Y:S01]  /*2e730*/  LDL.LU.64 R22, [R1+0x5a8] ;  /* 0x0005a80001167983 */ /* 0x000ee20000300a00 */
[----:B--2---:R-:W-:Y:S06]  /*2e740*/  HMMA.16816.F32 R4, R16, R44, R4 ;  /* 0x0000002c1004723c */ /* 0x004fec0000001804 */
[----:B------:R-:W-:-:S02]  /*2e750*/  IMAD.MOV.U32 R43, RZ, RZ, R44 ;  /* 0x000000ffff2b7224 */ /* 0x000fc400078e002c */
[----:B------:R-:W-:-:S15]  /*2e760*/  IMAD.MOV.U32 R42, RZ, RZ, R45 ;  /* 0x000000ffff2a7224 */ /* 0x000fde00078e002d */
[----:B------:R-:W-:Y:S04]  /*2e770*/  STL.64 [R1+0x620], R4 ;  /* 0x0006200401007387 */ /* 0x000fe80000100a00 */
[----:B------:R0:W-:Y:S04]  /*2e780*/  STL.64 [R1+0x628], R6 ;  /* 0x0006280601007387 */ /* 0x0001e80000100a00 */
[----:B0-----:R-:W2:Y:S04]  /*2e790*/  LDL.LU.64 R6, [R1+0x31d8] ;  /* 0x0031d80001067983 */ /* 0x001ea80000300a00 */
[----:B------:R-:W2:Y:S04]  /*2e7a0*/  LDL.LU.64 R4, [R1+0x31d0] ;  /* 0x0031d00001047983 */ /* 0x000ea80000300a00 */
[----:B------:R-:W2:Y:S04]  /*2e7b0*/  LDL.LU.64 R44, [R1+0x31c8] ;  /* 0x0031c800012c7983 */ /* 0x000ea80000300a00 */
[----:B------:R-:W-:Y:S04]  /*2e7c0*/  STL.64 [R1+0x610], R56 ;  /* 0x0006103801007387 */ /* 0x000fe80000100a00 */
[----:B------:R0:W-:Y:S04]  /*2e7d0*/  STL.64 [R1+0x618], R58 ;  /* 0x0006183a01007387 */ /* 0x0001e80000100a00 */
[----:B0-----:R-:W4:Y:S04]  /*2e7e0*/  LDL.LU.64 R58, [R1+0x31c0] ;  /* 0x0031c000013a7983 */ /* 0x001f280000300a00 */
[----:B------:R-:W3:Y:S04]  /*2e7f0*/  LDL.LU.64 R56, [R1+0x31b8] ;  /* 0x0031b80001387983 */ /* 0x000ee80000300a00 */
[----:B------:R-:W-:Y:S01]  /*2e800*/  STL.64 [R1+0x3150], R32 ;  /* 0x0031502001007387 */ /* 0x000fe20000100a00 */
[----:B---3--:R-:W-:-:S15]  /*2e810*/  HMMA.16816.F32 R52, R16, R56, R52 ;  /* 0x000000381034723c */ /* 0x008fde0000001834 */
[----:B------:R-:W-:-:S08]  /*2e820*/  NOP ;  /* 0x0000000000007918 */ /* 0x000fd00000000000 */
[----:B------:R-:W-:Y:S04]  /*2e830*/  STL.64 [R1+0x600], R52 ;  /* 0x0006003401007387 */ /* 0x000fe80000100a00 */
[----:B------:R0:W-:Y:S04]  /*2e840*/  STL.64 [R1+0x608], R54 ;  /* 0x0006083601007387 */ /* 0x0001e80000100a00 */
[----:B0-----:R-:W3:Y:S04]  /*2e850*/  LDL.LU.64 R54, [R1+0x31b0] ;  /* 0x0031b00001367983 */ /* 0x001ee80000300a00 */
[----:B------:R-:W2:Y:S04]  /*2e860*/  LDL.LU.64 R52, [R1+0x31a8] ;  /* 0x0031a80001347983 */ /* 0x000ea80000300a00 */
[----:B----4-:R-:W-:Y:S04]  /*2e870*/  STL.64 [R1+0x3148], R58 ;  /* 0x0031483a01007387 */ /* 0x010fe80000100a00 */
[----:B------:R0:W-:Y:S04]  /*2e880*/  STL.64 [R1+0x3140], R56 ;  /* 0x0031403801007387 */ /* 0x0001e80000100a00 */
[----:B0-----:R-:W4:Y:S04]  /*2e890*/  LDL.LU.64 R56, [R1+0x580] ;  /* 0x0005800001387983 */ /* 0x001f280000300a00 */
[----:B------:R-:W4:Y:S01]  /*2e8a0*/  LDL.LU.64 R58, [R1+0x588] ;  /* 0x00058800013a7983 */ /* 0x000f220000300a00 */
[----:B--2---:R-:W-:-:S15]  /*2e8b0*/  HMMA.16816.F32 R48, R16, R52, R48 ;  /* 0x000000341030723c */ /* 0x004fde0000001830 */
[----:B------:R-:W-:-:S08]  /*2e8c0*/  NOP ;  /* 0x0000000000007918 */ /* 0x000fd00000000000 */
[----:B------:R0:W-:Y:S04]  /*2e8d0*/  STL.64 [R1+0x5f0], R48 ;  /* 0x0005f03001007387 */ /* 0x0001e80000100a00 */
[----:B------:R-:W-:Y:S04]  /*2e8e0*/  STL.64 [R1+0x5f8], R50 ;  /* 0x0005f83201007387 */ /* 0x000fe80000100a00 */
[----:B0-----:R-:W2:Y:S04]  /*2e8f0*/  LDL.LU.64 R48, [R1+0x31a0] ;  /* 0x0031a00001307983 */ /* 0x001ea80000300a00 */
[----:B---3--:R-:W-:Y:S04]  /*2e900*/  STL.64 [R1+0x3138], R54 ;  /* 0x0031383601007387 */ /* 0x008fe80000100a00 */
[----:B------:R0:W-:Y:S04]  /*2e910*/  STL.64 [R1+0x3130], R52 ;  /* 0x0031303401007387 */ /* 0x0001e80000100a00 */
[----:B0-----:R-:W3:Y:S04]  /*2e920*/  LDL.LU.64 R52, [R1+0x590] ;  /* 0x0005900001347983 */ /* 0x001ee80000300a00 */
[----:B------:R-:W3:Y:S01]  /*2e930*/  LDL.LU.64 R54, [R1+0x598] ;  /* 0x0005980001367983 */ /* 0x000ee20000300a00 */
[----:B------:R-:W-:-:S02]  /*2e940*/  IMAD.MOV.U32 R32, RZ, RZ, R43 ;  /* 0x000000ffff207224 */ /* 0x000fc400078e002b */
[----:B------:R-:W-:Y:S01]  /*2e950*/  IMAD.MOV.U32 R33, RZ, RZ, R42 ;  /* 0x000000ffff217224 */ /* 0x000fe200078e002a */
[----:B--2---:R-:W-:-:S15]  /*2e960*/  HMMA.16816.F32 R20, R16, R48, R20 ;  /* 0x000000301014723c */ /* 0x004fde0000001814 */
[----:B------:R-:W-:-:S08]  /*2e970*/  NOP ;  /* 0x0000000000007918 */ /* 0x000fd00000000000 */
[----:B------:R-:W-:Y:S04]  /*2e980*/  STL.64 [R1+0x5e0], R20 ;  /* 0x0005e01401007387 */ /* 0x000fe80000100a00 */
[----:B------:R0:W-:Y:S04]  /*2e990*/  STL.64 [R1+0x5e8], R22 ;  /* 0x0005e81601007387 */ /* 0x0001e80000100a00 */
[----:B0-----:R-:W2:Y:S04]  /*2e9a0*/  LDL.LU.64 R22, [R1+0x3198] ;  /* 0x0031980001167983 */ /* 0x001ea80000300a00 */
[----:B------:R-:W2:Y:S04]  /*2e9b0*/  LDL.LU.64 R20, [R1+0x3190] ;  /* 0x0031900001147983 */ /* 0x000ea80000300a00 */
[----:B------:R0:W-:Y:S04]  /*2e9c0*/  STL.64 [R1+0x3128], R48 ;  /* 0x0031283001007387 */ /* 0x0001e80000100a00 */
[----:B0-----:R-:W2:Y:S04]  /*2e9d0*/  LDL.LU.64 R48, [R1+0x520] ;  /* 0x0005200001307983 */ /* 0x001ea80000300a00 */
[----:B------:R-:W2:Y:S01]  /*2e9e0*/  LDL.LU.64 R50, [R1+0x528] ;  /* 0x0005280001327983 */ /* 0x000ea20000300a00 */
[----:B---3--:R-:W-:-:S15]  /*2e9f0*/  HMMA.16816.F32 R52, R16, R44, R52 ;  /* 0x0000002c1034723c */ /* 0x008fde0000001834 */
[----:B------:R-:W-:-:S08]  /*2ea00*/  NOP ;  /* 0x0000000000007918 */ /* 0x000fd00000000000 */
[----:B------:R-:W-:Y:S04]  /*2ea10*/  STL.64 [R1+0x5d0], R52 ;  /* 0x0005d03401007387 */ /* 0x000fe80000100a00 */
[----:B------:R-:W-:Y:S04]  /*2ea20*/  STL.64 [R1+0x5d8], R54 ;  /* 0x0005d83601007387 */ /* 0x000fe80000100a00 */
[----:B------:R-:W-:Y:S04]  /*2ea30*/  STL.64 [R1+0x3168], R32 ;  /* 0x0031682001007387 */ /* 0x000fe80000100a00 */
[----:B------:R4:W-:Y:S02]  /*2ea40*/  STL.64 [R1+0x3120], R44 ;  /* 0x0031202c01007387 */ /* 0x0009e40000100a00 */
[----:B----4-:R-:W-:Y:S01]  /*2ea50*/  HMMA.16816.F32 R44, R16, R4, R56 ;  /* 0x00000004102c723c */ /* 0x010fe20000001838 */
[----:B------:R-:W-:-:S02]  /*2ea60*/  IMAD.MOV.U32 R32, RZ, RZ, R39 ;  /* 0x000000ffff207224 */ /* 0x000fc400078e0027 */
[----:B------:R-:W-:-:S15]  /*2ea70*/  IMAD.MOV.U32 R33, RZ, RZ, R35 ;  /* 0x000000ffff217224 */ /* 0x000fde00078e0023 */
[----:B------:R-:W-:-:S05]  /*2ea80*/  NOP ;  /* 0x0000000000007918 */ /* 0x000fca0000000000 */
[----:B------:R-:W-:Y:S04]  /*2ea90*/  STL.64 [R1+0x5c0], R44 ;  /* 0x0005c02c01007387 */ /* 0x000fe80000100a00 */
[----:B------:R-:W-:Y:S04]  /*2eaa0*/  STL.64 [R1+0x5c8], R46 ;  /* 0x0005c82e01007387 */ /* 0x000fe80000100a00 */
[----:B------:R-:W3:Y:S04]  /*2eab0*/  LDL.LU.64 R56, [R1+0xcd0] ;  /* 0x000cd00001387983 */ /* 0x000ee80000300a00 */
[----:B------:R-:W3:Y:S04]  /*2eac0*/  LDL.LU.64 R58, [R1+0xcd8] ;  /* 0x000cd800013a7983 */ /* 0x000ee80000300a00 */
[----:B------:R-:W4:Y:S04]  /*2ead0*/  LDL.LU.64 R52, [R1+0xc50] ;  /* 0x000c500001347983 */ /* 0x000f280000300a00 */
[----:B------:R-:W4:Y:S04]  /*2eae0*/  LDL.LU.64 R54, [R1+0xc58] ;  /* 0x000c580001367983 */ /* 0x000f280000300a00 */
[----:B------:R-:W-:Y:S04]  /*2eaf0*/  STL.64 [R1+0x3180], R32 ;  /* 0x0031802001007387 */ /* 0x000fe80000100a00 */
[----:B------:R-:W-:Y:S04]  /*2eb00*/  STL.64 [R1+0x3118], R6 ;  /* 0x0031180601007387 */ /* 0x000fe80000100a00 */
[----:B------:R0:W-:Y:S04]  /*2eb10*/  STL.64 [R1+0x3110], R4 ;  /* 0x0031100401007387 */ /* 0x0001e80000100a00 */
[----:B0-----:R-:W4:Y:S04]  /*2eb20*/  LDL.LU.64 R4, [R1+0x210] ;  /* 0x0002100001047983 */ /* 0x001f280000300a00 */
[----:B------:R-:W4:Y:S01]  /*2eb30*/  LDL.LU.64 R6, [R1+0x218] ;  /* 0x0002180001067983 */ /* 0x000f220000300a00 */
[----:B--2---:R-:W-:Y:S03]  /*2eb40*/  HMMA.16816.F32 R44, R16, R8, R48 ;  /* 0x00000008102c723c */ /* 0x004fe60000001830 */
[----:B------:R-:W2:Y:S04]  /*2eb50*/  LDL.LU.64 R48, [R1+0xb90] ;  /* 0x000b900001307983 */ /* 0x000ea80000300a00 */
[----:B------:R-:W2:-:S15]  /*2eb60*/  LDL.LU.64 R50, [R1+0xb98] ;  /* 0x000b980001327983 */ /* 0x000e9e0000300a00 */
[----:B------:R-:W-:-:S01]  /*2eb70*/  NOP ;  /* 0x0000000000007918 */ /* 0x000fc20000000000 */
[----:B------:R0:W-:Y:S04]  /*2eb80*/  STL.64 [R1+0x5b0], R44 ;  /* 0x0005b02c01007387 */ /* 0x0001e80000100a00 */
[----:B------:R1:W-:Y:S04]  /*2eb90*/  STL.64 [R1+0x5b8], R46 ;  /* 0x0005b82e01007387 */ /* 0x0003e80000100a00 */
[----:B0-----:R-:W2:Y:S04]  /*2eba0*/  LDL.LU.64 R44, [R1+0xb20] ;  /* 0x000b2000012c7983 */ /* 0x001ea80000300a00 */
[----:B-1----:R-:W2:Y:S04]  /*2ebb0*/  LDL.LU.64 R46, [R1+0xb28] ;  /* 0x000b2800012e7983 */ /* 0x002ea80000300a00 */
[----:B------:R-:W-:Y:S04]  /*2ebc0*/  STL.64 [R1+0x3160], R10 ;  /* 0x0031600a01007387 */ /* 0x000fe80000100a00 */
[----:B------:R3:W-:Y:S04]  /*2ebd0*/  STL.64 [R1+0x3158], R8 ;  /* 0x0031580801007387 */ /* 0x0007e80000100a00 */
[----:B------:R-:W-:Y:S04]  /*2ebe0*/  STL.64 [R1+0x3178], R14 ;  /* 0x0031780e01007387 */ /* 0x000fe80000100a00 */
[----:B------:R-:W-:Y:S01]  /*2ebf0*/  STL.64 [R1+0x3170], R12 ;  /* 0x0031700c01007387 */ /* 0x000fe20000100a00 */
[----:B---3--:R-:W-:Y:S06]  /*2ec00*/  HMMA.16816.F32 R8, R20, R40, R56 ;  /* 0x000000281408723c */ /* 0x008fec0000001838 */
[----:B----4-:R-:W-:Y:S01]  /*2ec10*/  HMMA.16816.F32 R4, R16, R12, R4 ;  /* 0x0000000c1004723c */ /* 0x010fe20000001804 */
[----:B------:R-:W0:-:S15]  /*2ec20*/  LDSM.16.MT88.4 R16, [R34+UR4+0x80] ;  /* 0x000080042210783b */ /* 0x000e1e0008004200 */
[----:B------:R-:W-:-:S07]  /*2ec30*/  NOP ;  /* 0x0000000000007918 */ /* 0x000fce0000000000 */
[----:B------:R1:W-:Y:S04]  /*2ec40*/  STL.64 [R1+0x250], R4 ;  /* 0x0002500401007387 */ /* 0x0003e80000100a00 */
[----:B------:R3:W-:Y:S04]  /*2ec50*/  STL.64 [R1+0x258], R6 ;  /* 0x0002580601007387 */ /* 0x0007e80000100a00 */
[----:B-1----:R-:W4:Y:S04]  /*2ec60*/  LDL.LU.64 R4, [R1+0xaa0] ;  /* 0x000aa00001047983 */ /* 0x002f280000300a00 */
[----:B---3--:R-:W4:Y:S04]  /*2ec70*/  LDL.LU.64 R6, [R1+0xaa8] ;  /* 0x000aa80001067983 */ /* 0x008f280000300a00 */
[----:B------:R-:W-:Y:S04]  /*2ec80*/  STL.64 [R1+0x90], R8 ;  /* 0x0000900801007387 */ /* 0x000fe80000100a00 */
[----:B------:R1:W-:Y:S02]  /*2ec90*/  STL.64 [R1+0x98], R10 ;  /* 0x0000980a01007387 */ /* 0x0003e40000100a00 */
[----:B-1----:R-:W-:Y:S02]  /*2eca0*/  HMMA.16816.F32 R8, R20, R36, R52 ;  /* 0x000000241408723c */ /* 0x002fe40000001834 */
[----:B------:R-:W-:Y:S04]  /*2ecb0*/  STL.64 [R1+0x3188], R40 ;  /* 0x0031882801007387 */ /* 0x000fe80000100a00 */
[----:B0-----:R-:W-:-:S15]  /*2ecc0*/  STL.64 [R1+0x30a0], R18 ;  /* 0x0030a01201007387 */ /* 0x001fde0000100a00 */
[----:B------:R-:W-:-:S02]  /*2ecd0*/  NOP ;  /* 0x0000000000007918 */ /* 0x000fc40000000000 */
[----:B------:R-:W-:Y:S04]  /*2ece0*/  STL.64 [R1+0x80], R8 ;  /* 0x0000800801007387 */ /* 0x000fe80000100a00 */
[----:B------:R-:W-:Y:S04]  /*2ecf0*/  STL.64 [R1+0x88], R10 ;  /* 0x0000880a01007387 */ /* 0x000fe80000100a00 */
[----:B------:R0:W-:Y:S04]  /*2ed00*/  STL.64 [R1+0x3098], R16 ;  /* 0x0030981001007387 */ /* 0x0001e80000100a00 */
[----:B0-----:R-:W3:Y:S04]  /*2ed10*/  LDL.64 R16, [R1+0x110] ;  /* 0x0001100001107983 */ /* 0x001ee80000100a00 */
[----:B------:R-:W3:Y:S01]  /*2ed20*/  LDL.LU.64 R40, [R1+0xa20] ;  /* 0x000a200001287983 */ /* 0x000ee20000300a00 */
[----:B--2---:R-:W-:-:S15]  /*2ed30*/  HMMA.16816.F32 R12, R20, R24, R48 ;  /* 0x00000018140c723c */ /* 0x004fde0000001830 */
[----:B------:R-:W-:-:S08]  /*2ed40*/  NOP ;  /* 0x0000000000007918 */ /* 0x000fd00000000000 */
[----:B------:R0:W-:Y:S04]  /*2ed50*/  STL.64 [R1+0x70], R12 ;  /* 0x0000700c01007387 */ /* 0x0001e80000100a00 */
[----:B------:R1:W-:Y:S04]  /*2ed60*/  STL.64 [R1+0x78], R14 ;  /* 0x0000780e01007387 */ /* 0x0003e80000100a00 */
[----:B------:R-:W2:Y:S01]  /*2ed70*/  LDL.LU.64 R42, [R1+0xa28] ;  /* 0x000a2800012a7983 */ /* 0x000ea20000300a00 */
[----:B------:R-:W-:Y:S02]  /*2ed80*/  IMAD.MOV.U32 R32, RZ, RZ, R31 ;  /* 0x000000ffff207224 */ /* 0x000fe400078e001f */
[----:B------:R-:W-:-:S02]  /*2ed90*/  IMAD.MOV.U32 R33, RZ, RZ, R30 ;  /* 0x000000ffff217224 */ /* 0x000fc400078e001e */
[----:B------:R-:W-:Y:S02]  /*2eda0*/  IMAD.MOV.U32 R19, RZ, RZ, R28 ;  /* 0x000000ffff137224 */ /* 0x000fe400078e001c */
[----:B------:R-:W-:Y:S01]  /*2edb0*/  IMAD.MOV.U32 R18, RZ, RZ, R29 ;  /* 0x000000ffff127224 */ /* 0x000fe200078e001d */
[C---:B----4-:R-:W-:Y:S06]  /*2edc0*/  HMMA.16816.F32 R4, R20.reuse, R28, R4 ;  /* 0x0000001c1404723c */ /* 0x050fec0000001804 */
[----:B---3--:R-:W-:-:S15]  /*2edd0*/  HMMA.16816.F32 R8, R20, R16, R44 ;  /* 0x000000101408723c */ /* 0x008fde000000182c */
[----:B------:R-:W-:-:S08]  /*2ede0*/  NOP ;  /* 0x0000000000007918 */ /* 0x000fd00000000000 */
[----:B------:R3:W-:Y:S04]  /*2edf0*/  STL.64 [R1+0x60], R8 ;  /* 0x0000600801007387 */ /* 0x0007e80000100a00 */
[----:B------:R4:W-:Y:S04]  /*2ee00*/  STL.64 [R1+0x68], R10 ;  /* 0x0000680a01007387 */ /* 0x0009e80000100a00 */
[----:B0-----:R-:W2:Y:S04]  /*2ee10*/  LDL.LU.64 R12, [R1+0x9a0] ;  /* 0x0009a000010c7983 */ /* 0x001ea80000300a00 */
[----:B-1----:R-:W2:Y:S04]  /*2ee20*/  LDL.LU.64 R14, [R1+0x9a8] ;  /* 0x0009a800010e7983 */ /* 0x002ea80000300a00 */
[----:B---3--:R-:W3:Y:S04]  /*2ee30*/  LDL.LU.64 R8, [R1+0x920] ;  /* 0x0009200001087983 */ /* 0x008ee80000300a00 */
[----:B----4-:R-:W3:Y:S04]  /*2ee40*/  LDL.LU.64 R10, [R1+0x928] ;  /* 0x00092800010a7983 */ /* 0x010ee80000300a00 */
[----:B------:R-:W4:Y:S04]  /*2ee50*/  LDL.LU.64 R56, [R1+0x770] ;  /* 0x0007700001387983 */ /* 0x000f280000300a00 */
[----:B------:R-:W4:Y:S04]  /*2ee60*/  LDL.LU.64 R58, [R1+0x778] ;  /* 0x00077800013a7983 */ /* 0x000f280000300a00 */
[----:B------:R0:W-:Y:S04]  /*2ee70*/  STL.64 [R1+0x50], R4 ;  /* 0x0000500401007387 */ /* 0x0001e80000100a00 */
[----:B------:R1:W-:Y:S04]  /*2ee80*/  STL.64 [R1+0x58], R6 ;  /* 0x0000580601007387 */ /* 0x0003e80000100a00 */
[----:B------:R-:W4:Y:S04]  /*2ee90*/  LDL.LU.64 R52, [R1+0x390] ;  /* 0x0003900001347983 */ /* 0x000f280000300a00 */
[----:B------:R-:W4:Y:S04]  /*2eea0*/  LDL.LU.64 R54, [R1+0x398] ;  /* 0x0003980001367983 */ /* 0x000f280000300a00 */
[----:B------:R-:W4:Y:S04]  /*2eeb0*/  LDL.LU.64 R48, [R1+0x380] ;  /* 0x0003800001307983 */ /* 0x000f280000300a00 */
[----:B------:R-:W4:Y:S04]  /*2eec0*/  LDL.LU.64 R50, [R1+0x388] ;  /* 0x0003880001327983 */ /* 0x000f280000300a00 */
[----:B------:R-:W4:Y:S04]  /*2eed0*/  LDL.LU.64 R44, [R1+0x360] ;  /* 0x00036000012c7983 */ /* 0x000f280000300a00 */
[----:B------:R-:W4:Y:S04]  /*2eee0*/  LDL.LU.64 R46, [R1+0x368] ;  /* 0x00036800012e7983 */ /* 0x000f280000300a00 */
[----:B0-----:R-:W4:Y:S04]  /*2eef0*/  LDL.LU.64 R4, [R1+0x350] ;  /* 0x0003500001047983 */ /* 0x001f280000300a00 */
[----:B-1----:R-:W4:Y:S04]  /*2ef00*/  LDL.LU.64 R6, [R1+0x358] ;  /* 0x0003580001067983 */ /* 0x002f280000300a00 */
[----:B------:R-:W4:Y:S04]  /*2ef10*/  LDL.LU.64 R28, [R1+0x340] ;  /* 0x00034000011c7983 */ /* 0x000f280000300a00 */
[----:B------:R-:W4:Y:S01]  /*2ef20*/  LDL.LU.64 R30, [R1+0x348] ;  /* 0x00034800011e7983 */ /* 0x000f220000300a00 */
[----:B--2---:R-:W-:Y:S03]  /*2ef30*/  HMMA.16816.F32 R32, R20, R32, R40 ;  /* 0x000000201420723c */ /* 0x004fe60000001828 */
[----:B------:R-:W2:-:S15]  /*2ef40*/  LDL.LU.64 R40, [R1+0x3188] ;  /* 0x0031880001287983 */ /* 0x000e9e0000300a00 */
[----:B------:R-:W-:-:S05]  /*2ef50*/  NOP ;  /* 0x0000000000007918 */ /* 0x000fca0000000000 */
[----:B------:R0:W-:Y:S04]  /*2ef60*/  STL.64 [R1+0x40], R32 ;  /* 0x0000402001007387 */ /* 0x0001e80000100a00 */
[----:B------:R1:W-:Y:S04]  /*2ef70*/  STL.64 [R1+0x48], R34 ;  /* 0x0000482201007387 */ /* 0x0003e80000100a00 */
[----:B0-----:R-:W1:Y:S02]  /*2ef80*/  LDL.LU.64 R32, [R1+0x3180] ;  /* 0x0031800001207983 */ /* 0x001e640000300a00 */
[----:B-1----:R-:W-:Y:S02]  /*2ef90*/  HMMA.16816.F32 R32, R20, R32, R12 ;  /* 0x000000201420723c */ /* 0x002fe4000000180c */
[----:B------:R-:W2:Y:S04]  /*2efa0*/  LDL.LU.64 R14, [R1+0x3178] ;  /* 0x00317800010e7983 */ /* 0x000ea80000300a00 */
[----:B------:R-:W2:-:S15]  /*2efb0*/  LDL.LU.64 R12, [R1+0x3170] ;  /* 0x00317000010c7983 */ /* 0x000e9e0000300a00 */
[----:B------:R-:W-:-:S02]  /*2efc0*/  NOP ;  /* 0x0000000000007918 */ /* 0x000fc40000000000 */
[----:B------:R0:W-:Y:S04]  /*2efd0*/  STL.64 [R1+0x30], R32 ;  /* 0x0000302001007387 */ /* 0x0001e80000100a00 */
[----:B------:R3:W-:Y:S04]  /*2efe0*/  STL.64 [R1+0x38], R34 ;  /* 0x0000382201007387 */ /* 0x0007e80000100a00 */
[----:B0-----:R-:W3:Y:S02]  /*2eff0*/  LDL.LU.64 R32, [R1+0x3168] ;  /* 0x0031680001207983 */ /* 0x001ee40000300a00 */
[----:B---3--:R-:W-:Y:S02]  /*2f000*/  HMMA.16816.F32 R32, R20, R32, R8 ;  /* 0x000000201420723c */ /* 0x008fe40000001808 */
[----:B------:R-:W3:Y:S04]  /*2f010*/  LDL.LU.64 R10, [R1+0x3160] ;  /* 0x00316000010a7983 */ /* 0x000ee80000300a00 */
[----:B------:R-:W3:-:S15]  /*2f020*/  LDL.LU.64 R8, [R1+0x3158] ;  /* 0x0031580001087983 */ /* 0x000ede0000300a00 */
[----:B------:R-:W-:-:S02]  /*2f030*/  NOP ;  /* 0x0000000000007918 */ /* 0x000fc40000000000 */
[----:B------:R0:W-:Y:S04]  /*2f040*/  STL.64 [R1+0x410], R32 ;  /* 0x0004102001007387 */ /* 0x0001e80000100a00 */
[----:B------:R4:W-:Y:S04]  /*2f050*/  STL.64 [R1+0x418], R34 ;  /* 0x0004182201007387 */ /* 0x0009e80000100a00 */
[----:B0-----:R-:W4:Y:S02]  /*2f060*/  LDL.LU.64 R32, [R1+0x3150] ;  /* 0x0031500001207983 */ /* 0x001f240000300a00 */
[----:B----4-:R-:W-:Y:S02]  /*2f070*/  HMMA.16816.F32 R32, R20, R32, R56 ;  /* 0x000000201420723c */ /* 0x010fe40000001838 */
[----:B------:R-:W4:Y:S04]  /*2f080*/  LDL.LU.64 R58, [R1+0x3148] ;  /* 0x00314800013a7983 */ /* 0x000f280000300a00 */
[----:B------:R-:W2:-:S15]  /*2f090*/  LDL.LU.64 R56, [R1+0x3140] ;  /* 0x0031400001387983 */ /* 0x000e9e0000300a00 */
[----:B------:R-:W-:-:S02]  /*2f0a0*/  NOP ;  /* 0x0000000000007918 */ /* 0x000fc40000000000 */
[----:B------:R0:W-:Y:S04]  /*2f0b0*/  STL.64 [R1+0x400], R32 ;  /* 0x0004002001007387 */ /* 0x0001e80000100a00 */
[----:B------:R1:W-:Y:S04]  /*2f0c0*/  STL.64 [R1+0x408], R34 ;  /* 0x0004082201007387 */ /* 0x0003e80000100a00 */
[----:B0-----:R-:W3:Y:S04]  /*2f0d0*/  LDL.LU.64 R32, [R1+0x180] ;  /* 0x0001800001207983 */ /* 0x001ee80000300a00 */
[----:B-1----:R-:W3:Y:S01]  /*2f0e0*/  LDL.LU.64 R34, [R1+0x188] ;  /* 0x0001880001227983 */ /* 0x002ee20000300a00 */
[----:B--2---:R-:W-:-:S15]  /*2f0f0*/  HMMA.16816.F32 R52, R20, R56, R52 ;  /* 0x000000381434723c */ /* 0x004fde0000001834 */
[----:B------:R-:W-:-:S08]  /*2f100*/  NOP ;  /* 0x0000000000007918 */ /* 0x000fd00000000000 */
[----:B------:R-:W-:Y:S04]  /*2f110*/  STL.64 [R1+0x3f0], R52 ;  /* 0x0003f03401007387 */ /* 0x000fe80000100a00 */
[----:B------:R0:W-:Y:S04]  /*2f120*/  STL.64 [R1+0x3f8], R54 ;  /* 0x0003f83601007387 */ /* 0x0001e80000100a00 */
[----:B0-----:R-:W2:Y:S04]  /*2f130*/  LDL.LU.64 R54, [R1+0x3138] ;  /* 0x0031380001367983 */ /* 0x001ea80000300a00 */
[----:B------:R-:W4:Y:S04]  /*2f140*/  LDL.LU.64 R52, [R1+0x3130] ;  /* 0x0031300001347983 */ /* 0x000f280000300a00 */
[----:B------:R-:W-:Y:S01]  /*2f150*/  STL.64 [R1+0x30a8], R56 ;  /* 0x0030a83801007387 */ /* 0x000fe20000100a00 */
[----:B----4-:R-:W-:-:S15]  /*2f160*/  HMMA.16816.F32 R48, R20, R52, R48 ;  /* 0x000000341430723c */ /* 0x010fde0000001830 */
[----:B------:R-:W-:-:S08]  /*2f170*/  NOP ;  /* 0x0000000000007918 */ /* 0x000fd00000000000 */
[----:B------:R0:W-:Y:S04]  /*2f180*/  STL.64 [R1+0x3e0], R48 ;  /* 0x0003e03001007387 */ /* 0x0001e80000100a00 */
[----:B------:R-:W-:Y:S04]  /*2f190*/  STL.64 [R1+0x3e8], R50 ;  /* 0x0003e83201007387 */ /* 0x000fe80000100a00 */
[----:B0-----:R-:W4:Y:S04]  /*2f1a0*/  LDL.LU.64 R48, [R1+0x3128] ;  /* 0x0031280001307983 */ /* 0x001f280000300a00 */
[----:B--2---:R-:W-:Y:S04]  /*2f1b0*/  STL [R1+0x30b8], R55 ;  /* 0x0030b83701007387 */ /* 0x004fe80000100800 */
[----:B------:R-:W-:Y:S01]  /*2f1c0*/  STL.64 [R1+0x30b0], R52 ;  /* 0x0030b03401007387 */ /* 0x000fe20000100a00 */
[----:B----4-:R-:W-:-:S15]  /*2f1d0*/  HMMA.16816.F32 R44, R20, R48, R44 ;  /* 0x00000030142c723c */ /* 0x010fde000000182c */
[----:B------:R-:W-:-:S08]  /*2f1e0*/  NOP ;  /* 0x0000000000007918 */ /* 0x000fd00000000000 */
[----:B------:R0:W-:Y:S04]  /*2f1f0*/  STL.64 [R1+0x3d0], R44 ;  /* 0x0003d02c01007387 */ /* 0x0001e80000100a00 */
[----:B------:R-:W-:Y:S04]  /*2f200*/  STL.64 [R1+0x3d8], R46 ;  /* 0x0003d82e01007387 */ /* 0x000fe80000100a00 */
[----:B0-----:R-:W2:Y:S04]  /*2f210*/  LDL.LU.64 R44, [R1+0x3120] ;  /* 0x00312000012c7983 */ /* 0x001ea80000300a00 */
[----:B------:R0:W-:Y:S04]  /*2f220*/  STL.64 [R1+0x30e0], R48 ;  /* 0x0030e03001007387 */ /* 0x0001e80000100a00 */
[----:B0-----:R-:W4:Y:S04]  /*2f230*/  LDL.LU.64 R48, [R1+0x220] ;  /* 0x0002200001307983 */ /* 0x001f280000300a00 */
[----:B------:R-:W4:Y:S01]  /*2f240*/  LDL.LU.64 R50, [R1+0x228] ;  /* 0x0002280001327983 */ /* 0x000f220000300a00 */
[----:B--2---:R-:W-:-:S15]  /*2f250*/  HMMA.16816.F32 R4, R20, R44, R4 ;  /* 0x0000002c1404723c */ /* 0x004fde0000001804 */
[----:B------:R-:W-:-:S08]  /*2f260*/  NOP ;  /* 0x0000000000007918 */ /* 0x000fd00000000000 */
[----:B------:R-:W-:Y:S04]  /*2f270*/  STL.64 [R1+0x3c0], R4 ;  /* 0x0003c00401007387 */ /* 0x000fe80000100a00 */
[----:B------:R0:W-:Y:S04]  /*2f280*/  STL.64 [R1+0x3c8], R6 ;  /* 0x0003c80601007387 */ /* 0x0001e80000100a00 */
[----:B0-----:R-:W2:Y:S04]  /*2f290*/  LDL.LU.64 R6, [R1+0x3118] ;  /* 0x0031180001067983 */ /* 0x001ea80000300a00 */
[----:B------:R-:W4:Y:S01]  /*2f2a0*/  LDL.LU.64 R4, [R1+0x3110] ;  /* 0x0031100001047983 */ /* 0x000f220000300a00 */
[C---:B---3--:R-:W-:Y:S06]  /*2f2b0*/  HMMA.16816.F32 R32, R20.reuse, R12, R32 ;  /* 0x0000000c1420723c */ /* 0x048fec0000001820 */
[----:B----4-:R-:W-:-:S15]  /*2f2c0*/  HMMA.16816.F32 R28, R20, R4, R28 ;  /* 0x00000004141c723c */ /* 0x010fde000000181c */
[----:B------:R-:W-:-:S08]  /*2f2d0*/  NOP ;  /* 0x0000000000007918 */ /* 0x000fd00000000000 */
[----:B------:R-:W-:Y:S04]  /*2f2e0*/  STL.64 [R1+0x3b0], R28 ;  /* 0x0003b01c01007387 */ /* 0x000fe80000100a00 */
[----:B------:R0:W-:Y:S01]  /*2f2f0*/  STL [R1+0x3b8], R30 ;  /* 0x0003b81e01007387 */ /* 0x0001e20000100800 */
[----:B------:R-:W-:-:S03]  /*2f300*/  IMAD.MOV.U32 R61, RZ, RZ, R31 ;  /* 0x000000ffff3d7224 */ /* 0x000fc600078e001f */
[----:B0-----:R-:W3:Y:S04]  /*2f310*/  LDL.LU.64 R30, [R1+0x3108] ;  /* 0x00310800011e7983 */ /* 0x001ee80000300a00 */
[----:B------:R-:W3:Y:S04]  /*2f320*/  LDL.LU.64 R28, [R1+0x3100] ;  /* 0x00310000011c7983 */ /* 0x000ee80000300a00 */
[----:B--2---:R-:W-:Y:S04]  /*2f330*/  STL.64 [R1+0x30c8], R6 ;  /* 0x0030c80601007387 */ /* 0x004fe80000100a00 */
[----:B------:R0:W-:Y:S02]  /*2f340*/  STL.64 [R1+0x30c0], R4 ;  /* 0x0030c00401007387 */ /* 0x0001e40000100a00 */
[----:B0-----:R-:W-:Y:S02]  /*2f350*/  HMMA.16816.F32 R4, R20, R8, R48 ;  /* 0x000000081404723c */ /* 0x001fe40000001830 */
[----:B------:R-:W-:Y:S04]  /*2f360*/  STL [R1+0x2d18], R61 ;  /* 0x002d183d01007387 */ /* 0x000fe80000100800 */
[----:B------:R-:W-:Y:S04]  /*2f370*/  STL.64 [R1+0x30d8], R10 ;  /* 0x0030d80a01007387 */ /* 0x000fe80000100a00 */
[----:B------:R0:W-:-:S13]  /*2f380*/  STL.64 [R1+0x30d0], R8 ;  /* 0x0030d00801007387 */ /* 0x0001da0000100a00 */
[----:B------:R-:W-:Y:S04]  /*2f390*/  STL.64 [R1+0x3a0], R4 ;  /* 0x0003a00401007387 */ /* 0x000fe80000100a00 */
[----:B------:R-:W-:Y:S04]  /*2f3a0*/  STL.64 [R1+0x3a8], R6 ;  /* 0x0003a80601007387 */ /* 0x000fe80000100a00 */
[----:B------:R-:W2:Y:S04]  /*2f3b0*/  LDL.LU.64 R20, [R1+0xca0] ;  /* 0x000ca00001147983 */ /* 0x000ea80000300a00 */
[----:B------:R-:W2:Y:S04]  /*2f3c0*/  LDL.LU.64 R22, [R1+0xca8] ;  /* 0x000ca80001167983 */ /* 0x000ea80000300a00 */
[----:B------:R-:W-:Y:S04]  /*2f3d0*/  STL.64 [R1+0x30f0], R14 ;  /* 0x0030f00e01007387 */ /* 0x000fe80000100a00 */
[----:B------:R1:W-:Y:S04]  /*2f3e0*/  STL.64 [R1+0x30e8], R12 ;  /* 0x0030e80c01007387 */ /* 0x0003e80000100a00 */
[----:B0-----:R-:W4:Y:S04]  /*2f3f0*/  LDL.64 R8, [R1+0xe0] ;  /* 0x0000e00001087983 */ /* 0x001f280000100a00 */
[----:B-1----:R-:W2:Y:S04]  /*2f400*/  LDL.64 R12, [R1+0xf0] ;  /* 0x0000f000010c7983 */ /* 0x002ea80000100a00 */
[----:B----4-:R0:W-:Y:S04]  /*2f410*/  STL.64 [R1+0x30f8], R8 ;  /* 0x0030f80801007387 */ /* 0x0101e80000100a00 */
[----:B0-----:R-:W3:Y:S04]  /*2f420*/  LDL.LU.64 R8, [R1+0xd20] ;  /* 0x000d200001087983 */ /* 0x001ee80000300a00 */
[----:B------:R-:W3:Y:S01]  /*2f430*/  LDL.LU.64 R10, [R1+0xd28] ;  /* 0x000d2800010a7983 */ /* 0x000ee20000300a00 */
[----:B------:R-:W-:-:S03]  /*2f440*/  SHF.L.U32 R43, R54, 0x1, RZ ;  /* 0x00000001362b7819 */ /* 0x000fc600000006ff */
[----:B------:R-:W4:Y:S04]  /*2f450*/  LDL.64 R4, [R1+0xd0] ;  /* 0x0000d00001047983 */ /* 0x000f280000100a00 */
[----:B------:R-:W4:Y:S01]  /*2f460*/  LDL.64 R56, [R1+0xc0] ;  /* 0x0000c00001387983 */ /* 0x000f220000100a00 */
[----:B------:R-:W-:-:S03]  /*2f470*/  LOP3.LUT R43, R58, 0x10, R43, 0x78, !PT ;  /* 0x000000103a2b7812 */ /* 0x000fc600078e782b */
[----:B------:R-:W-:Y:S04]  /*2f480*/  STL.64 [R1+0x2ca0], R34 ;  /* 0x002ca02201007387 */ /* 0x000fe80000100a00 */
[----:B------:R-:W-:Y:S04]  /*2f490*/  STL.64 [R1+0x2c98], R32 ;  /* 0x002c982001007387 */ /* 0x000fe80000100a00 */
[----:B------:R-:W4:Y:S01]  /*2f4a0*/  LDL.LU.64 R48, [R1+0xc30] ;  /* 0x000c300001307983 */ /* 0x000f220000300a00 */
[----:B------:R-:W-:-:S03]  /*2f4b0*/  LOP3.LUT R43, R43, 0x800, R59, 0xf8, !PT ;  /* 0x000008002b2b7812 */ /* 0x000fc600078ef83b */
[----:B------:R-:W4:Y:S04]  /*2f4c0*/  LDL.LU.64 R50, [R1+0xc38] ;  /* 0x000c380001327983 */ /* 0x000f280000300a00 */
[----:B------:R-:W4:Y:S04]  /*2f4d0*/  LDL.LU.64 R52, [R1+0xb70] ;  /* 0x000b700001347983 */ /* 0x000f280000300a00 */
[----:B------:R-:W4:Y:S01]  /*2f4e0*/  LDL.LU.64 R54, [R1+0xb78] ;  /* 0x000b780001367983 */ /* 0x000f220000300a00 */
[----:B------:R-:W-:Y:S01]  /*2f4f0*/  LOP3.LUT R43, R43, 0x60, RZ, 0x3c, !PT ;  /* 0x000000602b2b7812 */ /* 0x000fe200078e3cff */
[----:B---3--:R-:W-:-:S15]  /*2f500*/  HMMA.16816.F32 R8, R28, R40, R8 ;  /* 0x000000281c08723c */ /* 0x008fde0000001808 */
[----:B------:R-:W-:-:S08]  /*2f510*/  NOP ;  /* 0x0000000000007918 */ /* 0x000fd00000000000 */
[----:B------:R-:W-:Y:S04]  /*2f520*/  STL.64 [R1+0x240], R8 ;  /* 0x0002400801007387 */ /* 0x000fe80000100a00 */
[----:B------:R2:W-:Y:S02]  /*2f530*/  STL.64 [R1+0x248], R10 ;  /* 0x0002480a01007387 */ /* 0x0005e40000100a00 */
[----:B--2---:R-:W-:Y:S02]  /*2f540*/  HMMA.16816.F32 R8, R28, R36, R20 ;  /* 0x000000241c08723c */ /* 0x004fe40000001814 */
[----:B------:R-:W0:-:S15]  /*2f550*/  LDSM.16.MT88.4 R20, [R43+UR4] ;  /* 0x000000042b14783b */ /* 0x000e1e0008004200 */
[----:B------:R-:W-:-:S06]  /*2f560*/  NOP ;  /* 0x0000000000007918 */ /* 0x000fcc0000000000 */
[----:B------:R1:W-:Y:S04]  /*2f570*/  STL.64 [R1+0x230], R8 ;  /* 0x0002300801007387 */ /* 0x0003e80000100a00 */
[----:B------:R2:W-:Y:S01]  /*2f580*/  STL [R1+0x238], R10 ;  /* 0x0002380a01007387 */ /* 0x0005e20000100800 */
[----:B------:R-:W-:-:S03]  /*2f590*/  IMAD.MOV.U32 R61, RZ, RZ, R11 ;  /* 0x000000ffff3d7224 */ /* 0x000fc600078e000b */
[----:B-1----:R-:W3:Y:S04]  /*2f5a0*/  LDL.LU.64 R8, [R1+0xa70] ;  /* 0x000a700001087983 */ /* 0x002ee80000300a00 */
[----:B--2---:R-:W3:Y:S04]  /*2f5b0*/  LDL.LU.64 R10, [R1+0xa78] ;  /* 0x000a7800010a7983 */ /* 0x004ee80000300a00 */
[----:B0-----:R-:W-:Y:S04]  /*2f5c0*/  STL.64 [R1+0x3030], R22 ;  /* 0x0030301601007387 */ /* 0x001fe80000100a00 */
[----:B------:R0:W-:Y:S04]  /*2f5d0*/  STL.64 [R1+0x3028], R20 ;  /* 0x0030281401007387 */ /* 0x0001e80000100a00 */
[----:B0-----:R-:W2:Y:S04]  /*2f5e0*/  LDL.LU.64 R20, [R1+0xaf0] ;  /* 0x000af00001147983 */ /* 0x001ea80000300a00 */
[----:B------:R-:W2:Y:S01]  /*2f5f0*/  LDL.LU.64 R22, [R1+0xaf8] ;  /* 0x000af80001167983 */ /* 0x000ea20000300a00 */
[----:B----4-:R-:W-:Y:S01]  /*2f600*/  HMMA.16816.F32 R48, R28, R24, R48 ;  /* 0x000000181c30723c */ /* 0x010fe20000001830 */
[----:B------:R-:W-:-:S02]  /*2f610*/  IMAD.MOV.U32 R32, RZ, RZ, R19 ;  /* 0x000000ffff207224 */ /* 0x000fc400078e0013 */
[----:B------:R-:W-:-:S03]  /*2f620*/  IMAD.MOV.U32 R33, RZ, RZ, R18 ;  /* 0x000000ffff217224 */ /* 0x000fc600078e0012 */
[----:B------:R-:W-:Y:S06]  /*2f630*/  HMMA.16816.F32 R52, R28, R16, R52 ;  /* 0x000000101c34723c */ /* 0x000fec0000001834 */
[----:B------:R-:W-:Y:S02]  /*2f640*/  IMAD.MOV.U32 R47, RZ, RZ, R16 ;  /* 0x000000ffff2f7224 */ /* 0x000fe400078e0010 */
[----:B------:R-:W-:-:S09]  /*2f650*/  IMAD.MOV.U32 R46, RZ, RZ, R17 ;  /* 0x000000ffff2e7224 */ /* 0x000fd200078e0011 */
[----:B------:R0:W-:Y:S04]  /*2f660*/  STL.64 [R1+0x5a0], R48 ;  /* 0x0005a03001007387 */ /* 0x0001e80000100a00 */
[----:B------:R1:W-:Y:S04]  /*2f670*/  STL.64 [R1+0x5a8], R50 ;  /* 0x0005a83201007387 */ /* 0x0003e80000100a00 */
[----:B0-----:R-:W4:Y:S04]  /*2f680*/  LDL.LU.64 R48, [R1+0x9f0] ;  /* 0x0009f00001307983 */ /* 0x001f280000300a00 */
[----:B-1----:R-:W4:Y:S04]  /*2f690*/  LDL.LU.64 R50, [R1+0x9f8] ;  /* 0x0009f80001327983 */ /* 0x002f280000300a00 */
[----:B------:R0:W-:Y:S04]  /*2f6a0*/  STL.64 [R1+0x590], R52 ;  /* 0x0005903401007387 */ /* 0x0001e80000100a00 */
[----:B------:R1:W-:Y:S04]  /*2f6b0*/  STL.64 [R1+0x598], R54 ;  /* 0x0005983601007387 */ /* 0x0003e80000100a00 */
[----:B------:R-:W4:Y:S04]  /*2f6c0*/  LDL.LU.64 R16, [R1+0x980] ;  /* 0x0009800001107983 */ /* 0x000f280000300a00 */
[----:B------:R-:W4:Y:S04]  /*2f6d0*/  LDL.LU.64 R18, [R1+0x988] ;  /* 0x0009880001127983 */ /* 0x000f280000300a00 */
[----:B0-----:R-:W4:Y:S04]  /*2f6e0*/  LDL.LU.64 R52, [R1+0x900] ;  /* 0x0009000001347983 */ /* 0x001f280000300a00 */
[----:B-1----:R-:W4:Y:S01]  /*2f6f0*/  LDL.LU.64 R54, [R1+0x908] ;  /* 0x0009080001367983 */ /* 0x002f220000300a00 */
[C---:B---3--:R-:W-:Y:S06]  /*2f700*/  HMMA.16816.F32 R8, R28.reuse, R12, R8 ;  /* 0x0000000c1c08723c */ /* 0x048fec0000001808 */
[----:B--2---:R-:W-:-:S15]  /*2f710*/  HMMA.16816.F32 R20, R28, R32, R20 ;  /* 0x000000201c14723c */ /* 0x004fde0000001814 */
[----:B------:R-:W-:-:S08]  /*2f720*/  NOP ;  /* 0x0000000000007918 */ /* 0x000fd00000000000 */
[----:B------:R0:W-:Y:S04]  /*2f730*/  STL.64 [R1+0x580], R20 ;  /* 0x0005801401007387 */ /* 0x0001e80000100a00 */
[----:B------:R1:W-:Y:S04]  /*2f740*/  STL.64 [R1+0x588], R22 ;  /* 0x0005881601007387 */ /* 0x0003e80000100a00 */
[----:B0-----:R-:W2:Y:S04]  /*2f750*/  LDL.LU.64 R20, [R1+0x510] ;  /* 0x0005100001147983 */ /* 0x001ea80000300a00 */
[----:B-1----:R-:W2:Y:S04]  /*2f760*/  LDL.LU.64 R22, [R1+0x518] ;  /* 0x0005180001167983 */ /* 0x002ea80000300a00 */
[----:B------:R0:W-:Y:S04]  /*2f770*/  STL.64 [R1+0x3088], R32 ;  /* 0x0030882001007387 */ /* 0x0001e80000100a00 */
[----:B0-----:R-:W3:Y:S04]  /*2f780*/  LDL.LU.64 R32, [R1+0x760] ;  /* 0x0007600001207983 */ /* 0x001ee80000300a00 */
[----:B------:R-:W3:Y:S04]  /*2f790*/  LDL.LU.64 R34, [R1+0x768] ;  /* 0x0007680001227983 */ /* 0x000ee80000300a00 */
[----:B------:R0:W-:Y:S04]  /*2f7a0*/  STL.64 [R1+0x570], R8 ;  /* 0x0005700801007387 */ /* 0x0001e80000100a00 */
[----:B------:R-:W-:Y:S04]  /*2f7b0*/  STL.64 [R1+0x578], R10 ;  /* 0x0005780a01007387 */ /* 0x000fe80000100a00 */
[----:B0-----:R-:W2:Y:S01]  /*2f7c0*/  LDL.LU.64 R8, [R1+0x30f8] ;  /* 0x0030f80001087983 */ /* 0x001ea20000300a00 */
[C---:B----4-:R-:W-:Y:S06]  /*2f7d0*/  HMMA.16816.F32 R16, R28.reuse, R4, R16 ;  /* 0x000000041c10723c */ /* 0x050fec0000001810 */
[----:B------:R-:W-:Y:S01]  /*2f7e0*/  HMMA.16816.F32 R52, R28, R56, R52 ;  /* 0x000000381c34723c */ /* 0x000fe20000001834 */
[----:B------:R-:W-:-:S02]  /*2f7f0*/  IMAD.MOV.U32 R42, RZ, RZ, R12 ;  /* 0x000000ffff2a7224 */ /* 0x000fc400078e000c */
[----:B------:R-:W-:Y:S01]  /*2f800*/  IMAD.MOV.U32 R39, RZ, RZ, R13 ;  /* 0x000000ffff277224 */ /* 0x000fe200078e000d */
[----:B------:R-:W4:Y:S04]  /*2f810*/  LDL.LU.64 R14, [R1+0x30f0] ;  /* 0x0030f000010e7983 */ /* 0x000f280000300a00 */
[----:B------:R-:W4:Y:S01]  /*2f820*/  LDL.LU.64 R12, [R1+0x30e8] ;  /* 0x0030e800010c7983 */ /* 0x000f220000300a00 */
[----:B--2---:R-:W-:-:S15]  /*2f830*/  HMMA.16816.F32 R48, R28, R8, R48 ;  /* 0x000000081c30723c */ /* 0x004fde0000001830 */
[----:B------:R-:W-:-:S08]  /*2f840*/  NOP ;  /* 0x0000000000007918 */ /* 0x000fd00000000000 */
[----:B------:R0:W-:Y:S04]  /*2f850*/  STL.64 [R1+0x560], R48 ;  /* 0x0005603001007387 */ /* 0x0001e80000100a00 */
[----:B------:R1:W-:Y:S04]  /*2f860*/  STL.64 [R1+0x568], R50 ;  /* 0x0005683201007387 */ /* 0x0003e80000100a00 */
[----:B0-----:R-:W2:Y:S01]  /*2f870*/  LDL.LU.64 R48, [R1+0x30e0] ;  /* 0x0030e00001307983 */ /* 0x001ea20000300a00 */
[----:B-1----:R-:W-:Y:S02]  /*2f880*/  IMAD.MOV.U32 R51, RZ, RZ, R8 ;  /* 0x000000ffff337224 */ /* 0x002fe400078e0008 */
[----:B------:R-:W-:Y:S01]  /*2f890*/  IMAD.MOV.U32 R50, RZ, RZ, R9 ;  /* 0x000000ffff327224 */ /* 0x000fe200078e0009 */
[----:B------:R-:W4:Y:S04]  /*2f8a0*/  LDL.LU.64 R10, [R1+0x30d8] ;  /* 0x0030d800010a7983 */ /* 0x000f280000300a00 */
[----:B------:R-:W4:Y:S04]  /*2f8b0*/  LDL.LU.64 R8, [R1+0x30d0] ;  /* 0x0030d00001087983 */ /* 0x000f280000300a00 */
[----:B------:R0:W-:Y:S04]  /*2f8c0*/  STL.64 [R1+0x550], R16 ;  /* 0x0005501001007387 */ /* 0x0001e80000100a00 */
[----:B------:R1:W-:Y:S04]  /*2f8d0*/  STL.64 [R1+0x558], R18 ;  /* 0x0005581201007387 */ /* 0x0003e80000100a00 */
[----:B------:R-:W4:Y:S01]  /*2f8e0*/  LDL.LU.64 R6, [R1+0x30c8] ;  /* 0x0030c80001067983 */ /* 0x000f220000300a00 */
[----:B0-----:R-:W-:-:S02]  /*2f8f0*/  IMAD.MOV.U32 R17, RZ, RZ, R4 ;  /* 0x000000ffff117224 */ /* 0x001fc400078e0004 */
[----:B------:R-:W-:Y:S02]  /*2f900*/  IMAD.MOV.U32 R16, RZ, RZ, R5 ;  /* 0x000000ffff107224 */ /* 0x000fe400078e0005 */
[----:B------:R-:W4:Y:S04]  /*2f910*/  LDL.LU.64 R4, [R1+0x30c0] ;  /* 0x0030c00001047983 */ /* 0x000f280000300a00 */
[----:B------:R-:W-:Y:S04]  /*2f920*/  STL.64 [R1+0x540], R52 ;  /* 0x0005403401007387 */ /* 0x000fe80000100a00 */
[----:B------:R0:W-:Y:S01]  /*2f930*/  STL.64 [R1+0x548], R54 ;  /* 0x0005483601007387 */ /* 0x0001e20000100a00 */
[----:B-1----:R-:W-:-:S02]  /*2f940*/  IMAD.MOV.U32 R19, RZ, RZ, R56 ;  /* 0x000000ffff137224 */ /* 0x002fc400078e0038 */
[----:B------:R-:W-:Y:S01]  /*2f950*/  IMAD.MOV.U32 R18, RZ, RZ, R57 ;  /* 0x000000ffff127224 */ /* 0x000fe200078e0039 */
[----:B0-----:R-:W2:Y:S04]  /*2f960*/  LDL.LU R55, [R1+0x30b8] ;  /* 0x0030b80001377983 */ /* 0x001ea80000300800 */
[----:B------:R-:W4:Y:S04]  /*2f970*/  LDL.LU.64 R52, [R1+0x30b0] ;  /* 0x0030b00001347983 */ /* 0x000f280000300a00 */
[----:B------:R-:W3:Y:S02]  /*2f980*/  LDL.LU.64 R56, [R1+0x30a8] ;  /* 0x0030a80001387983 */ /* 0x000ee40000300a00 */
[C---:B---3--:R-:W-:Y:S06]  /*2f990*/  HMMA.16816.F32 R32, R28.reuse, R56, R32 ;  /* 0x000000381c20723c */ /* 0x048fec0000001820 */
[----:B----4-:R-:W-:Y:S01]  /*2f9a0*/  HMMA.16816.F32 R20, R28, R52, R20 ;  /* 0x000000341c14723c */ /* 0x010fe20000001814 */
[----:B------:R0:W-:Y:S02]  /*2f9b0*/  STL.64 [R1+0x3040], R56 ;  /* 0x0030403801007387 */ /* 0x0001e40000100a00 */
[----:B0-----:R-:W-:-:S02]  /*2f9c0*/  IMAD.MOV.U32 R56, RZ, RZ, R19 ;  /* 0x000000ffff387224 */ /* 0x001fc400078e0013 */
[----:B------:R-:W-:-:S12]  /*2f9d0*/  IMAD.MOV.U32 R57, RZ, RZ, R18 ;  /* 0x000000ffff397224 */ /* 0x000fd800078e0012 */
[----:B------:R-:W-:Y:S04]  /*2f9e0*/  STL.64 [R1+0x530], R32 ;  /* 0x0005302001007387 */ /* 0x000fe80000100a00 */
[----:B------:R-:W-:Y:S04]  /*2f9f0*/  STL.64 [R1+0x538], R34 ;  /* 0x0005382201007387 */ /* 0x000fe80000100a00 */
[----:B------:R0:W-:Y:S04]  /*2fa00*/  STL.64 [R1+0x3058], R56 ;  /* 0x0030583801007387 */ /* 0x0001e80000100a00 */
[----:B------:R1:W-:Y:S04]  /*2fa10*/  STL.64 [R1+0x520], R20 ;  /* 0x0005201401007387 */ /* 0x0003e80000100a00 */
[----:B------:R3:W-:Y:S01]  /*2fa20*/  STL.64 [R1+0x528], R22 ;  /* 0x0005281601007387 */ /* 0x0007e20000100a00 */
[----:B0-----:R-:W-:-:S02]  /*2fa30*/  IMAD.MOV.U32 R56, RZ, RZ, R17 ;  /* 0x000000ffff387224 */ /* 0x001fc400078e0011 */
[----:B------:R-:W-:Y:S02]  /*2fa40*/  IMAD.MOV.U32 R57, RZ, RZ, R16 ;  /* 0x000000ffff397224 */ /* 0x000fe400078e0010 */
[----:B------:R-:W4:Y:S04]  /*2fa50*/  LDL.LU.64 R16, [R1+0x4f0] ;  /* 0x0004f00001107983 */ /* 0x000f280000300a00 */
[----:B------:R-:W4:Y:S04]  /*2fa60*/  LDL.LU.64 R18, [R1+0x4f8] ;  /* 0x0004f80001127983 */ /* 0x000f280000300a00 */
[----:B------:R-:W4:Y:S04]  /*2fa70*/  LDL.LU.64 R32, [R1+0xce0] ;  /* 0x000ce00001207983 */ /* 0x000f280000300a00 */
[----:B------:R-:W4:Y:S04]  /*2fa80*/  LDL.LU.64 R34, [R1+0xce8] ;  /* 0x000ce80001227983 */ /* 0x000f280000300a00 */
[----:B-1----:R-:W4:Y:S04]  /*2fa90*/  LDL.LU.64 R20, [R1+0xc60] ;  /* 0x000c600001147983 */ /* 0x002f280000300a00 */
[----:B---3--:R-:W3:Y:S04]  /*2faa0*/  LDL.LU.64 R22, [R1+0xc68] ;  /* 0x000c680001167983 */ /* 0x008ee80000300a00 */
[----:B------:R0:W-:Y:S04]  /*2fab0*/  STL.64 [R1+0x3068], R56 ;  /* 0x0030683801007387 */ /* 0x0001e80000100a00 */
[----:B0-----:R-:W4:Y:S04]  /*2fac0*/  LDL.LU.64 R56, [R1+0x500] ;  /* 0x0005000001387983 */ /* 0x001f280000300a00 */
[----:B------:R-:W4:Y:S04]  /*2fad0*/  LDL.LU.64 R58, [R1+0x508] ;  /* 0x00050800013a7983 */ /* 0x000f280000300a00 */
[----:B--2---:R-:W-:Y:S04]  /*2fae0*/  STL [R1+0x3050], R55 ;  /* 0x0030503701007387 */ /* 0x004fe80000100800 */
[----:B------:R0:W-:Y:S04]  /*2faf0*/  STL.64 [R1+0x3048], R52 ;  /* 0x0030483401007387 */ /* 0x0001e80000100a00 */
[----:B0-----:R-:W2:Y:S04]  /*2fb00*/  LDL.LU.64 R52, [R1+0x190] ;  /* 0x0001900001347983 */ /* 0x001ea80000300a00 */
[----:B------:R-:W2:Y:S01]  /*2fb10*/  LDL.LU.64 R54, [R1+0x198] ;  /* 0x0001980001367983 */ /* 0x000ea20000300a00 */
[C---:B----4-:R-:W-:Y:S06]  /*2fb20*/  HMMA.16816.F32 R56, R28.reuse, R48, R56 ;  /* 0x000000301c38723c */ /* 0x050fec0000001838 */
[----:B------:R-:W-:-:S15]  /*2fb30*/  HMMA.16816.F32 R16, R28, R44, R16 ;  /* 0x0000002c1c10723c */ /* 0x000fde0000001810 */
[----:B------:R-:W-:-:S02]  /*2fb40*/  NOP ;  /* 0x0000000000007918 */ /* 0x000fc40000000000 */
[----:B------:R0:W-:Y:S04]  /*2fb50*/  STL.64 [R1+0x510], R56 ;  /* 0x0005103801007387 */ /* 0x0001e80000100a00 */
[----:B------:R-:W-:Y:S01]  /*2fb60*/  STL.64 [R1+0x518], R58 ;  /* 0x0005183a01007387 */ /* 0x000fe20000100a00 */
[----:B0-----:R-:W-:Y:S02]  /*2fb70*/  IMAD.MOV.U32 R56, RZ, RZ, R51 ;  /* 0x000000ffff387224 */ /* 0x001fe400078e0033 */
[----:B------:R-:W-:-:S05]  /*2fb80*/  IMAD.MOV.U32 R57, RZ, RZ, R50 ;  /* 0x000000ffff397224 */ /* 0x000fca00078e0032 */
[----:B------:R0:W-:Y:S04]  /*2fb90*/  STL.64 [R1+0x3080], R56 ;  /* 0x0030803801007387 */ /* 0x0001e80000100a00 */
[----:B0-----:R-:W4:Y:S04]  /*2fba0*/  LDL.LU.64 R56, [R1+0x320] ;  /* 0x0003200001387983 */ /* 0x001f280000300a00 */
[----:B------:R-:W4:Y:S04]  /*2fbb0*/  LDL.LU.64 R58, [R1+0x328] ;  /* 0x00032800013a7983 */ /* 0x000f280000300a00 */
[----:B------:R0:W-:Y:S02]  /*2fbc0*/  STL.64 [R1+0x3038], R48 ;  /* 0x0030383001007387 */ /* 0x0001e40000100a00 */
[----:B0-----:R-:W-:-:S02]  /*2fbd0*/  IMAD.MOV.U32 R48, RZ, RZ, R47 ;  /* 0x000000ffff307224 */ /* 0x001fc400078e002f */
[----:B------:R-:W-:-:S05]  /*2fbe0*/  IMAD.MOV.U32 R49, RZ, RZ, R46 ;  /* 0x000000ffff317224 */ /* 0x000fca00078e002e */
[----:B------:R0:W-:Y:S04]  /*2fbf0*/  STL.64 [R1+0x3090], R48 ;  /* 0x0030903001007387 */ /* 0x0001e80000100a00 */
[----:B0-----:R-:W3:Y:S04]  /*2fc00*/  LDL.LU.64 R48, [R1+0x330] ;  /* 0x0003300001307983 */ /* 0x001ee80000300a00 */
[----:B------:R-:W3:Y:S04]  /*2fc10*/  LDL.LU.64 R50, [R1+0x338] ;  /* 0x0003380001327983 */ /* 0x000ee80000300a00 */
[----:B------:R-:W-:Y:S04]  /*2fc20*/  STL.64 [R1+0x500], R16 ;  /* 0x0005001001007387 */ /* 0x000fe80000100a00 */
[----:B------:R0:W-:Y:S04]  /*2fc30*/  STL.64 [R1+0x508], R18 ;  /* 0x0005081201007387 */ /* 0x0001e80000100a00 */
[----:B0-----:R-:W2:Y:S04]  /*2fc40*/  LDL.LU.64 R18, [R1+0x30a0] ;  /* 0x0030a00001127983 */ /* 0x001ea80000300a00 */
[----:B------:R-:W2:Y:S04]  /*2fc50*/  LDL.LU.64 R16, [R1+0x3098] ;  /* 0x0030980001107983 */ /* 0x000ea80000300a00 */
[----:B------:R3:W-:Y:S04]  /*2fc60*/  STL.64 [R1+0x3060], R44 ;  /* 0x0030602c01007387 */ /* 0x0007e80000100a00 */
[----:B------:R-:W-:Y:S04]  /*2fc70*/  STL.64 [R1+0x3078], R6 ;  /* 0x0030780601007387 */ /* 0x000fe80000100a00 */
[----:B------:R4:W-:Y:S01]  /*2fc80*/  STL.64 [R1+0x3070], R4 ;  /* 0x0030700401007387 */ /* 0x0009e20000100a00 */
[C---:B---3--:R-:W-:Y:S06]  /*2fc90*/  HMMA.16816.F32 R44, R28.reuse, R4, R48 ;  /* 0x000000041c2c723c */ /* 0x048fec0000001830 */
[----:B----4-:R-:W-:-:S15]  /*2fca0*/  HMMA.16816.F32 R4, R28, R8, R56 ;  /* 0x000000081c04723c */ /* 0x010fde0000001838 */
[----:B------:R-:W-:-:S02]  /*2fcb0*/  NOP ;  /* 0x0000000000007918 */ /* 0x000fc40000000000 */
[----:B------:R-:W-:Y:S04]  /*2fcc0*/  STL.64 [R1+0x770], R44 ;  /* 0x0007702c01007387 */ /* 0x000fe80000100a00 */
[----:B------:R2:W-:Y:S02]  /*2fcd0*/  STL.64 [R1+0x778], R46 ;  /* 0x0007782e01007387 */ /* 0x0005e40000100a00 */
[----:B--2---:R-:W-:Y:S06]  /*2fce0*/  HMMA.16816.F32 R44, R28, R12, R52 ;  /* 0x0000000c1c2c723c */ /* 0x004fec0000001834 */
[----:B------:R-:W-:Y:S01]  /*2fcf0*/  HMMA.16816.F32 R28, R16, R40, R32 ;  /* 0x00000028101c723c */ /* 0x000fe20000001820 */
[----:B------:R-:W-:Y:S04]  /*2fd00*/  STL.64 [R1+0x760], R4 ;  /* 0x0007600401007387 */ /* 0x000fe80000100a00 */
[----:B------:R0:W-:-:S12]  /*2fd10*/  STL.64 [R1+0x768], R6 ;  /* 0x0007680601007387 */ /* 0x0001d80000100a00 */
[----:B------:R-:W-:Y:S04]  /*2fd20*/  STL.64 [R1+0x4f0], R44 ;  /* 0x0004f02c01007387 */ /* 0x000fe80000100a00 */
[----:B------:R-:W-:Y:S04]  /*2fd30*/  STL.64 [R1+0x4f8], R46 ;  /* 0x0004f82e01007387 */ /* 0x000fe80000100a00 */
[----:B------:R-:W2:Y:S04]  /*2fd40*/  LDL.LU.64 R48, [R1+0xc00] ;  /* 0x000c000001307983 */ /* 0x000ea80000300a00 */
[----:B------:R-:W-:Y:S04]  /*2fd50*/  STL.64 [R1+0x390], R28 ;  /* 0x0003901c01007387 */ /* 0x000fe80000100a00 */
[----:B------:R-:W-:Y:S04]  /*2fd60*/  STL.64 [R1+0x398], R30 ;  /* 0x0003981e01007387 */ /* 0x000fe80000100a00 */
[----:B------:R-:W2:Y:S04]  /*2fd70*/  LDL.LU.64 R50, [R1+0xc08] ;  /* 0x000c080001327983 */ /* 0x000ea80000300a00 */
[----:B------:R-:W1:Y:S01]  /*2fd80*/  LDSM.16.MT88.4 R28, [R43+UR4+0x80] ;  /* 0x000080042b1c783b */ /* 0x000e620008004200 */
[----:B0-----:R-:W-:-:S15]  /*2fd90*/  HMMA.16816.F32 R4, R16, R36, R20 ;  /* 0x000000241004723c */ /* 0x001fde0000001814 */
[----:B------:R-:W-:-:S08]  /*2fda0*/  NOP ;  /* 0x0000000000007918 */ /* 0x000fd00000000000 */
        /* <DEDUP_REMOVED lines=8> */
[----:B-1----:R-:W-:Y:S04]  /*2fe30*/  STL.64 [R1+0x2fc8], R30 ;  /* 0x002fc81e01007387 */ /* 0x002fe80000100a00 */
[----:B------:R-:W-:Y:S04]  /*2fe40*/  STL.64 [R1+0x2fc0], R28 ;  /* 0x002fc01c01007387 */ /* 0x000fe80000100a00 */
[----:B0-----:R-:W4:Y:S04]  /*2fe50*/  LDL.LU.64 R4, [R1+0x9b0] ;  /* 0x0009b00001047983 */ /* 0x001f280000300a00 */
[----:B---3--:R-:W3:Y:S04]  /*2fe60*/  LDL.LU.64 R6, [R1+0x9b8] ;  /* 0x0009b80001067983 */ /* 0x008ee80000300a00 */
[----:B------:R-:W3:Y:S04]  /*2fe70*/  LDL.LU.64 R44, [R1+0x930] ;  /* 0x00093000012c7983 */ /* 0x000ee80000300a00 */
[----:B------:R-:W3:Y:S04]  /*2fe80*/  LDL.LU.64 R46, [R1+0x938] ;  /* 0x00093800012e7983 */ /* 0x000ee80000300a00 */
[----:B------:R-:W3:Y:S04]  /*2fe90*/  LDL.LU.64 R52, [R1+0x8e0] ;  /* 0x0008e00001347983 */ /* 0x000ee80000300a00 */
[----:B------:R-:W3:Y:S01]  /*2fea0*/  LDL.LU.64 R54, [R1+0x8e8] ;  /* 0x0008e80001367983 */ /* 0x000ee20000300a00 */
[----:B--2---:R-:W-:-:S15]  /*2feb0*/  HMMA.16816.F32 R48, R16, R24, R48 ;  /* 0x000000181030723c */ /* 0x004fde0000001830 */
[----:B------:R-:W-:-:S08]  /*2fec0*/  NOP ;  /* 0x0000000000007918 */ /* 0x000fd00000000000 */
[----:B------:R0:W-:Y:S04]  /*2fed0*/  STL.64 [R1+0x370], R48 ;  /* 0x0003703001007387 */ /* 0x0001e80000100a00 */
[----:B------:R4:W-:Y:S04]  /*2fee0*/  STL.64 [R1+0x378], R50 ;  /* 0x0003783201007387 */ /* 0x0009e80000100a00 */
[----:B0-----:R-:W4:Y:S02]  /*2fef0*/  LDL.LU.64 R48, [R1+0x3090] ;  /* 0x0030900001307983 */ /* 0x001f240000300a00 */
[----:B----4-:R-:W-:Y:S02]  /*2ff00*/  HMMA.16816.F32 R48, R16, R48, R32 ;  /* 0x000000301030723c */ /* 0x010fe40000001820 */
[----:B------:R-:W2:-:S15]  /*2ff10*/  LDL.LU.64 R32, [R1+0x3088] ;  /* 0x0030880001207983 */ /* 0x000e9e0000300a00 */
[----:B------:R-:W-:-:S06]  /*2ff20*/  NOP ;  /* 0x0000000000007918 */ /* 0x000fcc0000000000 */
[----:B------:R0:W-:Y:S04]  /*2ff30*/  STL.64 [R1+0x360], R48 ;  /* 0x0003603001007387 */ /* 0x0001e80000100a00 */
[----:B------:R1:W-:Y:S04]  /*2ff40*/  STL.64 [R1+0x368], R50 ;  /* 0x0003683201007387 */ /* 0x0003e80000100a00 */
[----:B0-----:R-:W4:Y:S04]  /*2ff50*/  LDL.LU.64 R48, [R1+0x1e0] ;  /* 0x0001e00001307983 */ /* 0x001f280000300a00 */
[----:B-1----:R-:W4:Y:S01]  /*2ff60*/  LDL.LU.64 R50, [R1+0x1e8] ;  /* 0x0001e80001327983 */ /* 0x002f220000300a00 */
[----:B--2---:R-:W-:-:S15]  /*2ff70*/  HMMA.16816.F32 R56, R16, R32, R56 ;  /* 0x000000201038723c */ /* 0x004fde0000001838 */
[----:B------:R-:W-:-:S08]  /*2ff80*/  NOP ;  /* 0x0000000000007918 */ /* 0x000fd00000000000 */
[----:B------:R0:W-:Y:S04]  /*2ff90*/  STL.64 [R1+0x350], R56 ;  /* 0x0003503801007387 */ /* 0x0001e80000100a00 */
[----:B------:R-:W-:Y:S04]  /*2ffa0*/  STL.64 [R1+0x358], R58 ;  /* 0x0003583a01007387 */ /* 0x000fe80000100a00 */
[----:B0-----:R-:W3:Y:S01]  /*2ffb0*/  LDL.LU.64 R56, [R1+0x3080] ;  /* 0x0030800001387983 */ /* 0x001ee20000300a00 */
[----:B------:R-:W-:Y:S02]  /*2ffc0*/  IMAD.MOV.U32 R28, RZ, RZ, R42 ;  /* 0x000000ffff1c7224 */ /* 0x000fe400078e002a */
[----:B------:R-:W-:-:S07]  /*2ffd0*/  IMAD.MOV.U32 R29, RZ, RZ, R39 ;  /* 0x000000ffff1d7224 */ /* 0x000fce00078e0027 */
[----:B------:R-:W-:Y:S01]  /*2ffe0*/  HMMA.16816.F32 R20, R16, R28, R20 ;  /* 0x0000001c1014723c */ /* 0x000fe20000001814 */
[----:B------:R0:W-:Y:S04]  /*2fff0*/  STL.64 [R1+0x3020], R32 ;  /* 0x0030202001007387 */ /* 0x0001e80000100a00 */
[----:B0-----:R-:W2:Y:S04]  /*30000*/  LDL.LU.64 R32, [R1+0x1d0] ;  /* 0x0001d00001207983 */ /* 0x001ea80000300a00 */
[----:B------:R-:W2:-:S14]  /*30010*/  LDL.LU.64 R34, [R1+0x1d8] ;  /* 0x0001d80001227983 */ /* 0x000e9c0000300a00 */
[----:B------:R0:W-:Y:S04]  /*30020*/  STL.64 [R1+0x340], R20 ;  /* 0x0003401401007387 */ /* 0x0001e80000100a00 */
[----:B------:R1:W-:Y:S04]  /*30030*/  STL.64 [R1+0x348], R22 ;  /* 0x0003481601007387 */ /* 0x0003e80000100a00 */
[----:B0-----:R-:W2:Y:S04]  /*30040*/  LDL.LU.64 R20, [R1+0x1c0] ;  /* 0x0001c00001147983 */ /* 0x001ea80000300a00 */
[----:B-1----:R-:W2:Y:S04]  /*30050*/  LDL.LU.64 R22, [R1+0x1c8] ;  /* 0x0001c80001167983 */ /* 0x002ea80000300a00 */
[----:B------:R0:W-:Y:S04]  /*30060*/  STL.64 [R1+0x3018], R28 ;  /* 0x0030181c01007387 */ /* 0x0001e80000100a00 */
[----:B0-----:R-:W2:Y:S04]  /*30070*/  LDL.LU.64 R28, [R1+0x1f0] ;  /* 0x0001f000011c7983 */ /* 0x001ea80000300a00 */
[----:B------:R-:W2:Y:S01]  /*30080*/  LDL.LU.64 R30, [R1+0x1f8] ;  /* 0x0001f800011e7983 */ /* 0x000ea20000300a00 */
[----:B---3--:R-:W-:Y:S03]  /*30090*/  HMMA.16816.F32 R56, R16, R56, R4 ;  /* 0x000000381038723c */ /* 0x008fe60000001804 */
[----:B------:R-:W3:Y:S04]  /*300a0*/  LDL.LU.64 R6, [R1+0x3078] ;  /* 0x0030780001067983 */ /* 0x000ee80000300a00 */
[----:B------:R-:W3:-:S15]  /*300b0*/  LDL.LU.64 R4, [R1+0x3070] ;  /* 0x0030700001047983 */ /* 0x000ede0000300a00 */
[----:B------:R-:W-:-:S01]  /*300c0*/  NOP ;  /* 0x0000000000007918 */ /* 0x000fc20000000000 */
[----:B------:R0:W-:Y:S04]  /*300d0*/  STL.64 [R1+0x330], R56 ;  /* 0x0003303801007387 */ /* 0x0001e80000100a00 */
[----:B------:R1:W-:Y:S04]  /*300e0*/  STL.64 [R1+0x338], R58 ;  /* 0x0003383a01007387 */ /* 0x0003e80000100a00 */
[----:B0-----:R-:W1:Y:S02]  /*300f0*/  LDL.LU.64 R56, [R1+0x3068] ;  /* 0x0030680001387983 */ /* 0x001e640000300a00 */
[----:B-1----:R-:W-:Y:S02]  /*30100*/  HMMA.16816.F32 R56, R16, R56, R44 ;  /* 0x000000381038723c */ /* 0x002fe4000000182c */
[----:B------:R-:W3:-:S15]  /*30110*/  LDL.LU.64 R44, [R1+0x3060] ;  /* 0x00306000012c7983 */ /* 0x000ede0000300a00 */
[----:B------:R-:W-:-:S06]  /*30120*/  NOP ;  /* 0x0000000000007918 */ /* 0x000fcc0000000000 */
[----:B------:R0:W-:Y:S04]  /*30130*/  STL.64 [R1+0x320], R56 ;  /* 0x0003203801007387 */ /* 0x0001e80000100a00 */
[----:B------:R1:W-:Y:S04]  /*30140*/  STL.64 [R1+0x328], R58 ;  /* 0x0003283a01007387 */ /* 0x0003e80000100a00 */
[----:B0-----:R-:W1:Y:S02]  /*30150*/  LDL.LU.64 R56, [R1+0x3058] ;  /* 0x0030580001387983 */ /* 0x001e640000300a00 */
[----:B-1----:R-:W-:Y:S02]  /*30160*/  HMMA.16816.F32 R56, R16, R56, R52 ;  /* 0x000000381038723c */ /* 0x002fe40000001834 */
[----:B------:R-:W3:Y:S04]  /*30170*/  LDL.LU R55, [R1+0x3050] ;  /* 0x0030500001377983 */ /* 0x000ee80000300800 */
[----:B------:R-:W4:-:S15]  /*30180*/  LDL.LU.64 R52, [R1+0x3048] ;  /* 0x0030480001347983 */ /* 0x000f1e0000300a00 */
[----:B------:R-:W-:-:S02]  /*30190*/  NOP ;  /* 0x0000000000007918 */ /* 0x000fc40000000000 */
[----:B------:R0:W-:Y:S04]  /*301a0*/  STL.64 [R1+0x310], R56 ;  /* 0x0003103801007387 */ /* 0x0001e80000100a00 */
[----:B------:R-:W-:Y:S04]  /*301b0*/  STL.64 [R1+0x318], R58 ;  /* 0x0003183a01007387 */ /* 0x000fe80000100a00 */
[----:B0-----:R-:W2:Y:S01]  /*301c0*/  LDL.LU.64 R56, [R1+0x3040] ;  /* 0x0030400001387983 */ /* 0x001ea20000300a00 */
[C---:B----4-:R-:W-:Y:S06]  /*301d0*/  HMMA.16816.F32 R48, R16.reuse, R52, R48 ;  /* 0x000000341030723c */ /* 0x050fec0000001830 */
[----:B--2---:R-:W-:-:S15]  /*301e0*/  HMMA.16816.F32 R28, R16, R56, R28 ;  /* 0x00000038101c723c */ /* 0x004fde000000181c */
[----:B------:R-:W-:-:S08]  /*301f0*/  NOP ;  /* 0x0000000000007918 */ /* 0x000fd00000000000 */
[----:B------:R0:W-:Y:S04]  /*30200*/  STL.64 [R1+0x300], R28 ;  /* 0x0003001c01007387 */ /* 0x0001e80000100a00 */
[----:B------:R-:W-:Y:S01]  /*30210*/  STL.64 [R1+0x308], R30 ;  /* 0x0003081e01007387 */ /* 0x000fe20000100a00 */
[----:B0-----:R-:W-:Y:S02]  /*30220*/  IMAD.MOV.U32 R29, RZ, RZ, R56 ;  /* 0x000000ffff1d7224 */ /* 0x001fe400078e0038 */
[----:B------:R-:W-:Y:S02]  /*30230*/  IMAD.MOV.U32 R28, RZ, RZ, R57 ;  /* 0x000000ffff1c7224 */ /* 0x000fe400078e0039 */
[----:B------:R-:W2:Y:S04]  /*30240*/  LDL.LU.64 R56, [R1+0x1a0] ;  /* 0x0001a00001387983 */ /* 0x000ea80000300a00 */
[----:B------:R-:W2:Y:S04]  /*30250*/  LDL.LU.64 R58, [R1+0x1a8] ;  /* 0x0001a800013a7983 */ /* 0x000ea80000300a00 */
[----:B------:R0:W-:Y:S04]  /*30260*/  STL.64 [R1+0x2f0], R48 ;  /* 0x0002f03001007387 */ /* 0x0001e80000100a00 */
[----:B------:R-:W-:Y:S04]  /*30270*/  STL.64 [R1+0x2f8], R50 ;  /* 0x0002f83201007387 */ /* 0x000fe80000100a00 */
[----:B0-----:R-:W4:Y:S04]  /*30280*/  LDL.LU.64 R48, [R1+0x3038] ;  /* 0x0030380001307983 */ /* 0x001f280000300a00 */
[----:B------:R-:W-:Y:S01]  /*30290*/  STL.64 [R1+0x2ff8], R52 ;  /* 0x002ff83401007387 */ /* 0x000fe20000100a00 */
[C---:B---3--:R-:W-:Y:S06]  /*302a0*/  HMMA.16816.F32 R20, R16.reuse, R44, R20 ;  /* 0x0000002c1014723c */ /* 0x048fec0000001814 */
[----:B----4-:R-:W-:-:S15]  /*302b0*/  HMMA.16816.F32 R32, R16, R48, R32 ;  /* 0x000000301020723c */ /* 0x010fde0000001820 */
[----:B------:R-:W-:-:S08]  /*302c0*/  NOP ;  /* 0x0000000000007918 */ /* 0x000fd00000000000 */
[----:B------:R0:W-:Y:S04]  /*302d0*/  STL.64 [R1+0x2e0], R32 ;  /* 0x0002e02001007387 */ /* 0x0001e80000100a00 */
[----:B------:R1:W-:Y:S04]  /*302e0*/  STL.64 [R1+0x2e8], R34 ;  /* 0x0002e82201007387 */ /* 0x0003e80000100a00 */
[----:B0-----:R-:W3:Y:S04]  /*302f0*/  LDL.LU.64 R32, [R1+0x170] ;  /* 0x0001700001207983 */ /* 0x001ee80000300a00 */
[----:B-1----:R-:W3:Y:S04]  /*30300*/  LDL.LU.64 R34, [R1+0x178] ;  /* 0x0001780001227983 */ /* 0x002ee80000300a00 */
[----:B------:R0:W-:Y:S04]  /*30310*/  STL.64 [R1+0x3000], R48 ;  /* 0x0030003001007387 */ /* 0x0001e80000100a00 */
[----:B0-----:R-:W4:Y:S04]  /*30320*/  LDL.LU.64 R48, [R1+0x1b0] ;  /* 0x0001b00001307983 */ /* 0x001f280000300a00 */
[----:B------:R-:W4:Y:S04]  /*30330*/  LDL.LU.64 R50, [R1+0x1b8] ;  /* 0x0001b80001327983 */ /* 0x000f280000300a00 */
[----:B------:R-:W-:Y:S04]  /*30340*/  STL.64 [R1+0x2d0], R20 ;  /* 0x0002d01401007387 */ /* 0x000fe80000100a00 */
[----:B------:R0:W-:Y:S04]  /*30350*/  STL.64 [R1+0x2d8], R22 ;  /* 0x0002d81601007387 */ /* 0x0001e80000100a00 */
[----:B0-----:R-:W3:Y:S04]  /*30360*/  LDL.LU.64 R22, [R1+0x3030] ;  /* 0x0030300001167983 */ /* 0x001ee80000300a00 */
[----:B------:R-:W3:Y:S04]  /*30370*/  LDL.LU.64 R20, [R1+0x3028] ;  /* 0x0030280001147983 */ /* 0x000ee80000300a00 */
[----:B------:R0:W-:Y:S04]  /*30380*/  STL.64 [R1+0x2ff0], R44 ;  /* 0x002ff02c01007387 */ /* 0x0001e80000100a00 */
[----:B0-----:R-:W2:Y:S01]  /*30390*/  LDL.LU.64 R44, [R1+0xd0] ;  /* 0x0000d000012c7983 */ /* 0x001ea20000300a00 */
[----:B----4-:R-:W-:Y:S03]  /*303a0*/  HMMA.16816.F32 R48, R16, R4, R48 ;  /* 0x000000041030723c */ /* 0x010fe60000001830 */
[----:B--2---:R0:W-:-:S15]  /*303b0*/  STL.64 [R1+0x3010], R44 ;  /* 0x0030102c01007387 */ /* 0x0041de0000100a00 */
[----:B------:R-:W-:-:S05]  /*303c0*/  NOP ;  /* 0x0000000000007918 */ /* 0x000fca0000000000 */
[----:B------:R-:W-:Y:S04]  /*303d0*/  STL.64 [R1+0x2c0], R48 ;  /* 0x0002c03001007387 */ /* 0x000fe80000100a00 */
[----:B------:R-:W-:Y:S04]  /*303e0*/  STL.64 [R1+0x2c8], R50 ;  /* 0x0002c83201007387 */ /* 0x000fe80000100a00 */
[----:B0-----:R-:W2:Y:S04]  /*303f0*/  LDL.LU.64 R44, [R1+0xe0] ;  /* 0x0000e000012c7983 */ /* 0x001ea80000300a00 */
[----:B------:R-:W-:Y:S04]  /*30400*/  STL.64 [R1+0x2fe8], R6 ;  /* 0x002fe80601007387 */ /* 0x000fe80000100a00 */
[----:B------:R0:W-:Y:S04]  /*30410*/  STL.64 [R1+0x2fe0], R4 ;  /* 0x002fe00401007387 */ /* 0x0001e80000100a00 */
[----:B0-----:R-:W4:Y:S01]  /*30420*/  LDL.LU.64 R4, [R1+0xc0] ;  /* 0x0000c00001047983 */ /* 0x001f220000300a00 */
[C---:B------:R-:W-:Y:S06]  /*30430*/  HMMA.16816.F32 R48, R16.reuse, R8, R56 ;  /* 0x000000081030723c */ /* 0x040fec0000001838 */
[----:B---3--:R-:W-:Y:S01]  /*30440*/  HMMA.16816.F32 R56, R16, R12, R32 ;  /* 0x0000000c1038723c */ /* 0x008fe20000001820 */
[----:B------:R-:W-:Y:S01]  /*30450*/  MOV R52, R29 ;  /* 0x0000001d00347202 */ /* 0x000fe20000000f00 */
[----:B------:R-:W-:Y:S01]  /*30460*/  IMAD.MOV.U32 R53, RZ, RZ, R28 ;  /* 0x000000ffff357224 */ /* 0x000fe200078e001c */
[----:B----4-:R0:W-:-:S14]  /*30470*/  STL.64 [R1+0x3008], R4 ;  /* 0x0030080401007387 */ /* 0x0101dc0000100a00 */
[----:B------:R-:W-:Y:S04]  /*30480*/  STL.64 [R1+0x2b0], R48 ;  /* 0x0002b03001007387 */ /* 0x000fe80000100a00 */
[----:B------:R-:W-:Y:S04]  /*30490*/  STL.64 [R1+0x2b8], R50 ;  /* 0x0002b83201007387 */ /* 0x000fe80000100a00 */
[----:B0-----:R-:W3:Y:S04]  /*304a0*/  LDL.LU.64 R4, [R1+0xc80] ;  /* 0x000c800001047983 */ /* 0x001ee80000300a00 */
[----:B------:R-:W3:Y:S04]  /*304b0*/  LDL.LU.64 R6, [R1+0xc88] ;  /* 0x000c880001067983 */ /* 0x000ee80000300a00 */
[----:B------:R-:W-:Y:S04]  /*304c0*/  STL.64 [R1+0x2fd8], R10 ;  /* 0x002fd80a01007387 */ /* 0x000fe80000100a00 */
[----:B------:R0:W-:Y:S04]  /*304d0*/  STL.64 [R1+0x2fd0], R8 ;  /* 0x002fd00801007387 */ /* 0x0001e80000100a00 */
[----:B------:R-:W4:Y:S04]  /*304e0*/  LDL.LU.64 R16, [R1+0xd00] ;  /* 0x000d000001107983 */ /* 0x000f280000300a00 */
[----:B------:R-:W4:Y:S04]  /*304f0*/  LDL.LU.64 R18, [R1+0xd08] ;  /* 0x000d080001127983 */ /* 0x000f280000300a00 */
[----:B0-----:R-:W2:Y:S04]  /*30500*/  LDL.LU.64 R8, [R1+0xba0] ;  /* 0x000ba00001087983 */ /* 0x001ea80000300a00 */
[----:B------:R-:W2:Y:S04]  /*30510*/  LDL.LU.64 R10, [R1+0xba8] ;  /* 0x000ba800010a7983 */ /* 0x000ea80000300a00 */
[----:B------:R-:W2:Y:S04]  /*30520*/  LDL.LU.64 R32, [R1+0xb50] ;  /* 0x000b500001207983 */ /* 0x000ea80000300a00 */
[----:B------:R-:W2:Y:S04]  /*30530*/  LDL.LU.64 R34, [R1+0xb58] ;  /* 0x000b580001227983 */ /* 0x000ea80000300a00 */
[----:B------:R-:W2:Y:S04]  /*30540*/  LDL.LU.64 R28, [R1+0xad0] ;  /* 0x000ad000011c7983 */ /* 0x000ea80000300a00 */
[----:B------:R-:W2:Y:S04]  /*30550*/  LDL.LU.64 R30, [R1+0xad8] ;  /* 0x000ad800011e7983 */ /* 0x000ea80000300a00 */
[----:B------:R-:W2:Y:S04]  /*30560*/  LDL.LU.64 R48, [R1+0xa50] ;  /* 0x000a500001307983 */ /* 0x000ea80000300a00 */
[----:B------:R-:W2:Y:S04]  /*30570*/  LDL.LU.64 R50, [R1+0xa58] ;  /* 0x000a580001327983 */ /* 0x000ea80000300a00 */
[----:B------:R-:W-:Y:S04]  /*30580*/  STL.64 [R1+0x2b18], R58 ;  /* 0x002b183a01007387 */ /* 0x000fe80000100a00 */
[----:B------:R0:W-:Y:S04]  /*30590*/  STL.64 [R1+0x2b10], R56 ;  /* 0x002b103801007387 */ /* 0x0001e80000100a00 */
[----:B0-----:R-:W2:Y:S04]  /*305a0*/  LDL.LU.64 R56, [R1+0x110] ;  /* 0x0001100001387983 */ /* 0x001ea80000300a00 */
[----:B------:R-:W2:Y:S01]  /*305b0*/  LDL.64 R58, [R1+0x118] ;  /* 0x00011800013a7983 */ /* 0x000ea20000100a00 */
[----:B----4-:R-:W-:-:S15]  /*305c0*/  HMMA.16816.F32 R16, R20, R40, R16 ;  /* 0x000000281410723c */ /* 0x010fde0000001810 */
[----:B------:R-:W-:-:S08]  /*305d0*/  NOP ;  /* 0x0000000000007918 */ /* 0x000fd00000000000 */
[----:B------:R-:W-:Y:S04]  /*305e0*/  STL.64 [R1+0x220], R16 ;  /* 0x0002201001007387 */ /* 0x000fe80000100a00 */
[----:B------:R3:W-:Y:S02]  /*305f0*/  STL.64 [R1+0x228], R18 ;  /* 0x0002281201007387 */ /* 0x0007e40000100a00 */
[C---:B---3--:R-:W-:Y:S02]  /*30600*/  HMMA.16816.F32 R16, R20.reuse, R36, R4 ;  /* 0x000000241410723c */ /* 0x048fe40000001804 */
[----:B------:R-:W3:Y:S04]  /*30610*/  LDL.LU.64 R4, [R1+0x950] ;  /* 0x0009500001047983 */ /* 0x000ee80000300a00 */
[----:B------:R-:W3:Y:S01]  /*30620*/  LDL.LU.64 R6, [R1+0x958] ;  /* 0x0009580001067983 */ /* 0x000ee20000300a00 */
[----:B--2---:R-:W-:-:S15]  /*30630*/  HMMA.16816.F32 R8, R20, R24, R8 ;  /* 0x000000181408723c */ /* 0x004fde0000001808 */
[----:B------:R-:W-:-:S01]  /*30640*/  NOP ;  /* 0x0000000000007918 */ /* 0x000fc20000000000 */
[----:B------:R-:W-:Y:S04]  /*30650*/  STL.64 [R1+0x210], R16 ;  /* 0x0002101001007387 */ /* 0x000fe80000100a00 */
[----:B------:R-:W-:Y:S04]  /*30660*/  STL.64 [R1+0x218], R18 ;  /* 0x0002181201007387 */ /* 0x000fe80000100a00 */
[----:B------:R-:W0:Y:S01]  /*30670*/  LDSM.16.MT88.4 R16, [R55+UR4+0x1000] ;  /* 0x001000043710783b */ /* 0x000e220008004200 */
[C---:B------:R-:W-:Y:S03]  /*30680*/  HMMA.16816.F32 R32, R20.reuse, R56, R32 ;  /* 0x000000381420723c */ /* 0x040fe60000001820 */
[----:B------:R1:W-:Y:S04]  /*30690*/  STL.64 [R1+0x200], R8 ;  /* 0x0002000801007387 */ /* 0x0003e80000100a00 */
[----:B------:R2:W-:Y:S04]  /*306a0*/  STL.64 [R1+0x208], R10 ;  /* 0x0002080a01007387 */ /* 0x0005e80000100a00 */
[----:B-1----:R-:W4:Y:S04]  /*306b0*/  LDL.LU.64 R8, [R1+0x8f0] ;  /* 0x0008f00001087983 */ /* 0x002f280000300a00 */
[----:B--2---:R-:W4:Y:S04]  /*306c0*/  LDL.LU.64 R10, [R1+0x8f8] ;  /* 0x0008f800010a7983 */ /* 0x004f280000300a00 */
[----:B0-----:R-:W-:Y:S04]  /*306d0*/  STL.64 [R1+0x2f10], R18 ;  /* 0x002f101201007387 */ /* 0x001fe80000100a00 */
[----:B------:R0:W-:Y:S04]  /*306e0*/  STL.64 [R1+0x2f08], R16 ;  /* 0x002f081001007387 */ /* 0x0001e80000100a00 */
[----:B0-----:R-:W2:Y:S04]  /*306f0*/  LDL.LU.64 R16, [R1+0x9d0] ;  /* 0x0009d00001107983 */ /* 0x001ea80000300a00 */
[----:B------:R-:W2:Y:S04]  /*30700*/  LDL.LU.64 R18, [R1+0x9d8] ;  /* 0x0009d80001127983 */ /* 0x000ea80000300a00 */
[----:B------:R0:W-:Y:S04]  /*30710*/  STL.64 [R1+0x1f0], R32 ;  /* 0x0001f02001007387 */ /* 0x0001e80000100a00 */
[----:B------:R-:W-:Y:S04]  /*30720*/  STL.64 [R1+0x1f8], R34 ;  /* 0x0001f82201007387 */ /* 0x000fe80000100a00 */
[----:B0-----:R-:W3:Y:S02]  /*30730*/  LDL.LU.64 R32, [R1+0x3020] ;  /* 0x0030200001207983 */ /* 0x001ee40000300a00 */
[----:B---3--:R-:W-:-:S15]  /*30740*/  HMMA.16816.F32 R28, R20, R32, R28 ;  /* 0x00000020141c723c */ /* 0x008fde000000181c */
[----:B------:R-:W-:-:S08]  /*30750*/  NOP ;  /* 0x0000000000007918 */ /* 0x000fd00000000000 */
[----:B------:R0:W-:Y:S04]  /*30760*/  STL.64 [R1+0x1e0], R28 ;  /* 0x0001e01c01007387 */ /* 0x0001e80000100a00 */
[----:B------:R1:W-:Y:S04]  /*30770*/  STL.64 [R1+0x1e8], R30 ;  /* 0x0001e81e01007387 */ /* 0x0003e80000100a00 */
[----:B0-----:R-:W1:Y:S01]  /*30780*/  LDL.LU.64 R28, [R1+0x3018] ;  /* 0x00301800011c7983 */ /* 0x001e620000300a00 */
[C---:B--2---:R-:W-:Y:S06]  /*30790*/  HMMA.16816.F32 R16, R20.reuse, R44, R16 ;  /* 0x0000002c1410723c */ /* 0x044fec0000001810 */
[----:B-1----:R-:W-:Y:S01]  /*307a0*/  HMMA.16816.F32 R28, R20, R28, R48 ;  /* 0x0000001c141c723c */ /* 0x002fe20000001830 */
[----:B------:R-:W2:Y:S04]  /*307b0*/  LDL.LU.64 R48, [R1+0x860] ;  /* 0x0008600001307983 */ /* 0x000ea80000300a00 */
[----:B------:R-:W2:-:S15]  /*307c0*/  LDL.LU.64 R50, [R1+0x868] ;  /* 0x0008680001327983 */ /* 0x000e9e0000300a00 */
[----:B------:R-:W-:-:S03]  /*307d0*/  NOP ;  /* 0x0000000000007918 */ /* 0x000fc60000000000 */
[----:B------:R0:W-:Y:S04]  /*307e0*/  STL.64 [R1+0x1d0], R28 ;  /* 0x0001d01c01007387 */ /* 0x0001e80000100a00 */
[----:B------:R1:W-:Y:S04]  /*307f0*/  STL.64 [R1+0x1d8], R30 ;  /* 0x0001d81e01007387 */ /* 0x0003e80000100a00 */
[----:B0-----:R-:W3:Y:S04]  /*30800*/  LDL.LU.64 R28, [R1+0x850] ;  /* 0x00085000011c7983 */ /* 0x001ee80000300a00 */
[----:B-1----:R-:W3:Y:S04]  /*30810*/  LDL.LU.64 R30, [R1+0x858] ;  /* 0x00085800011e7983 */ /* 0x002ee80000300a00 */
[----:B------:R0:W-:Y:S04]  /*30820*/  STL.64 [R1+0x1c0], R16 ;  /* 0x0001c01001007387 */ /* 0x0001e80000100a00 */
[----:B------:R-:W-:Y:S01]  /*30830*/  STL.64 [R1+0x1c8], R18 ;  /* 0x0001c81201007387 */ /* 0x000fe20000100a00 */
[----:B0-----:R-:W-:-:S02]  /*30840*/  IMAD.MOV.U32 R17, RZ, RZ, R44 ;  /* 0x000000ffff117224 */ /* 0x001fc400078e002c */
[----:B------:R-:W-:Y:S02]  /*30850*/  IMAD.MOV.U32 R16, RZ, RZ, R45 ;  /* 0x000000ffff107224 */ /* 0x000fe400078e002d */
[----:B------:R-:W4:Y:S02]  /*30860*/  LDL.LU.64 R44, [R1+0x3010] ;  /* 0x00301000012c7983 */ /* 0x000f240000300a00 */
[----:B----4-:R-:W-:-:S15]  /*30870*/  HMMA.16816.F32 R4, R20, R44, R4 ;  /* 0x0000002c1404723c */ /* 0x010fde0000001804 */
[----:B------:R-:W-:-:S08]  /*30880*/  NOP ;  /* 0x0000000000007918 */ /* 0x000fd00000000000 */
[----:B------:R0:W-:Y:S04]  /*30890*/  STL.64 [R1+0x1b0], R4 ;  /* 0x0001b00401007387 */ /* 0x0001e80000100a00 */
[----:B------:R1:W-:Y:S04]  /*308a0*/  STL.64 [R1+0x1b8], R6 ;  /* 0x0001b80601007387 */ /* 0x0003e80000100a00 */
[----:B0-----:R-:W4:Y:S01]  /*308b0*/  LDL.LU.64 R4, [R1+0x3008] ;  /* 0x0030080001047983 */ /* 0x001f220000300a00 */
[----:B--2---:R-:W-:Y:S01]  /*308c0*/  HMMA.16816.F32 R52, R20, R52, R48 ;  /* 0x000000341434723c */ /* 0x004fe20000001830 */
[----:B------:R-:W-:-:S02]  /*308d0*/  IMAD.MOV.U32 R19, RZ, RZ, R44 ;  /* 0x000000ffff137224 */ /* 0x000fc400078e002c */
[----:B------:R-:W-:Y:S02]  /*308e0*/  IMAD.MOV.U32 R18, RZ, RZ, R45 ;  /* 0x000000ffff127224 */ /* 0x000fe400078e002d */
[----:B------:R-:W2:Y:S04]  /*308f0*/  LDL.LU.64 R44, [R1+0x7b0] ;  /* 0x0007b000012c7983 */ /* 0x000ea80000300a00 */
[----:B------:R-:W2:Y:S01]  /*30900*/  LDL.LU.64 R46, [R1+0x7b8] ;  /* 0x0007b800012e7983 */ /* 0x000ea20000300a00 */
[----:B----4-:R-:W-:Y:S06]  /*30910*/  HMMA.16816.F32 R8, R20, R4, R8 ;  /* 0x000000041408723c */ /* 0x010fec0000001808 */
[----:B------:R-:W-:-:S02]  /*30920*/  IMAD.MOV.U32 R60, RZ, RZ, R4 ;  /* 0x000000ffff3c7224 */ /* 0x000fc400078e0004 */
[----:B------:R-:W-:-:S15]  /*30930*/  IMAD.MOV.U32 R43, RZ, RZ, R5 ;  /* 0x000000ffff2b7224 */ /* 0x000fde00078e0005 */
[----:B------:R0:W-:Y:S04]  /*30940*/  STL.64 [R1+0x1a0], R8 ;  /* 0x0001a00801007387 */ /* 0x0001e80000100a00 */
[----:B------:R4:W-:Y:S04]  /*30950*/  STL.64 [R1+0x1a8], R10 ;  /* 0x0001a80a01007387 */ /* 0x0009e80000100a00 */
[----:B------:R-:W3:Y:S04]  /*30960*/  LDL.LU.64 R4, [R1+0x7a0] ;  /* 0x0007a00001047983 */ /* 0x000ee80000300a00 */
[----:B-1----:R-:W3:Y:S04]  /*30970*/  LDL.LU.64 R6, [R1+0x7a8] ;  /* 0x0007a80001067983 */ /* 0x002ee80000300a00 */
[----:B0-----:R-:W3:Y:S04]  /*30980*/  LDL.LU.64 R8, [R1+0x790] ;  /* 0x0007900001087983 */ /* 0x001ee80000300a00 */
[----:B----4-:R-:W4:Y:S04]  /*30990*/  LDL.LU.64 R10, [R1+0x798] ;  /* 0x00079800010a7983 */ /* 0x010f280000300a00 */
[----:B------:R-:W2:Y:S04]  /*309a0*/  LDL.LU.64 R48, [R1+0x3000] ;  /* 0x0030000001307983 */ /* 0x000ea80000300a00 */
[----:B------:R0:W-:Y:S04]  /*309b0*/  STL.64 [R1+0x190], R52 ;  /* 0x0001903401007387 */ /* 0x0001e80000100a00 */
[----:B------:R-:W-:Y:S04]  /*309c0*/  STL.64 [R1+0x198], R54 ;  /* 0x0001983601007387 */ /* 0x000fe80000100a00 */
[----:B0-----:R-:W3:Y:S01]  /*309d0*/  LDL.LU.64 R52, [R1+0x2ff8] ;  /* 0x002ff80001347983 */ /* 0x001ee20000300a00 */
[C---:B--2---:R-:W-:Y:S06]  /*309e0*/  HMMA.16816.F32 R44, R20.reuse, R48, R44 ;  /* 0x00000030142c723c */ /* 0x044fec000000182c */
[----:B---3--:R-:W-:Y:S06]  /*309f0*/  HMMA.16816.F32 R28, R20, R52, R28 ;  /* 0x00000034141c723c */ /* 0x008fec000000181c */
[----:B------:R-:W-:-:S02]  /*30a00*/  IMAD.MOV.U32 R35, RZ, RZ, R52 ;  /* 0x000000ffff237224 */ /* 0x000fc400078e0034 */
[----:B------:R-:W-:-:S15]  /*30a10*/  IMAD.MOV.U32 R34, RZ, RZ, R53 ;  /* 0x000000ffff227224 */ /* 0x000fde00078e0035 */
[----:B------:R0:W-:Y:S04]  /*30a20*/  STL.64 [R1+0x180], R28 ;  /* 0x0001801c01007387 */ /* 0x0001e80000100a00 */
[----:B------:R1:W-:Y:S04]  /*30a30*/  STL.64 [R1+0x188], R30 ;  /* 0x0001881e01007387 */ /* 0x0003e80000100a00 */
[----:B0-----:R-:W2:Y:S04]  /*30a40*/  LDL.LU.64 R28, [R1+0x780] ;  /* 0x00078000011c7983 */ /* 0x001ea80000300a00 */
[----:B-1----:R-:W2:Y:S04]  /*30a50*/  LDL.LU.64 R30, [R1+0x788] ;  /* 0x00078800011e7983 */ /* 0x002ea80000300a00 */
[----:B------:R-:W3:Y:S04]  /*30a60*/  LDL.LU.64 R52, [R1+0x750] ;  /* 0x0007500001347983 */ /* 0x000ee80000300a00 */
[----:B------:R-:W3:Y:S04]  /*30a70*/  LDL.LU.64 R54, [R1+0x758] ;  /* 0x0007580001367983 */ /* 0x000ee80000300a00 */
[----:B------:R0:W-:Y:S04]  /*30a80*/  STL.64 [R1+0x170], R44 ;  /* 0x0001702c01007387 */ /* 0x0001e80000100a00 */
[----:B------:R1:W-:Y:S04]  /*30a90*/  STL.64 [R1+0x178], R46 ;  /* 0x0001782e01007387 */ /* 0x0003e80000100a00 */
[----:B0-----:R-:W1:Y:S01]  /*30aa0*/  LDL.LU.64 R44, [R1+0x2ff0] ;  /* 0x002ff000012c7983 */ /* 0x001e620000300a00 */
[----:B------:R-:W-:-:S02]  /*30ab0*/  IMAD.MOV.U32 R42, RZ, RZ, R48 ;  /* 0x000000ffff2a7224 */ /* 0x000fc400078e0030 */
[----:B------:R-:W-:Y:S02]  /*30ac0*/  IMAD.MOV.U32 R39, RZ, RZ, R49 ;  /* 0x000000ffff277224 */ /* 0x000fe400078e0031 */
[----:B------:R-:W3:Y:S04]  /*30ad0*/  LDL.LU.64 R48, [R1+0xcc0] ;  /* 0x000cc00001307983 */ /* 0x000ee80000300a00 */
[----:B------:R-:W3:Y:S01]  /*30ae0*/  LDL.LU.64 R50, [R1+0xcc8] ;  /* 0x000cc80001327983 */ /* 0x000ee20000300a00 */
[----:B-1----:R-:W-:Y:S03]  /*30af0*/  HMMA.16816.F32 R44, R20, R44, R4 ;  /* 0x0000002c142c723c */ /* 0x002fe60000001804 */
[----:B------:R-:W2:Y:S04]  /*30b00*/  LDL.LU.64 R6, [R1+0x2fe8] ;  /* 0x002fe80001067983 */ /* 0x000ea80000300a00 */
[----:B------:R-:W4:-:S15]  /*30b10*/  LDL.LU.64 R4, [R1+0x2fe0] ;  /* 0x002fe00001047983 */ /* 0x000f1e0000300a00 */
[----:B------:R-:W-:-:S01]  /*30b20*/  NOP ;  /* 0x0000000000007918 */ /* 0x000fc20000000000 */
[----:B------:R0:W-:Y:S04]  /*30b30*/  STL.64 [R1+0x160], R44 ;  /* 0x0001602c01007387 */ /* 0x0001e80000100a00 */
[----:B------:R1:W-:Y:S04]  /*30b40*/  STL.64 [R1+0x168], R46 ;  /* 0x0001682e01007387 */ /* 0x0003e80000100a00 */
[----:B0-----:R-:W3:Y:S04]  /*30b50*/  LDL.LU.64 R44, [R1+0xbf0] ;  /* 0x000bf000012c7983 */ /* 0x001ee80000300a00 */
[----:B-1----:R-:W3:Y:S01]  /*30b60*/  LDL.LU.64 R46, [R1+0xbf8] ;  /* 0x000bf800012e7983 */ /* 0x002ee20000300a00 */
[----:B----4-:R-:W-:-:S15]  /*30b70*/  HMMA.16816.F32 R8, R20, R4, R8 ;  /* 0x000000041408723c */ /* 0x010fde0000001808 */
[----:B------:R-:W-:-:S08]  /*30b80*/  NOP ;  /* 0x0000000000007918 */ /* 0x000fd00000000000 */
[----:B------:R-:W-:Y:S04]  /*30b90*/  STL.64 [R1+0x150], R8 ;  /* 0x0001500801007387 */ /* 0x000fe80000100a00 */
[----:B------:R0:W-:Y:S04]  /*30ba0*/  STL.64 [R1+0x158], R10 ;  /* 0x0001580a01007387 */ /* 0x0001e80000100a00 */
[----:B0-----:R-:W4:Y:S04]  /*30bb0*/  LDL.LU.64 R10, [R1+0x2fd8] ;  /* 0x002fd800010a7983 */ /* 0x001f280000300a00 */
[----:B------:R-:W3:Y:S04]  /*30bc0*/  LDL.LU.64 R8, [R1+0x2fd0] ;  /* 0x002fd00001087983 */ /* 0x000ee80000300a00 */
[----:B--2---:R-:W-:Y:S04]  /*30bd0*/  STL.64 [R1+0x2f20], R6 ;  /* 0x002f200601007387 */ /* 0x004fe80000100a00 */
[----:B------:R0:W-:Y:S04]  /*30be0*/  STL.64 [R1+0x2f18], R4 ;  /* 0x002f180401007387 */ /* 0x0001e80000100a00 */
[----:B0-----:R-:W2:Y:S04]  /*30bf0*/  LDL.LU.64 R4, [R1+0xb10] ;  /* 0x000b100001047983 */ /* 0x001ea80000300a00 */
[----:B------:R-:W2:Y:S01]  /*30c00*/  LDL.LU.64 R6, [R1+0xb18] ;  /* 0x000b180001067983 */ /* 0x000ea20000300a00 */
[----:B---3--:R-:W-:-:S15]  /*30c10*/  HMMA.16816.F32 R28, R20, R8, R28 ;  /* 0x00000008141c723c */ /* 0x008fde000000181c */
[----:B------:R-:W-:-:S08]  /*30c20*/  NOP ;  /* 0x0000000000007918 */ /* 0x000fd00000000000 */
[----:B------:R-:W-:Y:S04]  /*30c30*/  STL.64 [R1+0x140], R28 ;  /* 0x0001401c01007387 */ /* 0x000fe80000100a00 */
[----:B------:R0:W-:Y:S04]  /*30c40*/  STL.64 [R1+0x148], R30 ;  /* 0x0001481e01007387 */ /* 0x0001e80000100a00 */
[----:B0-----:R-:W3:Y:S04]  /*30c50*/  LDL.LU.64 R30, [R1+0x2fc8] ;  /* 0x002fc800011e7983 */ /* 0x001ee80000300a00 */
[----:B------:R-:W3:Y:S01]  /*30c60*/  LDL.LU.64 R28, [R1+0x2fc0] ;  /* 0x002fc000011c7983 */ /* 0x000ee20000300a00 */
[----:B------:R-:W-:Y:S03]  /*30c70*/  HMMA.16816.F32 R52, R20, R12, R52 ;  /* 0x0000000c1434723c */ /* 0x000fe60000001834 */
[----:B----4-:R-:W-:Y:S04]  /*30c80*/  STL.64 [R1+0x2f30], R10 ;  /* 0x002f300a01007387 */ /* 0x010fe80000100a00 */
[----:B------:R-:W-:Y:S04]  /*30c90*/  STL.64 [R1+0x2f28], R8 ;  /* 0x002f280801007387 */ /* 0x000fe80000100a00 */
[----:B------:R-:W-:Y:S04]  /*30ca0*/  STL.64 [R1+0x2f40], R14 ;  /* 0x002f400e01007387 */ /* 0x000fe80000100a00 */
[----:B------:R-:W-:Y:S08]  /*30cb0*/  STL.64 [R1+0x2f38], R12 ;  /* 0x002f380c01007387 */ /* 0x000ff00000100a00 */
[----:B------:R0:W-:Y:S01]  /*30cc0*/  STL [R1+0x2a58], R55 ;  /* 0x002a583701007387 */ /* 0x0001e20000100800 */
[C---:B---3--:R-:W-:Y:S06]  /*30cd0*/  HMMA.16816.F32 R48, R28.reuse, R40, R48 ;  /* 0x000000281c30723c */ /* 0x048fec0000001830 */
[C---:B------:R-:W-:Y:S06]  /*30ce0*/  HMMA.16816.F32 R44, R28.reuse, R36, R44 ;  /* 0x000000241c2c723c */ /* 0x040fec000000182c */
[----:B--2---:R-:W-:Y:S11]  /*30cf0*/  HMMA.16816.F32 R4, R28, R24, R4 ;  /* 0x000000181c04723c */ /* 0x004ff60000001804 */
[----:B------:R1:W-:Y:S04]  /*30d00*/  STL [R1+0x2a54], R49 ;  /* 0x002a543101007387 */ /* 0x0003e80000100800 */
[----:B------:R2:W-:Y:S04]  /*30d10*/  STL [R1+0x2a50], R50 ;  /* 0x002a503201007387 */ /* 0x0005e80000100800 */
[----:B------:R3:W-:Y:S04]  /*30d20*/  STL [R1+0x2a4c], R51 ;  /* 0x002a4c3301007387 */ /* 0x0007e80000100800 */
[----:B------:R-:W-:Y:S04]  /*30d30*/  STL.64 [R1+0x2a68], R46 ;  /* 0x002a682e01007387 */ /* 0x000fe80000100a00 */
[----:B------:R4:W-:Y:S01]  /*30d40*/  STL.64 [R1+0x2a60], R44 ;  /* 0x002a602c01007387 */ /* 0x0009e20000100a00 */
[----:B0-----:R-:W-:-:S02]  /*30d50*/  IMAD.MOV.U32 R55, RZ, RZ, R4 ;  /* 0x000000ffff377224 */ /* 0x001fc400078e0004 */
[----:B-1----:R-:W-:Y:S02]  /*30d60*/  IMAD.MOV.U32 R49, RZ, RZ, R5 ;  /* 0x000000ffff317224 */ /* 0x002fe400078e0005 */
[----:B--2---:R-:W-:Y:S02]  /*30d70*/  IMAD.MOV.U32 R50, RZ, RZ, R6 ;  /* 0x000000ffff327224 */ /* 0x004fe400078e0006 */
[----:B---3--:R-:W-:Y:S01]  /*30d80*/  IMAD.MOV.U32 R51, RZ, RZ, R7 ;  /* 0x000000ffff337224 */ /* 0x008fe200078e0007 */
[----:B----4-:R-:W2:Y:S04]  /*30d90*/  LDL.LU.64 R44, [R1+0xf0] ;  /* 0x0000f000012c7983 */ /* 0x010ea80000300a00 */
[----:B------:R-:W3:Y:S04]  /*30da0*/  LDL.LU.64 R46, [R1+0xf8] ;  /* 0x0000f800012e7983 */ /* 0x000ee80000300a00 */
[----:B------:R-:W4:Y:S04]  /*30db0*/  LDL.LU.64 R4, [R1+0xa90] ;  /* 0x000a900001047983 */ /* 0x000f280000300a00 */
[----:B------:R-:W4:Y:S04]  /*30dc0*/  LDL.LU.64 R6, [R1+0xa98] ;  /* 0x000a980001067983 */ /* 0x000f280000300a00 */
[----:B------:R-:W-:Y:S04]  /*30dd0*/  STL.64 [R1+0x2f48], R26 ;  /* 0x002f481a01007387 */ /* 0x000fe80000100a00 */
[----:B------:R-:W-:Y:S04]  /*30de0*/  STL.64 [R1+0x2a88], R50 ;  /* 0x002a883201007387 */ /* 0x000fe80000100a00 */
[----:B------:R0:W-:Y:S02]  /*30df0*/  STL.64 [R1+0x2a80], R48 ;  /* 0x002a803001007387 */ /* 0x0001e40000100a00 */
[----:B0-----:R-:W-:-:S02]  /*30e00*/  IMAD.MOV.U32 R48, RZ, RZ, R60 ;  /* 0x000000ffff307224 */ /* 0x001fc400078e003c */
[----:B------:R-:W-:Y:S01]  /*30e10*/  IMAD.MOV.U32 R49, RZ, RZ, R43 ;  /* 0x000000ffff317224 */ /* 0x000fe200078e002b */
[----:B------:R-:W3:Y:S04]  /*30e20*/  LDL.LU R60, [R1+0x2fbc] ;  /* 0x002fbc00013c7983 */ /* 0x000ee80000300800 */
[----:B------:R-:W3:Y:S04]  /*30e30*/  LDL.LU R43, [R1+0x2fb8] ;  /* 0x002fb800012b7983 */ /* 0x000ee80000300800 */
[----:B------:R-:W2:Y:S04]  /*30e40*/  LDL R50, [R1+0xc8] ;  /* 0x0000c80001327983 */ /* 0x000ea80000100800 */
[----:B------:R-:W2:Y:S04]  /*30e50*/  LDL R51, [R1+0xcc] ;  /* 0x0000cc0001337983 */ /* 0x000ea80000100800 */
[----:B------:R-:W3:Y:S04]  /*30e60*/  LDL.LU.64 R12, [R1+0xa10] ;  /* 0x000a1000010c7983 */ /* 0x000ee80000300a00 */
[----:B------:R-:W3:Y:S01]  /*30e70*/  LDL.LU.64 R14, [R1+0xa18] ;  /* 0x000a1800010e7983 */ /* 0x000ee20000300a00 */
[----:B------:R-:W0:Y:S02]  /*30e80*/  S2R R11, SR_TID.X ;  /* 0x00000000000b7919 */ /* 0x000e240000002100 */
[C---:B0-----:R-:W-:Y:S01]  /*30e90*/  LOP3.LUT R9, R11.reuse, 0x7, RZ, 0xc0, !PT ;  /* 0x000000070b097812 */ /* 0x041fe200078ec0ff */
[----:B------:R-:W-:-:S02]  /*30ea0*/  IMAD.SHL.U32 R10, R11, 0x80, RZ ;  /* 0x000000800b0a7824 */ /* 0x000fc400078e00ff */
[----:B------:R-:W-:Y:S02]  /*30eb0*/  IMAD.SHL.U32 R11, R11, 0x2, RZ ;  /* 0x000000020b0b7824 */ /* 0x000fe400078e00ff */
[----:B------:R-:W-:Y:S01]  /*30ec0*/  IMAD R9, R9, 0x110, RZ ;  /* 0x0000011009097824 */ /* 0x000fe200078e02ff */
[----:B--2---:R-:W-:Y:S04]  /*30ed0*/  STL.64 [R1+0x2f80], R50 ;  /* 0x002f803201007387 */ /* 0x004fe80000100a00 */
[----:B------:R-:W-:Y:S04]  /*30ee0*/  STL.64 [R1+0x2f78], R48 ;  /* 0x002f783001007387 */ /* 0x000fe80000100a00 */
[----:B------:R-:W-:Y:S04]  /*30ef0*/  STL.64 [R1+0x2a78], R54 ;  /* 0x002a783601007387 */ /* 0x000fe80000100a00 */
[----:B------:R0:W-:Y:S04]  /*30f00*/  STL.64 [R1+0x2a70], R52 ;  /* 0x002a703401007387 */ /* 0x0001e80000100a00 */
[----:B0-----:R-:W2:Y:S04]  /*30f10*/  LDL.LU.64 R52, [R1] ;  /* 0x0000000001347983 */ /* 0x001ea80000300a00 */
[----:B------:R-:W4:Y:S01]  /*30f20*/  LDL.LU.64 R54, [R1+0x8] ;  /* 0x0000080001367983 */ /* 0x000f220000300a00 */
[----:B------:R-:W-:-:S04]  /*30f30*/  LOP3.LUT R11, R9, 0x10, R11, 0x78, !PT ;  /* 0x00000010090b7812 */ /* 0x000fc800078e780b */
[----:B------:R-:W-:-:S05]  /*30f40*/  LOP3.LUT R11, R11, 0x800, R10, 0xf8, !PT ;  /* 0x000008000b0b7812 */ /* 0x000fca00078ef80a */
[----:B------:R-:W0:Y:S04]  /*30f50*/  LDSM.16.MT88.4 R20, [R11+UR4+0x1080] ;  /* 0x001080040b14783b */ /* 0x000e280008004200 */
[----:B----4-:R-:W-:Y:S04]  /*30f60*/  STL.64 [R1+0x2f58], R54 ;  /* 0x002f583601007387 */ /* 0x010fe80000100a00 */
[----:B--2---:R-:W-:Y:S04]  /*30f70*/  STL.64 [R1+0x2f50], R52 ;  /* 0x002f503401007387 */ /* 0x004fe80000100a00 */
[----:B0-----:R-:W-:Y:S04]  /*30f80*/  STL.64 [R1+0x2e78], R22 ;  /* 0x002e781601007387 */ /* 0x001fe80000100a00 */
[----:B------:R0:W-:Y:S04]  /*30f90*/  STL.64 [R1+0x2e70], R20 ;  /* 0x002e701401007387 */ /* 0x0001e80000100a00 */
[----:B0-----:R-:W2:Y:S04]  /*30fa0*/  LDL.LU.64 R20, [R1+0xb0] ;  /* 0x0000b00001147983 */ /* 0x001ea80000300a00 */
[----:B------:R-:W4:Y:S01]  /*30fb0*/  LDL.64 R22, [R1+0xb8] ;  /* 0x0000b80001167983 */ /* 0x000f220000100a00 */
[----:B------:R-:W-:Y:S01]  /*30fc0*/  HMMA.16816.F32 R8, R28, R56, R4 ;  /* 0x000000381c08723c */ /* 0x000fe20000001804 */
[----:B------:R-:W-:-:S02]  /*30fd0*/  IMAD.MOV.U32 R24, RZ, RZ, R35 ;  /* 0x000000ffff187224 */ /* 0x000fc400078e0023 */
[----:B------:R-:W-:Y:S01]  /*30fe0*/  IMAD.MOV.U32 R25, RZ, RZ, R34 ;  /* 0x000000ffff197224 */ /* 0x000fe200078e0022 */
[----:B------:R-:W-:Y:S01]  /*30ff0*/  MOV R48, R19 ;  /* 0x0000001300307202 */ /* 0x000fe20000000f00 */
[----:B------:R-:W-:Y:S02]  /*31000*/  IMAD.MOV.U32 R49, RZ, RZ, R18 ;  /* 0x000000ffff317224 */ /* 0x000fe400078e0012 */
[----:B------:R-:W-:Y:S01]  /*31010*/  IMAD.MOV.U32 R35, RZ, RZ, R38 ;  /* 0x000000ffff237224 */ /* 0x000fe200078e0026 */
[----:B----4-:R-:W-:Y:S04]  /*31020*/  STL.64 [R1+0x2f70], R22 ;  /* 0x002f701601007387 */ /* 0x010fe80000100a00 */
[----:B--2---:R-:W-:Y:S04]  /*31030*/  STL.64 [R1+0x2f68], R20 ;  /* 0x002f681401007387 */ /* 0x004fe80000100a00 */
[----:B------:R-:W2:Y:S04]  /*31040*/  LDL.LU.64 R4, [R1+0x970] ;  /* 0x0009700001047983 */ /* 0x000ea80000300a00 */
[----:B------:R-:W2:Y:S04]  /*31050*/  LDL.LU.64 R6, [R1+0x978] ;  /* 0x0009780001067983 */ /* 0x000ea80000300a00 */
[----:B------:R0:W-:Y:S04]  /*31060*/  STL.64 [R1+0x7b0], R8 ;  /* 0x0007b00801007387 */ /* 0x0001e80000100a00 */
[----:B------:R-:W-:Y:S04]  /*31070*/  STL.64 [R1+0x7b8], R10 ;  /* 0x0007b80a01007387 */ /* 0x000fe80000100a00 */
[----:B------:R-:W-:Y:S01]  /*31080*/  STL.64 [R1+0x2f60], R58 ;  /* 0x002f603a01007387 */ /* 0x000fe20000100a00 */
[----:B0-----:R-:W-:-:S02]  /*31090*/  IMAD.MOV.U32 R8, RZ, RZ, R42 ;  /* 0x000000ffff087224 */ /* 0x001fc400078e002a */
[----:B------:R-:W-:Y:S01]  /*310a0*/  IMAD.MOV.U32 R9, RZ, RZ, R39 ;  /* 0x000000ffff097224 */ /* 0x000fe200078e0027 */
[----:B------:R-:W4:Y:S04]  /*310b0*/  LDL.LU R42, [R1+0x2fb4] ;  /* 0x002fb400012a7983 */ /* 0x000f280000300800 */
[----:B------:R-:W4:Y:S04]  /*310c0*/  LDL.LU R39, [R1+0x2fb0] ;  /* 0x002fb00001277983 */ /* 0x000f280000300800 */
[----:B------:R3:W-:Y:S02]  /*310d0*/  STL.64 [R1+0x2f88], R8 ;  /* 0x002f880801007387 */ /* 0x0007e40000100a00 */
[----:B---3--:R-:W-:Y:S02]  /*310e0*/  HMMA.16816.F32 R8, R28, R32, R12 ;  /* 0x000000201c08723c */ /* 0x008fe4000000180c */
[----:B------:R-:W-:Y:S04]  /*310f0*/  STL.64 [R1+0x2f90], R24 ;  /* 0x002f901801007387 */ /* 0x000fe80000100a00 */
[----:B------:R0:W-:Y:S04]  /*31100*/  STL.64 [R1+0x2f98], R48 ;  /* 0x002f983001007387 */ /* 0x0001e80000100a00 */
[----:B------:R-:W3:Y:S04]  /*31110*/  LDL.LU R32, [R1+0x290] ;  /* 0x0002900001207983 */ /* 0x000ee80000300800 */
[----:B------:R-:W3:Y:S04]  /*31120*/  LDL.LU R33, [R1+0x294] ;  /* 0x0002940001217983 */ /* 0x000ee80000300800 */
[----:B------:R-:W3:Y:S04]  /*31130*/  LDL.LU R34, [R1+0x298] ;  /* 0x0002980001227983 */ /* 0x000ee80000300800 */
[----:B------:R-:W3:Y:S02]  /*31140*/  LDL.LU R38, [R1+0x2fac] ;  /* 0x002fac0001267983 */ /* 0x000ee40000300800 */
[----:B------:R-:W-:-:S02]  /*31150*/  IMAD.MOV.U32 R36, RZ, RZ, R11 ;  /* 0x000000ffff247224 */ /* 0x000fc400078e000b */
[----:B------:R-:W-:Y:S02]  /*31160*/  IMAD.MOV.U32 R37, RZ, RZ, R10 ;  /* 0x000000ffff257224 */ /* 0x000fe400078e000a */
[----:B------:R-:W-:Y:S02]  /*31170*/  IMAD.MOV.U32 R40, RZ, RZ, R9 ;  /* 0x000000ffff287224 */ /* 0x000fe400078e0009 */
[----:B------:R-:W-:Y:S01]  /*31180*/  IMAD.MOV.U32 R41, RZ, RZ, R8 ;  /* 0x000000ffff297224 */ /* 0x000fe200078e0008 */
[----:B------:R-:W-:Y:S04]  /*31190*/  STL [R1+0x2a24], R36 ;  /* 0x002a242401007387 */ /* 0x000fe80000100800 */
[----:B------:R-:W-:Y:S04]  /*311a0*/  STL [R1+0x2a20], R37 ;  /* 0x002a202501007387 */ /* 0x000fe80000100800 */
[----:B------:R-:W-:Y:S04]  /*311b0*/  STL [R1+0x2a1c], R40 ;  /* 0x002a1c2801007387 */ /* 0x000fe80000100800 */
[----:B------:R-:W-:Y:S04]  /*311c0*/  STL [R1+0x2a18], R41 ;  /* 0x002a182901007387 */ /* 0x000fe80000100800 */
[----:B0-----:R-:W3:Y:S04]  /*311d0*/  LDL.LU.64 R48, [R1+0x8d0] ;  /* 0x0008d00001307983 */ /* 0x001ee80000300a00 */
[----:B------:R-:W3:Y:S01]  /*311e0*/  LDL.LU.64 R50, [R1+0x8d8] ;  /* 0x0008d80001327983 */ /* 0x000ee20000300a00 */
[----:B------:R-:W-:-:S02]  /*311f0*/  IMAD.MOV.U32 R24, RZ, RZ, R17 ;  /* 0x000000ffff187224 */ /* 0x000fc400078e0011 */
[----:B------:R-:W-:Y:S01]  /*31200*/  IMAD.MOV.U32 R25, RZ, RZ, R16 ;  /* 0x000000ffff197224 */ /* 0x000fe200078e0010 */
[----:B--2---:R-:W-:-:S15]  /*31210*/  HMMA.16816.F32 R4, R28, R44, R4 ;  /* 0x0000002c1c04723c */ /* 0x004fde0000001804 */
[----:B------:R-:W-:-:S08]  /*31220*/  NOP ;  /* 0x0000000000007918 */ /* 0x000fd00000000000 */
[----:B------:R0:W-:Y:S04]  /*31230*/  STL.64 [R1+0x790], R4 ;  /* 0x0007900401007387 */ /* 0x0001e80000100a00 */
[----:B------:R1:W-:Y:S04]  /*31240*/  STL.64 [R1+0x798], R6 ;  /* 0x0007980601007387 */ /* 0x0003e80000100a00 */
[----:B------:R-:W2:Y:S04]  /*31250*/  LDL.LU.64 R8, [R1+0x7c0] ;  /* 0x0007c00001087983 */ /* 0x000ea80000300a00 */
        /* <DEDUP_REMOVED lines=9> */
[----:B0-----:R-:W2:Y:S04]  /*312f0*/  LDL.LU.64 R4, [R1+0x810] ;  /* 0x0008100001047983 */ /* 0x001ea80000300a00 */
[----:B-1----:R-:W2:Y:S04]  /*31300*/  LDL.LU.64 R6, [R1+0x818] ;  /* 0x0008180001067983 */ /* 0x002ea80000300a00 */
[----:B------:R-:W2:Y:S04]  /*31310*/  LDL.LU.64 R16, [R1+0x820] ;  /* 0x0008200001107983 */ /* 0x000ea80000300a00 */
[----:B------:R-:W2:Y:S04]  /*31320*/  LDL.LU.64 R18, [R1+0x828] ;  /* 0x0008280001127983 */ /* 0x000ea80000300a00 */
[----:B------:R0:W-:Y:S01]  /*31330*/  STL.64 [R1+0x2ed0], R46 ;  /* 0x002ed02e01007387 */ /* 0x0001e20000100a00 */
[----:B----4-:R-:W-:-:S03]  /*31340*/  IMAD.MOV.U32 R44, RZ, RZ, R39 ;  /* 0x000000ffff2c7224 */ /* 0x010fc600078e0027 */
[----:B------:R-:W4:Y:S01]  /*31350*/  LDL.LU R39, [R1+0x2fa8] ;  /* 0x002fa80001277983 */ /* 0x000f220000300800 */
[----:B------:R-:W-:-:S03]  /*31360*/  IMAD.MOV.U32 R45, RZ, RZ, R42 ;  /* 0x000000ffff2d7224 */ /* 0x000fc600078e002a */
[----:B------:R-:W4:Y:S01]  /*31370*/  LDL.LU R42, [R1+0x2fa4] ;  /* 0x002fa400012a7983 */ /* 0x000f220000300800 */
[----:B0-----:R-:W-:-:S03]  /*31380*/  IMAD.MOV.U32 R46, RZ, RZ, R43 ;  /* 0x000000ffff2e7224 */ /* 0x001fc600078e002b */
[----:B------:R-:W4:Y:S01]  /*31390*/  LDL.LU R43, [R1+0x2fa0] ;  /* 0x002fa000012b7983 */ /* 0x000f220000300800 */
[----:B---3--:R-:W-:Y:S03]  /*313a0*/  HMMA.16816.F32 R24, R28, R24, R48 ;  /* 0x000000181c18723c */ /* 0x008fe60000001830 */
[----:B------:R-:W2:-:S15]  /*313b0*/  LDL.LU.64 R48, [R1+0x2f98] ;  /* 0x002f980001307983 */ /* 0x000e9e0000300a00 */
[----:B------:R-:W-:-:S05]  /*313c0*/  NOP ;  /* 0x0000000000007918 */ /* 0x000fca0000000000 */
[----:B------:R0:W-:Y:S04]  /*313d0*/  STL.64 [R1+0x780], R24 ;  /* 0x0007801801007387 */ /* 0x0001e80000100a00 */
[----:B------:R-:W-:Y:S04]  /*313e0*/  STL.64 [R1+0x788], R26 ;  /* 0x0007881a01007387 */ /* 0x000fe80000100a00 */
[----:B0-----:R-:W3:Y:S01]  /*313f0*/  LDL.LU.64 R24, [R1+0x2f90] ;  /* 0x002f900001187983 */ /* 0x001ee20000300a00 */
[----:B--2---:R-:W-:Y:S03]  /*31400*/  HMMA.16816.F32 R48, R28, R48, R8 ;  /* 0x000000301c30723c */ /* 0x004fe60000001808 */
[----:B------:R-:W2:-:S15]  /*31410*/  LDL.LU.64 R8, [R1+0x2f88] ;  /* 0x002f880001087983 */ /* 0x000e9e0000300a00 */
[----:B------:R-:W-:-:S05]  /*31420*/  NOP ;  /* 0x0000000000007918 */ /* 0x000fca0000000000 */
[----:B------:R-:W-:Y:S04]  /*31430*/  STL.64 [R1+0x7c0], R48 ;  /* 0x0007c03001007387 */ /* 0x000fe80000100a00 */
[----:B------:R0:W-:Y:S04]  /*31440*/  STL.64 [R1+0x7c8], R50 ;  /* 0x0007c83201007387 */ /* 0x0001e80000100a00 */
[----:B0-----:R-:W4:Y:S04]  /*31450*/  LDL.LU.64 R50, [R1+0x2f80] ;  /* 0x002f800001327983 */ /* 0x001f280000300a00 */
[----:B------:R-:W3:Y:S02]  /*31460*/  LDL.LU.64 R48, [R1+0x2f78] ;  /* 0x002f780001307983 */ /* 0x000ee40000300a00 */
[----:B---3--:R-:W-:-:S15]  /*31470*/  HMMA.16816.F32 R20, R28, R48, R20 ;  /* 0x000000301c14723c */ /* 0x008fde0000001814 */
[----:B------:R-:W-:-:S08]  /*31480*/  NOP ;  /* 0x0000000000007918 */ /* 0x000fd00000000000 */
[----:B------:R-:W-:Y:S04]  /*31490*/  STL.64 [R1+0x7d0], R20 ;  /* 0x0007d01401007387 */ /* 0x000fe80000100a00 */
[----:B------:R0:W-:Y:S04]  /*314a0*/  STL.64 [R1+0x7d8], R22 ;  /* 0x0007d81601007387 */ /* 0x0001e80000100a00 */
[----:B0-----:R-:W3:Y:S04]  /*314b0*/  LDL.LU.64 R22, [R1+0x2f70] ;  /* 0x002f700001167983 */ /* 0x001ee80000300a00 */
[----:B------:R-:W2:Y:S04]  /*314c0*/  LDL.LU.64 R20, [R1+0x2f68] ;  /* 0x002f680001147983 */ /* 0x000ea80000300a00 */
[----:B----4-:R0:W-:Y:S04]  /*314d0*/  STL.64 [R1+0x2ed8], R50 ;  /* 0x002ed83201007387 */ /* 0x0101e80000100a00 */
[----:B------:R-:W4:Y:S01]  /*314e0*/  LDL.LU.64 R48, [R1+0x830] ;  /* 0x0008300001307983 */ /* 0x000f220000300a00 */
[C---:B------:R-:W-:Y:S03]  /*314f0*/  HMMA.16816.F32 R24, R28.reuse, R24, R52 ;  /* 0x000000181c18723c */ /* 0x040fe60000001834 */
[----:B0-----:R-:W4:Y:S03]  /*31500*/  LDL.LU.64 R50, [R1+0x838] ;  /* 0x0008380001327983 */ /* 0x001f260000300a00 */
[----:B--2---:R-:W-:-:S15]  /*31510*/  HMMA.16816.F32 R56, R28, R20, R56 ;  /* 0x000000141c38723c */ /* 0x004fde0000001838 */
[----:B------:R-:W-:-:S08]  /*31520*/  NOP ;  /* 0x0000000000007918 */ /* 0x000fd00000000000 */
[----:B------:R-:W-:Y:S04]  /*31530*/  STL.64 [R1+0x7e0], R56 ;  /* 0x0007e03801007387 */ /* 0x000fe80000100a00 */
[----:B------:R0:W-:Y:S04]  /*31540*/  STL.64 [R1+0x7e8], R58 ;  /* 0x0007e83a01007387 */ /* 0x0001e80000100a00 */
[----:B0-----:R-:W2:Y:S04]  /*31550*/  LDL.LU.64 R58, [R1+0x2f60] ;  /* 0x002f6000013a7983 */ /* 0x001ea80000300a00 */
[----:B------:R-:W3:Y:S04]  /*31560*/  LDL.LU.64 R54, [R1+0x2f58] ;  /* 0x002f580001367983 */ /* 0x000ee80000300a00 */
[----:B------:R-:W4:Y:S01]  /*31570*/  LDL.LU.64 R52, [R1+0x2f50] ;  /* 0x002f500001347983 */ /* 0x000f220000300a00 */
[C---:B------:R-:W-:Y:S03]  /*31580*/  HMMA.16816.F32 R8, R28.reuse, R8, R12 ;  /* 0x000000081c08723c */ /* 0x040fe6000000180c */
[----:B------:R-:W-:Y:S04]  /*31590*/  STL.64 [R1+0x7f0], R24 ;  /* 0x0007f01801007387 */ /* 0x000fe80000100a00 */
[----:B------:R0:W-:Y:S04]  /*315a0*/  STL.64 [R1+0x7f8], R26 ;  /* 0x0007f81a01007387 */ /* 0x0001e80000100a00 */
[----:B0-----:R-:W2:Y:S04]  /*315b0*/  LDL.LU.64 R26, [R1+0x2f48] ;  /* 0x002f4800011a7983 */ /* 0x001ea80000300a00 */
[----:B------:R-:W2:Y:S04]  /*315c0*/  LDL.LU.64 R14, [R1+0x2f40] ;  /* 0x002f4000010e7983 */ /* 0x000ea80000300a00 */
[----:B------:R-:W2:Y:S04]  /*315d0*/  LDL.LU.64 R12, [R1+0x2f38] ;  /* 0x002f3800010c7983 */ /* 0x000ea80000300a00 */
[----:B------:R-:W-:Y:S04]  /*315e0*/  STL.64 [R1+0x800], R8 ;  /* 0x0008000801007387 */ /* 0x000fe80000100a00 */
[----:B------:R0:W-:Y:S04]  /*315f0*/  STL.64 [R1+0x808], R10 ;  /* 0x0008080a01007387 */ /* 0x0001e80000100a00 */
[----:B0-----:R-:W2:Y:S04]  /*31600*/  LDL.LU.64 R10, [R1+0x2f30] ;  /* 0x002f3000010a7983 */ /* 0x001ea80000300a00 */
[----:B------:R-:W2:Y:S01]  /*31610*/  LDL.LU.64 R8, [R1+0x2f28] ;  /* 0x002f280001087983 */ /* 0x000ea20000300a00 */
[----:B----4-:R-:W-:-:S15]  /*31620*/  HMMA.16816.F32 R4, R28, R52, R4 ;  /* 0x000000341c04723c */ /* 0x010fde0000001804 */
[----:B------:R-:W-:-:S08]  /*31630*/  NOP ;  /* 0x0000000000007918 */ /* 0x000fd00000000000 */
[----:B------:R-:W-:Y:S04]  /*31640*/  STL.64 [R1+0x810], R4 ;  /* 0x0008100401007387 */ /* 0x000fe80000100a00 */
[----:B------:R0:W-:Y:S04]  /*31650*/  STL.64 [R1+0x818], R6 ;  /* 0x0008180601007387 */ /* 0x0001e80000100a00 */
[----:B0-----:R-:W4:Y:S04]  /*31660*/  LDL.LU.64 R6, [R1+0x2f20] ;  /* 0x002f200001067983 */ /* 0x001f280000300a00 */
[----:B------:R-:W2:Y:S04]  /*31670*/  LDL.LU.64 R4, [R1+0x2f18] ;  /* 0x002f180001047983 */ /* 0x000ea80000300a00 */
[----:B---3--:R0:W-:Y:S04]  /*31680*/  STL.64 [R1+0x2ea8], R54 ;  /* 0x002ea83601007387 */ /* 0x0081e80000100a00 */
[----:B------:R-:W3:Y:S04]  /*31690*/  LDL.LU.64 R52, [R1+0x840] ;  /* 0x0008400001347983 */ /* 0x000ee80000300a00 */
[----:B0-----:R-:W3:Y:S01]  /*316a0*/  LDL.LU.64 R54, [R1+0x848] ;  /* 0x0008480001367983 */ /* 0x001ee20000300a00 */
[----:B--2---:R-:W-:-:S15]  /*316b0*/  HMMA.16816.F32 R16, R28, R4, R16 ;  /* 0x000000041c10723c */ /* 0x004fde0000001810 */
[----:B------:R-:W-:-:S08]  /*316c0*/  NOP ;  /* 0x0000000000007918 */ /* 0x000fd00000000000 */
[----:B------:R-:W-:Y:S04]  /*316d0*/  STL.64 [R1+0x820], R16 ;  /* 0x0008201001007387 */ /* 0x000fe80000100a00 */
[----:B------:R0:W-:Y:S04]  /*316e0*/  STL.64 [R1+0x828], R18 ;  /* 0x0008281201007387 */ /* 0x0001e80000100a00 */
[----:B0-----:R-:W2:Y:S04]  /*316f0*/  LDL.LU.64 R18, [R1+0x2f10] ;  /* 0x002f100001127983 */ /* 0x001ea80000300a00 */
[----:B------:R-:W2:Y:S01]  /*31700*/  LDL.LU.64 R16, [R1+0x2f08] ;  /* 0x002f080001107983 */ /* 0x000ea20000300a00 */
[C---:B------:R-:W-:Y:S06]  /*31710*/  HMMA.16816.F32 R48, R28.reuse, R12, R48 ;  /* 0x0000000c1c30723c */ /* 0x040fec0000001830 */
[----:B---3--:R-:W-:Y:S01]  /*31720*/  HMMA.16816.F32 R52, R28, R8, R52 ;  /* 0x000000081c34723c */ /* 0x008fe20000001834 */
[----:B------:R-:W-:Y:S01]  /*31730*/  IMAD.MOV.U32 R47, RZ, RZ, R60 ;  /* 0x000000ffff2f7224 */ /* 0x000fe200078e003c */
[----:B------:R-:W0:-:S15]  /*31740*/  S2R R36, SR_TID.X ;  /* 0x0000000000247919 */ /* 0x000e1e0000002100 */
[----:B------:R-:W-:-:S01]  /*31750*/  NOP ;  /* 0x0000000000007918 */ /* 0x000fc20000000000 */
[----:B------:R-:W-:Y:S02]  /*31760*/  IMAD.MOV.U32 R4, RZ, RZ, R48 ;  /* 0x000000ffff047224 */ /* 0x000fe400078e0030 */
[----:B------:R-:W-:-:S03]  /*31770*/  IMAD.MOV.U32 R5, RZ, RZ, R49 ;  /* 0x000000ffff057224 */ /* 0x000fc600078e0031 */
[----:B------:R-:W-:Y:S04]  /*31780*/  STL.64 [R1+0x860], R52 ;  /* 0x0008603401007387 */ /* 0x000fe80000100a00 */
[----:B------:R-:W-:Y:S04]  /*31790*/  STL.64 [R1+0x868], R54 ;  /* 0x0008683601007387 */ /* 0x000fe80000100a00 */
[----:B------:R-:W-:Y:S04]  /*317a0*/  STL.64 [R1+0x858], R50 ;  /* 0x0008583201007387 */ /* 0x000fe80000100a00 */
[----:B----4-:R-:W-:Y:S04]  /*317b0*/  STL.64 [R1+0x2ea0], R6 ;  /* 0x002ea00601007387 */ /* 0x010fe80000100a00 */
[----:B------:R1:W-:Y:S04]  /*317c0*/  STL.64 [R1+0x2e98], R4 ;  /* 0x002e980401007387 */ /* 0x0003e80000100a00 */
[----:B------:R-:W-:Y:S01]  /*317d0*/  STL.64 [R1+0x2e80], R42 ;  /* 0x002e802a01007387 */ /* 0x000fe20000100a00 */
[----:B------:R-:W-:Y:S01]  /*317e0*/  IMAD.MOV.U32 R37, RZ, RZ, R27 ;  /* 0x000000ffff257224 */ /* 0x000fe200078e001b */
[C---:B0-----:R-:W-:Y:S01]  /*317f0*/  LOP3.LUT R24, R36.reuse, 0x7, RZ, 0xc0, !PT ;  /* 0x0000000724187812 */ /* 0x041fe200078ec0ff */
[----:B------:R-:W-:Y:S01]  /*31800*/  IMAD.SHL.U32 R25, R36, 0x80, RZ ;  /* 0x0000008024197824 */ /* 0x000fe200078e00ff */
[C---:B--2---:R-:W-:Y:S06]  /*31810*/  HMMA.16816.F32 R28, R16.reuse, R42, R44 ;  /* 0x0000002a101c723c */ /* 0x044fec000000182c */
[----:B-1----:R-:W-:Y:S07]  /*31820*/  HMMA.16816.F32 R4, R16, R38, R32 ;  /* 0x000000261004723c */ /* 0x002fee0000001820 */
[----:B------:R-:W-:-:S02]  /*31830*/  IMAD.MOV.U32 R33, RZ, RZ, R0 ;  /* 0x000000ffff217224 */ /* 0x000fc400078e0000 */
[----:B------:R-:W-:Y:S02]  /*31840*/  IMAD.MOV.U32 R34, RZ, RZ, R2 ;  /* 0x000000ffff227224 */ /* 0x000fe400078e0002 */
[----:B------:R-:W-:-:S06]  /*31850*/  IMAD.MOV.U32 R35, RZ, RZ, R3 ;  /* 0x000000ffff237224 */ /* 0x000fcc00078e0003 */
[----:B------:R-:W-:Y:S04]  /*31860*/  STL.64 [R1+0x840], R28 ;  /* 0x0008401c01007387 */ /* 0x000fe80000100a00 */
[----:B------:R-:W-:Y:S04]  /*31870*/  STL.64 [R1+0x848], R30 ;  /* 0x0008481e01007387 */ /* 0x000fe80000100a00 */
[----:B------:R0:W-:Y:S04]  /*31880*/  STL.64 [R1+0x830], R4 ;  /* 0x0008300401007387 */ /* 0x0001e80000100a00 */
[----:B------:R1:W-:Y:S01]  /*31890*/  STL [R1+0x838], R6 ;  /* 0x0008380601007387 */ /* 0x0003e20000100800 */
[----:B------:R-:W-:-:S03]  /*318a0*/  IMAD.MOV.U32 R13, RZ, RZ, R7 ;  /* 0x000000ffff0d7224 */ /* 0x000fc600078e0007 */
[----:B0-----:R-:W2:Y:S04]  /*318b0*/  LDL.LU R4, [R1+0x740] ;  /* 0x0007400001047983 */ /* 0x001ea80000300800 */
[----:B------:R-:W2:Y:S04]  /*318c0*/  LDL.LU R5, [R1+0x744] ;  /* 0x0007440001057983 */ /* 0x000ea80000300800 */
[----:B-1----:R-:W2:Y:S04]  /*318d0*/  LDL.LU R6, [R1+0x748] ;  /* 0x0007480001067983 */ /* 0x002ea80000300800 */
[----:B------:R-:W2:Y:S04]  /*318e0*/  LDL.LU R7, [R1+0x74c] ;  /* 0x00074c0001077983 */ /* 0x000ea80000300800 */
[----:B------:R-:W3:Y:S04]  /*318f0*/  LDL.LU R32, [R1+0x6e0] ;  /* 0x0006e00001207983 */ /* 0x000ee80000300800 */
[----:B------:R-:W4:Y:S04]  /*31900*/  LDL.LU R0, [R1+0x2f00] ;  /* 0x002f000001007983 */ /* 0x000f280000300800 */
[----:B------:R-:W2:Y:S04]  /*31910*/  LDL.LU R2, [R1+0x2efc] ;  /* 0x002efc0001027983 */ /* 0x000ea80000300800 */
[----:B------:R-:W3:Y:S04]  /*31920*/  LDL.LU R3, [R1+0x2ef8] ;  /* 0x002ef80001037983 */ /* 0x000ee80000300800 */
[----:B------:R-:W4:Y:S04]  /*31930*/  LDL.LU R52, [R1+0x730] ;  /* 0x0007300001347983 */ /* 0x000f280000300800 */
[----:B------:R-:W4:Y:S04]  /*31940*/  LDL.LU R53, [R1+0x734] ;  /* 0x0007340001357983 */ /* 0x000f280000300800 */
[----:B------:R-:W4:Y:S04]  /*31950*/  LDL.LU R54, [R1+0x738] ;  /* 0x0007380001367983 */ /* 0x000f280000300800 */
[----:B------:R-:W4:Y:S04]  /*31960*/  LDL.LU R55, [R1+0x73c] ;  /* 0x00073c0001377983 */ /* 0x000f280000300800 */
[----:B------:R-:W3:Y:S04]  /*31970*/  LDL.64 R42, [R1+0xd8] ;  /* 0x0000d800012a7983 */ /* 0x000ee80000100a00 */
[----:B------:R-:W-:Y:S04]  /*31980*/  STL.64 [R1+0x2e68], R38 ;  /* 0x002e682601007387 */ /* 0x000fe80000100a00 */
[----:B------:R0:W-:Y:S02]  /*31990*/  STL [R1+0x2e60], R36 ;  /* 0x002e602401007387 */ /* 0x0001e40000100800 */
[----:B0-----:R-:W-:-:S02]  /*319a0*/  IMAD.MOV.U32 R36, RZ, RZ, R26 ;  /* 0x000000ffff247224 */ /* 0x001fc400078e001a */
[----:B------:R-:W2:Y:S04]  /*319b0*/  LDL.LU R26, [R1+0x2ef4] ;  /* 0x002ef400011a7983 */ /* 0x000ea80000300800 */
[----:B------:R-:W4:Y:S01]  /*319c0*/  LDL.LU R27, [R1+0x2ef0] ;  /* 0x002ef000011b7983 */ /* 0x000f220000300800 */
[----:B------:R-:W-:Y:S01]  /*319d0*/  IMAD.MOV.U32 R38, RZ, RZ, R10 ;  /* 0x000000ffff267224 */ /* 0x000fe200078e000a */
[----:B------:R-:W-:Y:S02]  /*319e0*/  MOV R39, R11 ;  /* 0x0000000b00277202 */ /* 0x000fe40000000f00 */
[----:B------:R-:W3:Y:S04]  /*319f0*/  LDL.LU R10, [R1+0x2eec] ;  /* 0x002eec00010a7983 */ /* 0x000ee80000300800 */
[----:B------:R-:W3:Y:S04]  /*31a00*/  LDL.LU R11, [R1+0x2ee8] ;  /* 0x002ee800010b7983 */ /* 0x000ee80000300800 */
[----:B------:R-:W3:Y:S04]  /*31a10*/  LDL.LU R48, [R1+0x720] ;  /* 0x0007200001307983 */ /* 0x000ee80000300800 */
[----:B------:R-:W3:Y:S01]  /*31a20*/  LDL.LU R49, [R1+0x724] ;  /* 0x0007240001317983 */ /* 0x000ee20000300800 */
[----:B------:R-:W0:Y:S01]  /*31a30*/  S2R R60, SR_TID.X ;  /* 0x00000000003c7919 */ /* 0x000e220000002100 */
[----:B------:R-:W-:-:S02]  /*31a40*/  IMAD R24, R24, 0x110, RZ ;  /* 0x0000011018187824 */ /* 0x000fc400078e02ff */
[----:B--2---:R-:W-:Y:S02]  /*31a50*/  IMAD.MOV.U32 R50, RZ, RZ, R26 ;  /* 0x000000ffff327224 */ /* 0x004fe400078e001a */
[----:B----4-:R-:W-:Y:S01]  /*31a60*/  IMAD.MOV.U32 R51, RZ, RZ, R27 ;  /* 0x000000ffff337224 */ /* 0x010fe200078e001b */
[----:B------:R-:W2:Y:S04]  /*31a70*/  LDL.LU R26, [R1+0x2ee4] ;  /* 0x002ee400011a7983 */ /* 0x000ea80000300800 */
[----:B------:R-:W2:Y:S04]  /*31a80*/  LDL.LU R27, [R1+0x2ee0] ;  /* 0x002ee000011b7983 */ /* 0x000ea80000300800 */
[----:B------:R-:W4:Y:S01]  /*31a90*/  LDL.64 R46, [R1+0x108] ;  /* 0x00010800012e7983 */ /* 0x000f220000100a00 */
[----:B0-----:R-:W-:-:S05]  /*31aa0*/  IMAD.SHL.U32 R9, R60, 0x2, RZ ;  /* 0x000000023c097824 */ /* 0x001fca00078e00ff */
[----:B------:R-:W-:-:S04]  /*31ab0*/  LOP3.LUT R9, R24, 0x10, R9, 0x78, !PT ;  /* 0x0000001018097812 */ /* 0x000fc800078e7809 */
[----:B------:R-:W-:-:S04]  /*31ac0*/  LOP3.LUT R9, R9, 0x800, R25, 0xf8, !PT ;  /* 0x0000080009097812 */ /* 0x000fc800078ef819 */
[----:B------:R-:W-:-:S05]  /*31ad0*/  LOP3.LUT R9, R9, 0x20, RZ, 0x3c, !PT ;  /* 0x0000002009097812 */ /* 0x000fca00078e3cff */
[----:B------:R-:W0:Y:S01]  /*31ae0*/  LDSM.16.MT88.4 R28, [R9+UR4+0x1000] ;  /* 0x00100004091c783b */ /* 0x000e220008004200 */
[----:B------:R-:W-:Y:S03]  /*31af0*/  HMMA.16816.F32 R52, R16, R58, R52 ;  /* 0x0000003a1034723c */ /* 0x000fe60000001834 */
[----:B---3--:R1:W-:Y:S04]  /*31b00*/  STL.64 [R1+0x2e90], R10 ;  /* 0x002e900a01007387 */ /* 0x0083e80000100a00 */
[----:B------:R3:W-:Y:S04]  /*31b10*/  STL [R1+0x2e88], R9 ;  /* 0x002e880901007387 */ /* 0x0007e80000100800 */
[----:B------:R-:W4:Y:S01]  /*31b20*/  LDL.LU R8, [R1+0x700] ;  /* 0x0007000001087983 */ /* 0x000f220000300800 */
[----:B-1----:R-:W-:-:S02]  /*31b30*/  IMAD.MOV.U32 R11, RZ, RZ, R0 ;  /* 0x000000ffff0b7224 */ /* 0x002fc400078e0000 */
[----:B------:R-:W-:Y:S02]  /*31b40*/  IMAD.MOV.U32 R10, RZ, RZ, R2 ;  /* 0x000000ffff0a7224 */ /* 0x000fe400078e0002 */
[----:B---3--:R-:W-:Y:S01]  /*31b50*/  IMAD.MOV.U32 R9, RZ, RZ, R3 ;  /* 0x000000ffff097224 */ /* 0x008fe200078e0003 */
[----:B0-----:R0:W-:Y:S04]  /*31b60*/  STL.64 [R1+0x2db0], R30 ;  /* 0x002db01e01007387 */ /* 0x0011e80000100a00 */
[----:B------:R-:W-:Y:S04]  /*31b70*/  STL.64 [R1+0x2da8], R28 ;  /* 0x002da81c01007387 */ /* 0x000fe80000100a00 */
[----:B0-----:R-:W3:Y:S01]  /*31b80*/  LDL.64 R30, [R1+0xe8] ;  /* 0x0000e800011e7983 */ /* 0x001ee20000100a00 */
[C---:B--2---:R-:W-:Y:S06]  /*31b90*/  HMMA.16816.F32 R4, R16.reuse, R26, R4 ;  /* 0x0000001a1004723c */ /* 0x044fec0000001804 */
[----:B----4-:R-:W-:Y:S01]  /*31ba0*/  HMMA.16816.F32 R48, R16, R46, R48 ;  /* 0x0000002e1030723c */ /* 0x010fe20000001830 */
[----:B------:R-:W-:Y:S04]  /*31bb0*/  STL.64 [R1+0x2eb8], R26 ;  /* 0x002eb81a01007387 */ /* 0x000fe80000100a00 */
[----:B------:R0:W-:Y:S04]  /*31bc0*/  STL.64 [R1+0x2eb0], R24 ;  /* 0x002eb01801007387 */ /* 0x0001e80000100a00 */
[----:B0-----:R-:W2:Y:S04]  /*31bd0*/  LDL.LU R24, [R1+0x710] ;  /* 0x0007100001187983 */ /* 0x001ea80000300800 */
[----:B------:R-:W2:Y:S04]  /*31be0*/  LDL.LU R25, [R1+0x714] ;  /* 0x0007140001197983 */ /* 0x000ea80000300800 */
[----:B------:R-:W2:Y:S04]  /*31bf0*/  LDL.LU R26, [R1+0x718] ;  /* 0x00071800011a7983 */ /* 0x000ea80000300800 */
[----:B------:R-:W2:Y:S01]  /*31c00*/  LDL.LU R27, [R1+0x71c] ;  /* 0x00071c00011b7983 */ /* 0x000ea20000300800 */
[----:B------:R-:W-:-:S02]  /*31c10*/  IMAD.MOV.U32 R0, RZ, RZ, R7 ;  /* 0x000000ffff007224 */ /* 0x000fc400078e0007 */
[----:B------:R-:W-:Y:S02]  /*31c20*/  IMAD.MOV.U32 R2, RZ, RZ, R6 ;  /* 0x000000ffff027224 */ /* 0x000fe400078e0006 */
[----:B------:R-:W-:Y:S01]  /*31c30*/  IMAD.MOV.U32 R3, RZ, RZ, R5 ;  /* 0x000000ffff037224 */ /* 0x000fe200078e0005 */
[----:B------:R-:W-:Y:S04]  /*31c40*/  STL [R1+0x2a14], R0 ;  /* 0x002a140001007387 */ /* 0x000fe80000100800 */
[----:B------:R-:W-:Y:S04]  /*31c50*/  STL [R1+0x2a10], R2 ;  /* 0x002a100201007387 */ /* 0x000fe80000100800 */
[----:B------:R-:W-:Y:S04]  /*31c60*/  STL [R1+0x29f0], R3 ;  /* 0x0029f00301007387 */ /* 0x000fe80000100800 */
[----:B------:R0:W-:Y:S04]  /*31c70*/  STL.64 [R1+0xb90], R52 ;  /* 0x000b903401007387 */ /* 0x0001e80000100a00 */
[----:B------:R1:W-:Y:S01]  /*31c80*/  STL.64 [R1+0xb98], R54 ;  /* 0x000b983601007387 */ /* 0x0003e20000100a00 */
[----:B------:R-:W-:-:S02]  /*31c90*/  IMAD.MOV.U32 R12, RZ, RZ, R4 ;  /* 0x000000ffff0c7224 */ /* 0x000fc400078e0004 */
[----:B------:R-:W-:Y:S01]  /*31ca0*/  IMAD.MOV.U32 R4, RZ, RZ, R58 ;  /* 0x000000ffff047224 */ /* 0x000fe200078e003a */
[----:B0-----:R-:W4:Y:S04]  /*31cb0*/  LDL.LU R52, [R1+0x6d0] ;  /* 0x0006d00001347983 */ /* 0x001f280000300800 */
[----:B------:R-:W4:Y:S04]  /*31cc0*/  LDL.LU R53, [R1+0x6d4] ;  /* 0x0006d40001357983 */ /* 0x000f280000300800 */
[----:B-1----:R-:W4:Y:S04]  /*31cd0*/  LDL.LU R54, [R1+0x6d8] ;  /* 0x0006d80001367983 */ /* 0x002f280000300800 */
[----:B------:R-:W4:Y:S04]  /*31ce0*/  LDL.LU R55, [R1+0x6dc] ;  /* 0x0006dc0001377983 */ /* 0x000f280000300800 */
[----:B------:R-:W4:Y:S04]  /*31cf0*/  LDL.LU R56, [R1+0x6c0] ;  /* 0x0006c00001387983 */ /* 0x000f280000300800 */
[----:B------:R-:W4:Y:S01]  /*31d00*/  LDL.LU R57, [R1+0x6c4] ;  /* 0x0006c40001397983 */ /* 0x000f220000300800 */
[----:B------:R-:W-:-:S03]  /*31d10*/  IMAD.MOV.U32 R3, RZ, RZ, R59 ;  /* 0x000000ffff037224 */ /* 0x000fc600078e003b */
[----:B------:R-:W4:Y:S04]  /*31d20*/  LDL.LU R58, [R1+0x6c8] ;  /* 0x0006c800013a7983 */ /* 0x000f280000300800 */
[----:B------:R-:W4:Y:S04]  /*31d30*/  LDL.LU R59, [R1+0x6cc] ;  /* 0x0006cc00013b7983 */ /* 0x000f280000300800 */
[----:B------:R-:W-:Y:S04]  /*31d40*/  STL.64 [R1+0xb80], R48 ;  /* 0x000b803001007387 */ /* 0x000fe80000100a00 */
[----:B------:R0:W-:Y:S01]  /*31d50*/  STL.64 [R1+0xb88], R50 ;  /* 0x000b883201007387 */ /* 0x0001e20000100a00 */
[----:B------:R-:W-:-:S02]  /*31d60*/  IMAD.MOV.U32 R6, RZ, RZ, R46 ;  /* 0x000000ffff067224 */ /* 0x000fc400078e002e */
[----:B------:R-:W-:Y:S01]  /*31d70*/  IMAD.MOV.U32 R5, RZ, RZ, R47 ;  /* 0x000000ffff057224 */ /* 0x000fe200078e002f */
[----:B0-----:R-:W4:Y:S04]  /*31d80*/  LDL.LU.64 R50, [R1+0x2ed8] ;  /* 0x002ed80001327983 */ /* 0x001f280000300a00 */
[----:B------:R-:W2:Y:S01]  /*31d90*/  LDL.LU.64 R46, [R1+0x2ed0] ;  /* 0x002ed000012e7983 */ /* 0x000ea20000300a00 */
[----:B---3--:R-:W-:Y:S01]  /*31da0*/  IMAD.MOV.U32 R7, RZ, RZ, R31 ;  /* 0x000000ffff077224 */ /* 0x008fe200078e001f */
[----:B--2---:R-:W-:Y:S06]  /*31db0*/  HMMA.16816.F32 R24, R16, R46, R24 ;  /* 0x0000002e1018723c */ /* 0x004fec0000001818 */
[----:B------:R-:W-:-:S15]  /*31dc0*/  STL.64 [R1+0x2e28], R46 ;  /* 0x002e282e01007387 */ /* 0x000fde0000100a00 */
[----:B------:R-:W-:-:S02]  /*31dd0*/  NOP ;  /* 0x0000000000007918 */ /* 0x000fc40000000000 */
[----:B------:R-:W-:Y:S04]  /*31de0*/  STL.64 [R1+0xb70], R24 ;  /* 0x000b701801007387 */ /* 0x000fe80000100a00 */
[----:B------:R0:W-:Y:S02]  /*31df0*/  STL.64 [R1+0xb78], R26 ;  /* 0x000b781a01007387 */ /* 0x0001e40000100a00 */
[----:B0-----:R-:W-:-:S15]  /*31e00*/  HMMA.16816.F32 R24, R16, R30, R8 ;  /* 0x0000001e1018723c */ /* 0x001fde0000001808 */
[----:B------:R-:W-:-:S08]  /*31e10*/  NOP ;  /* 0x0000000000007918 */ /* 0x000fd00000000000 */
[----:B------:R-:W-:Y:S04]  /*31e20*/  STL.64 [R1+0xb60], R24 ;  /* 0x000b601801007387 */ /* 0x000fe80000100a00 */
[----:B------:R0:W-:Y:S02]  /*31e30*/  STL.64 [R1+0xb68], R26 ;  /* 0x000b681a01007387 */ /* 0x0001e40000100a00 */
[----:B0-----:R-:W-:-:S15]  /*31e40*/  HMMA.16816.F32 R24, R16, R42, R36 ;  /* 0x0000002a1018723c */ /* 0x001fde0000001824 */
[----:B------:R-:W-:-:S08]  /*31e50*/  NOP ;  /* 0x0000000000007918 */ /* 0x000fd00000000000 */
[----:B------:R-:W-:Y:S04]  /*31e60*/  STL.64 [R1+0xb50], R24 ;  /* 0x000b501801007387 */ /* 0x000fe80000100a00 */
[----:B------:R4:W-:Y:S02]  /*31e70*/  STL.64 [R1+0xb58], R26 ;  /* 0x000b581a01007387 */ /* 0x0009e40000100a00 */
[----:B----4-:R-:W-:Y:S06]  /*31e80*/  HMMA.16816.F32 R24, R16, R50, R32 ;  /* 0x000000321018723c */ /* 0x010fec0000001820 */
[----:B------:R-:W-:Y:S04]  /*31e90*/  STL.64 [R1+0x2df0], R50 ;  /* 0x002df03201007387 */ /* 0x000fe80000100a00 */
[----:B------:R-:W2:Y:S01]  /*31ea0*/  LDL.LU R28, [R1+0x440] ;  /* 0x00044000011c7983 */ /* 0x000ea20000300800 */
[----:B------:R-:W-:-:S12]  /*31eb0*/  IMAD.MOV.U32 R8, RZ, RZ, R30 ;  /* 0x000000ffff087224 */ /* 0x000fd800078e001e */
[----:B------:R-:W-:Y:S04]  /*31ec0*/  STL.64 [R1+0xb40], R24 ;  /* 0x000b401801007387 */ /* 0x000fe80000100a00 */
[----:B------:R-:W-:Y:S04]  /*31ed0*/  STL.64 [R1+0xb48], R26 ;  /* 0x000b481a01007387 */ /* 0x000fe80000100a00 */
[----:B------:R-:W2:Y:S04]  /*31ee0*/  LDL.LU R29, [R1+0x444] ;  /* 0x00044400011d7983 */ /* 0x000ea80000300800 */
[----:B------:R-:W3:Y:S04]  /*31ef0*/  LDL.LU R30, [R1+0x448] ;  /* 0x00044800011e7983 */ /* 0x000ee80000300800 */
[----:B------:R-:W3:Y:S04]  /*31f00*/  LDL.LU R31, [R1+0x44c] ;  /* 0x00044c00011f7983 */ /* 0x000ee80000300800 */
[----:B---3--:R0:W-:Y:S04]  /*31f10*/  STL.64 [R1+0x2dc0], R30 ;  /* 0x002dc01e01007387 */ /* 0x0081e80000100a00 */
[----:B--2---:R-:W-:Y:S04]  /*31f20*/  STL.64 [R1+0x2db8], R28 ;  /* 0x002db81c01007387 */ /* 0x004fe80000100a00 */
[----:B0-----:R-:W2:Y:S04]  /*31f30*/  LDL R30, [R1+0x28] ;  /* 0x00002800011e7983 */ /* 0x001ea80000100800 */
[----:B------:R-:W2:Y:S04]  /*31f40*/  LDL R31, [R1+0x2c] ;  /* 0x00002c00011f7983 */ /* 0x000ea80000100800 */
[----:B------:R-:W3:Y:S04]  /*31f50*/  LDL.LU R32, [R1+0x430] ;  /* 0x0004300001207983 */ /* 0x000ee80000300800 */
[----:B------:R-:W3:Y:S01]  /*31f60*/  LDL.LU R33, [R1+0x434] ;  /* 0x0004340001217983 */ /* 0x000ee20000300800 */
[----:B------:R-:W-:Y:S06]  /*31f70*/  HMMA.16816.F32 R24, R16, R22, R52 ;  /* 0x000000161018723c */ /* 0x000fec0000001834 */
[----:B------:R-:W-:-:S02]  /*31f80*/  IMAD.MOV.U32 R2, RZ, RZ, R22 ;  /* 0x000000ffff027224 */ /* 0x000fc400078e0016 */
[----:B------:R-:W-:Y:S02]  /*31f90*/  IMAD.MOV.U32 R0, RZ, RZ, R23 ;  /* 0x000000ffff007224 */ /* 0x000fe400078e0017 */
[----:B------:R-:W-:Y:S02]  /*31fa0*/  IMAD.MOV.U32 R34, RZ, RZ, R15 ;  /* 0x000000ffff227224 */ /* 0x000fe400078e000f */
[----:B------:R-:W-:Y:S01]  /*31fb0*/  IMAD.MOV.U32 R35, RZ, RZ, R14 ;  /* 0x000000ffff237224 */ /* 0x000fe200078e000e */
[----:B------:R-:W4:Y:S04]  /*31fc0*/  LDL.LU R15, [R1+0x2ecc] ;  /* 0x002ecc00010f7983 */ /* 0x000f280000300800 */
[----:B------:R-:W4:Y:S04]  /*31fd0*/  LDL.LU R14, [R1+0x2ec8] ;  /* 0x002ec800010e7983 */ /* 0x000f280000300800 */
[----:B------:R-:W-:Y:S01]  /*31fe0*/  STL.64 [R1+0x2dd0], R34 ;  /* 0x002dd02201007387 */ /* 0x000fe20000100a00 */
[----:B--2---:R-:W-:Y:S03]  /*31ff0*/  HMMA.16816.F32 R20, R16, R30, R56 ;  /* 0x0000001e1014723c */ /* 0x004fe60000001838 */
[----:B---3--:R-:W-:Y:S04]  /*32000*/  STL.64 [R1+0x2dc8], R32 ;  /* 0x002dc82001007387 */ /* 0x008fe80000100a00 */
[----:B------:R-:W-:Y:S04]  /*32010*/  STL.64 [R1+0xb30], R24 ;  /* 0x000b301801007387 */ /* 0x000fe80000100a00 */
[----:B------:R-:W-:Y:S04]  /*32020*/  STL.64 [R1+0xb38], R26 ;  /* 0x000b381a01007387 */ /* 0x000fe80000100a00 */
[----:B------:R-:W2:Y:S08]  /*32030*/  LDL.LU R56, [R1+0x480] ;  /* 0x0004800001387983 */ /* 0x000eb00000300800 */
[----:B------:R-:W-:Y:S04]  /*32040*/  STL.64 [R1+0xb20], R20 ;  /* 0x000b201401007387 */ /* 0x000fe80000100a00 */
[----:B------:R-:W-:Y:S04]  /*32050*/  STL.64 [R1+0xb28], R22 ;  /* 0x000b281601007387 */ /* 0x000fe80000100a00 */
[----:B------:R-:W2:Y:S04]  /*32060*/  LDL.LU R57, [R1+0x484] ;  /* 0x0004840001397983 */ /* 0x000ea80000300800 */
[----:B------:R-:W3:Y:S04]  /*32070*/  LDL.LU R58, [R1+0x488] ;  /* 0x00048800013a7983 */ /* 0x000ee80000300800 */
[----:B------:R-:W3:Y:S01]  /*32080*/  LDL.LU R59, [R1+0x48c] ;  /* 0x00048c00013b7983 */ /* 0x000ee20000300800 */
[----:B------:R-:W-:-:S02]  /*32090*/  IMAD.MOV.U32 R10, RZ, RZ, R42 ;  /* 0x000000ffff0a7224 */ /* 0x000fc400078e002a */
[----:B------:R-:W-:Y:S02]  /*320a0*/  IMAD.MOV.U32 R9, RZ, RZ, R43 ;  /* 0x000000ffff097224 */ /* 0x000fe400078e002b */
[----:B------:R-:W-:Y:S02]  /*320b0*/  IMAD.MOV.U32 R50, RZ, RZ, R10 ;  /* 0x000000ffff327224 */ /* 0x000fe400078e000a */
[----:B------:R-:W-:Y:S01]  /*320c0*/  IMAD.MOV.U32 R51, RZ, RZ, R9 ;  /* 0x000000ffff337224 */ /* 0x000fe200078e0009 */
[----:B---3--:R-:W-:Y:S04]  /*320d0*/  STL.64 [R1+0x2e00], R58 ;  /* 0x002e003a01007387 */ /* 0x008fe80000100a00 */
[----:B--2---:R0:W-:Y:S04]  /*320e0*/  STL.64 [R1+0x2df8], R56 ;  /* 0x002df83801007387 */ /* 0x0041e80000100a00 */
[----:B------:R1:W-:Y:S04]  /*320f0*/  STL.64 [R1+0x2e08], R50 ;  /* 0x002e083201007387 */ /* 0x0003e80000100a00 */
[----:B0-----:R-:W2:Y:S04]  /*32100*/  LDL.LU R56, [R1+0x490] ;  /* 0x0004900001387983 */ /* 0x001ea80000300800 */
[----:B------:R-:W2:Y:S04]  /*32110*/  LDL.LU R57, [R1+0x494] ;  /* 0x0004940001397983 */ /* 0x000ea80000300800 */
[----:B------:R-:W3:Y:S04]  /*32120*/  LDL.LU R58, [R1+0x498] ;  /* 0x00049800013a7983 */ /* 0x000ee80000300800 */
[----:B------:R-:W3:Y:S01]  /*32130*/  LDL.LU R59, [R1+0x49c] ;  /* 0x00049c00013b7983 */ /* 0x000ee20000300800 */
[----:B-1----:R-:W-:Y:S01]  /*32140*/  MOV R50, R8 ;  /* 0x0000000800327202 */ /* 0x002fe20000000f00 */
[----:B------:R-:W-:-:S02]  /*32150*/  IMAD.MOV.U32 R51, RZ, RZ, R7 ;  /* 0x000000ffff337224 */ /* 0x000fc400078e0007 */
[----:B---3--:R-:W-:Y:S04]  /*32160*/  STL.64 [R1+0x2e18], R58 ;  /* 0x002e183a01007387 */ /* 0x008fe80000100a00 */
[----:B--2---:R-:W-:Y:S04]  /*32170*/  STL.64 [R1+0x2e10], R56 ;  /* 0x002e103801007387 */ /* 0x004fe80000100a00 */
[----:B------:R0:W-:Y:S04]  /*32180*/  STL.64 [R1+0x2e20], R50 ;  /* 0x002e203201007387 */ /* 0x0001e80000100a00 */
[----:B------:R-:W2:Y:S04]  /*32190*/  LDL.LU R48, [R1+0x4b0] ;  /* 0x0004b00001307983 */ /* 0x000ea80000300800 */
[----:B------:R-:W2:Y:S04]  /*321a0*/  LDL.LU R49, [R1+0x4b4] ;  /* 0x0004b40001317983 */ /* 0x000ea80000300800 */
[----:B0-----:R-:W3:Y:S04]  /*321b0*/  LDL.LU R50, [R1+0x4b8] ;  /* 0x0004b80001327983 */ /* 0x001ee80000300800 */
[----:B------:R-:W3:Y:S01]  /*321c0*/  LDL.LU R51, [R1+0x4bc] ;  /* 0x0004bc0001337983 */ /* 0x000ee20000300800 */
[----:B------:R-:W-:-:S02]  /*321d0*/  IMAD.MOV.U32 R46, RZ, RZ, R6 ;  /* 0x000000ffff2e7224 */ /* 0x000fc400078e0006 */
        /* <DEDUP_REMOVED lines=8> */
[----:B-1----:R-:W-:-:S02]  /*32260*/  IMAD.MOV.U32 R46, RZ, RZ, R4 ;  /* 0x000000ffff2e7224 */ /* 0x002fc400078e0004 */
[----:B------:R-:W-:Y:S01]  /*32270*/  IMAD.MOV.U32 R47, RZ, RZ, R3 ;  /* 0x000000ffff2f7224 */ /* 0x000fe200078e0003 */
[----:B---3--:R-:W-:Y:S04]  /*32280*/  STL.64 [R1+0x2e50], R50 ;  /* 0x002e503201007387 */ /* 0x008fe80000100a00 */
[----:B--2---:R0:W-:Y:S04]  /*32290*/  STL.64 [R1+0x2e48], R48 ;  /* 0x002e483001007387 */ /* 0x0041e80000100a00 */
[----:B------:R1:W-:Y:S04]  /*322a0*/  STL.64 [R1+0x2e58], R46 ;  /* 0x002e582e01007387 */ /* 0x0003e80000100a00 */
[----:B0-----:R-:W2:Y:S04]  /*322b0*/  LDL.LU R48, [R1+0x4d0] ;  /* 0x0004d00001307983 */ /* 0x001ea80000300800 */
[----:B------:R-:W2:Y:S04]  /*322c0*/  LDL.LU R49, [R1+0x4d4] ;  /* 0x0004d40001317983 */ /* 0x000ea80000300800 */
[----:B------:R-:W2:Y:S04]  /*322d0*/  LDL.LU R50, [R1+0x4d8] ;  /* 0x0004d80001327983 */ /* 0x000ea80000300800 */
[----:B------:R-:W2:Y:S04]  /*322e0*/  LDL.LU R51, [R1+0x4dc] ;  /* 0x0004dc0001337983 */ /* 0x000ea80000300800 */
[----:B------:R-:W3:Y:S04]  /*322f0*/  LDL.LU R20, [R1+0x280] ;  /* 0x0002800001147983 */ /* 0x000ee80000300800 */
[----:B------:R-:W3:Y:S04]  /*32300*/  LDL.LU R21, [R1+0x284] ;  /* 0x0002840001157983 */ /* 0x000ee80000300800 */
[----:B------:R-:W3:Y:S04]  /*32310*/  LDL.LU R22, [R1+0x288] ;  /* 0x0002880001167983 */ /* 0x000ee80000300800 */
[----:B------:R-:W3:Y:S04]  /*32320*/  LDL.LU R23, [R1+0x28c] ;  /* 0x00028c0001177983 */ /* 0x000ee80000300800 */
[----:B------:R-:W2:Y:S04]  /*32330*/  LDL.LU R8, [R1+0x690] ;  /* 0x0006900001087983 */ /* 0x000ea80000300800 */
[----:B------:R-:W2:Y:S04]  /*32340*/  LDL.LU R9, [R1+0x694] ;  /* 0x0006940001097983 */ /* 0x000ea80000300800 */
[----:B------:R-:W2:Y:S04]  /*32350*/  LDL.LU R10, [R1+0x698] ;  /* 0x00069800010a7983 */ /* 0x000ea80000300800 */
[----:B------:R-:W2:Y:S04]  /*32360*/  LDL.LU R11, [R1+0x69c] ;  /* 0x00069c00010b7983 */ /* 0x000ea80000300800 */
[----:B------:R-:W4:Y:S04]  /*32370*/  LDL.LU R24, [R1+0x6b0] ;  /* 0x0006b00001187983 */ /* 0x000f280000300800 */
[----:B------:R-:W4:Y:S04]  /*32380*/  LDL.LU R25, [R1+0x6b4] ;  /* 0x0006b40001197983 */ /* 0x000f280000300800 */
[----:B------:R-:W4:Y:S04]  /*32390*/  LDL.LU R26, [R1+0x6b8] ;  /* 0x0006b800011a7983 */ /* 0x000f280000300800 */
[----:B------:R-:W4:Y:S04]  /*323a0*/  LDL.LU R27, [R1+0x6bc] ;  /* 0x0006bc00011b7983 */ /* 0x000f280000300800 */
[----:B------:R-:W4:Y:S04]  /*323b0*/  LDL.64 R54, [R1+0x18] ;  /* 0x0000180001367983 */ /* 0x000f280000100a00 */
        /* <DEDUP_REMOVED lines=14> */
[----:B-1----:R-:W2:Y:S04]  /*324a0*/  LDL.LU R46, [R1+0x4e8] ;  /* 0x0004e800012e7983 */ /* 0x002ea80000300800 */
[----:B------:R-:W2:Y:S04]  /*324b0*/  LDL.LU R47, [R1+0x4ec] ;  /* 0x0004ec00012f7983 */ /* 0x000ea80000300800 */
[----:B------:R-:W2:Y:S04]  /*324c0*/  LDL.LU R56, [R1+0x4a0] ;  /* 0x0004a00001387983 */ /* 0x000ea80000300800 */
[----:B------:R-:W2:Y:S04]  /*324d0*/  LDL.LU R57, [R1+0x4a4] ;  /* 0x0004a40001397983 */ /* 0x000ea80000300800 */
[----:B------:R-:W2:Y:S04]  /*324e0*/  LDL.LU R58, [R1+0x4a8] ;  /* 0x0004a800013a7983 */ /* 0x000ea80000300800 */
[----:B------:R-:W2:Y:S04]  /*324f0*/  LDL.LU R59, [R1+0x4ac] ;  /* 0x0004ac00013b7983 */ /* 0x000ea80000300800 */
[----:B------:R0:W-:Y:S04]  /*32500*/  STL.64 [R1+0x2dd8], R30 ;  /* 0x002dd81e01007387 */ /* 0x0001e80000100a00 */
[----:B------:R-:W3:Y:S04]  /*32510*/  LDL.LU R32, [R1+0x460] ;  /* 0x0004600001207983 */ /* 0x000ee80000300800 */
[----:B------:R-:W3:Y:S04]  /*32520*/  LDL.LU R33, [R1+0x464] ;  /* 0x0004640001217983 */ /* 0x000ee80000300800 */
[----:B------:R-:W2:Y:S04]  /*32530*/  LDL.LU R34, [R1+0x468] ;  /* 0x0004680001227983 */ /* 0x000ea80000300800 */
[----:B------:R-:W2:Y:S01]  /*32540*/  LDL.LU R35, [R1+0x46c] ;  /* 0x00046c0001237983 */ /* 0x000ea20000300800 */
[----:B0-----:R-:W-:-:S02]  /*32550*/  IMAD.MOV.U32 R30, RZ, RZ, R2 ;  /* 0x000000ffff1e7224 */ /* 0x001fc400078e0002 */
[----:B------:R-:W-:Y:S01]  /*32560*/  IMAD.MOV.U32 R31, RZ, RZ, R0 ;  /* 0x000000ffff1f7224 */ /* 0x000fe200078e0000 */
[----:B----4-:R-:W-:Y:S06]  /*32570*/  HMMA.16816.F32 R24, R16, R54, R24 ;  /* 0x000000361018723c */ /* 0x010fec0000001818 */
[----:B------:R-:W-:Y:S02]  /*32580*/  IMAD.MOV.U32 R2, RZ, RZ, R54 ;  /* 0x000000ffff027224 */ /* 0x000fe400078e0036 */
[----:B------:R-:W-:Y:S01]  /*32590*/  IMAD.MOV.U32 R0, RZ, RZ, R55 ;  /* 0x000000ffff007224 */ /* 0x000fe200078e0037 */
[----:B--2---:R0:W-:Y:S04]  /*325a0*/  STL.64 [R1+0x2de8], R34 ;  /* 0x002de82201007387 */ /* 0x0041e80000100a00 */
[----:B---3--:R1:W-:Y:S01]  /*325b0*/  STL.64 [R1+0x2de0], R32 ;  /* 0x002de02001007387 */ /* 0x0083e20000100a00 */
[----:B0-----:R-:W-:-:S03]  /*325c0*/  IMAD.MOV.U32 R34, RZ, RZ, R14 ;  /* 0x000000ffff227224 */ /* 0x001fc600078e000e */
[----:B-1----:R-:W2:Y:S04]  /*325d0*/  LDL.LU R32, [R1+0x470] ;  /* 0x0004700001207983 */ /* 0x002ea80000300800 */
[----:B------:R-:W2:Y:S04]  /*325e0*/  LDL.LU R33, [R1+0x474] ;  /* 0x0004740001217983 */ /* 0x000ea80000300800 */
[----:B------:R-:W3:Y:S01]  /*325f0*/  LDL.LU R14, [R1+0x2ec4] ;  /* 0x002ec400010e7983 */ /* 0x000ee20000300800 */
[----:B------:R-:W-:-:S03]  /*32600*/  IMAD.MOV.U32 R35, RZ, RZ, R15 ;  /* 0x000000ffff237224 */ /* 0x000fc600078e000f */
[----:B------:R-:W3:Y:S04]  /*32610*/  LDL.LU R15, [R1+0x2ec0] ;  /* 0x002ec000010f7983 */ /* 0x000ee80000300800 */
[----:B------:R-:W-:Y:S04]  /*32620*/  STL.64 [R1+0xb10], R24 ;  /* 0x000b101801007387 */ /* 0x000fe80000100a00 */
[----:B------:R0:W-:Y:S04]  /*32630*/  STL.64 [R1+0xb18], R26 ;  /* 0x000b181a01007387 */ /* 0x0001e80000100a00 */
[----:B0-----:R-:W4:Y:S04]  /*32640*/  LDL.LU.64 R26, [R1+0x2eb8] ;  /* 0x002eb800011a7983 */ /* 0x001f280000300a00 */
[----:B------:R-:W2:Y:S04]  /*32650*/  LDL.LU.64 R24, [R1+0x2eb0] ;  /* 0x002eb00001187983 */ /* 0x000ea80000300a00 */
[----:B------:R-:W3:Y:S02]  /*32660*/  LDL.LU.64 R54, [R1+0x2ea8] ;  /* 0x002ea80001367983 */ /* 0x000ee40000300a00 */
[----:B---3--:R-:W-:-:S15]  /*32670*/  HMMA.16816.F32 R4, R16, R54, R4 ;  /* 0x000000361004723c */ /* 0x008fde0000001804 */
[----:B------:R-:W-:-:S08]  /*32680*/  NOP ;  /* 0x0000000000007918 */ /* 0x000fd00000000000 */
[----:B------:R-:W-:Y:S04]  /*32690*/  STL.64 [R1+0xb00], R4 ;  /* 0x000b000401007387 */ /* 0x000fe80000100a00 */
[----:B------:R0:W-:Y:S04]  /*326a0*/  STL.64 [R1+0xb08], R6 ;  /* 0x000b080601007387 */ /* 0x0001e80000100a00 */
[----:B0-----:R-:W3:Y:S04]  /*326b0*/  LDL.LU.64 R6, [R1+0x2ea0] ;  /* 0x002ea00001067983 */ /* 0x001ee80000300a00 */
[----:B------:R-:W2:Y:S01]  /*326c0*/  LDL.LU.64 R4, [R1+0x2e98] ;  /* 0x002e980001047983 */ /* 0x000ea20000300a00 */
[----:B---3--:R-:W-:-:S15]  /*326d0*/  HMMA.16816.F32 R8, R16, R6, R8 ;  /* 0x000000061008723c */ /* 0x008fde0000001808 */
[----:B------:R-:W-:-:S08]  /*326e0*/  NOP ;  /* 0x0000000000007918 */ /* 0x000fd00000000000 */
[----:B------:R-:W-:Y:S04]  /*326f0*/  STL.64 [R1+0xaf0], R8 ;  /* 0x000af00801007387 */ /* 0x000fe80000100a00 */
[----:B------:R0:W-:Y:S04]  /*32700*/  STL.64 [R1+0xaf8], R10 ;  /* 0x000af80a01007387 */ /* 0x0001e80000100a00 */
[----:B0-----:R-:W3:Y:S04]  /*32710*/  LDL.LU.64 R10, [R1+0x2e90] ;  /* 0x002e9000010a7983 */ /* 0x001ee80000300a00 */
[----:B------:R-:W2:Y:S01]  /*32720*/  LDL.LU R9, [R1+0x2e88] ;  /* 0x002e880001097983 */ /* 0x000ea20000300800 */
[C---:B---3--:R-:W-:Y:S06]  /*32730*/  HMMA.16816.F32 R40, R16.reuse, R10, R40 ;  /* 0x0000000a1028723c */ /* 0x048fec0000001828 */
[----:B------:R-:W-:-:S15]  /*32740*/  HMMA.16816.F32 R16, R16, R14, R20 ;  /* 0x0000000e1010723c */ /* 0x000fde0000001814 */
[----:B------:R-:W-:-:S02]  /*32750*/  NOP ;  /* 0x0000000000007918 */ /* 0x000fc40000000000 */
[----:B------:R-:W-:Y:S04]  /*32760*/  STL.64 [R1+0xae0], R40 ;  /* 0x000ae02801007387 */ /* 0x000fe80000100a00 */
[----:B------:R0:W-:Y:S04]  /*32770*/  STL.64 [R1+0xae8], R42 ;  /* 0x000ae82a01007387 */ /* 0x0001e80000100a00 */
[----:B0-----:R-:W3:Y:S04]  /*32780*/  LDL.LU.64 R42, [R1+0x2e80] ;  /* 0x002e8000012a7983 */ /* 0x001ee80000300a00 */
[----:B------:R-:W3:Y:S04]  /*32790*/  LDL.LU.64 R22, [R1+0x2e78] ;  /* 0x002e780001167983 */ /* 0x000ee80000300a00 */
[----:B------:R-:W3:Y:S04]  /*327a0*/  LDL.LU.64 R20, [R1+0x2e70] ;  /* 0x002e700001147983 */ /* 0x000ee80000300a00 */
[----:B------:R0:W-:Y:S04]  /*327b0*/  STL.64 [R1+0x690], R16 ;  /* 0x0006901001007387 */ /* 0x0001e80000100a00 */
[----:B------:R1:W-:Y:S04]  /*327c0*/  STL.64 [R1+0x698], R18 ;  /* 0x0006981201007387 */ /* 0x0003e80000100a00 */
[----:B0-----:R-:W2:Y:S04]  /*327d0*/  LDL.LU R16, [R1+0x120] ;  /* 0x0001200001107983 */ /* 0x001ea80000300800 */
[----:B------:R-:W2:Y:S04]  /*327e0*/  LDL.LU R17, [R1+0x124] ;  /* 0x0001240001117983 */ /* 0x000ea80000300800 */
[----:B-1----:R-:W2:Y:S04]  /*327f0*/  LDL.LU R18, [R1+0x128] ;  /* 0x0001280001127983 */ /* 0x002ea80000300800 */
[----:B------:R-:W2:Y:S01]  /*32800*/  LDL.LU R19, [R1+0x12c] ;  /* 0x00012c0001137983 */ /* 0x000ea20000300800 */
[----:B---3--:R-:W-:-:S15]  /*32810*/  HMMA.16816.F32 R36, R20, R42, R36 ;  /* 0x0000002a1424723c */ /* 0x008fde0000001824 */
[----:B------:R-:W-:-:S08]  /*32820*/  NOP ;  /* 0x0000000000007918 */ /* 0x000fd00000000000 */
[----:B------:R-:W-:Y:S04]  /*32830*/  STL.64 [R1+0x680], R36 ;  /* 0x0006802401007387 */ /* 0x000fe80000100a00 */
[----:B------:R0:W-:Y:S04]  /*32840*/  STL.64 [R1+0x688], R38 ;  /* 0x0006882601007387 */ /* 0x0001e80000100a00 */
[----:B0-----:R-:W2:Y:S04]  /*32850*/  LDL.LU.64 R38, [R1+0x2e68] ;  /* 0x002e680001267983 */ /* 0x001ea80000300a00 */
[----:B------:R-:W3:Y:S01]  /*32860*/  LDL.LU R36, [R1+0x2e60] ;  /* 0x002e600001247983 */ /* 0x000ee20000300800 */
[C---:B----4-:R-:W-:Y:S06]  /*32870*/  HMMA.16816.F32 R44, R20.reuse, R26, R44 ;  /* 0x0000001a142c723c */ /* 0x050fec000000182c */
[----:B--2---:R-:W-:-:S15]  /*32880*/  HMMA.16816.F32 R16, R20, R38, R16 ;  /* 0x000000261410723c */ /* 0x004fde0000001810 */
[----:B------:R-:W-:-:S08]  /*32890*/  NOP ;  /* 0x0000000000007918 */ /* 0x000fd00000000000 */
[----:B------:R-:W-:Y:S04]  /*328a0*/  STL [R1+0x2a4], R17 ;  /* 0x0002a41101007387 */ /* 0x000fe80000100800 */
[----:B------:R-:W-:Y:S01]  /*328b0*/  STL.64 [R1+0x2a8], R18 ;  /* 0x0002a81201007387 */ /* 0x000fe20000100a00 */
[----:B------:R-:W-:-:S03]  /*328c0*/  IMAD.MOV.U32 R8, RZ, RZ, R16 ;  /* 0x000000ffff087224 */ /* 0x000fc600078e0010 */
[----:B------:R-:W0:Y:S04]  /*328d0*/  LDSM.16.MT88.4 R16, [R9+UR4+0x1080] ;  /* 0x001080040910783b */ /* 0x000e280008004200 */
[----:B0-----:R-:W-:Y:S04]  /*328e0*/  STL.64 [R1+0x2d28], R18 ;  /* 0x002d281201007387 */ /* 0x001fe80000100a00 */
[----:B------:R-:W-:Y:S04]  /*328f0*/  STL.64 [R1+0x2d20], R16 ;  /* 0x002d201001007387 */ /* 0x000fe80000100a00 */
[----:B------:R-:W-:Y:S04]  /*32900*/  STL.64 [R1+0x8a0], R44 ;  /* 0x0008a02c01007387 */ /* 0x000fe80000100a00 */
[----:B------:R0:W-:Y:S04]  /*32910*/  STL.64 [R1+0x8a8], R46 ;  /* 0x0008a82e01007387 */ /* 0x0001e80000100a00 */
[----:B0-----:R-:W2:Y:S02]  /*32920*/  LDL.LU.64 R46, [R1+0x2e58] ;  /* 0x002e5800012e7983 */ /* 0x001ea40000300a00 */
[----:B--2---:R-:W-:Y:S02]  /*32930*/  HMMA.16816.F32 R44, R20, R46, R48 ;  /* 0x0000002e142c723c */ /* 0x004fe40000001830 */
[----:B------:R-:W2:Y:S04]  /*32940*/  LDL.LU.64 R50, [R1+0x2e50] ;  /* 0x002e500001327983 */ /* 0x000ea80000300a00 */
[----:B------:R-:W2:-:S15]  /*32950*/  LDL.LU.64 R48, [R1+0x2e48] ;  /* 0x002e480001307983 */ /* 0x000e9e0000300a00 */
[----:B------:R-:W-:-:S02]  /*32960*/  NOP ;  /* 0x0000000000007918 */ /* 0x000fc40000000000 */
        /* <DEDUP_REMOVED lines=10> */
[----:B--2---:R-:W-:-:S15]  /*32a10*/  HMMA.16816.F32 R48, R20, R46, R48 ;  /* 0x0000002e1430723c */ /* 0x004fde0000001830 */
[----:B------:R-:W-:-:S08]  /*32a20*/  NOP ;  /* 0x0000000000007918 */ /* 0x000fd00000000000 */
        /* <DEDUP_REMOVED lines=16> */
[----:B0-----:R-:W2:Y:S01]  /*32b30*/  LDL.LU.64 R50, [R1+0x2df0] ;  /* 0x002df00001327983 */ /* 0x001ea20000300a00 */
[C---:B------:R-:W-:Y:S06]  /*32b40*/  HMMA.16816.F32 R28, R20.reuse, R30, R32 ;  /* 0x0000001e141c723c */ /* 0x040fec0000001820 */
[----:B--2---:R-:W-:-:S15]  /*32b50*/  HMMA.16816.F32 R56, R20, R50, R56 ;  /* 0x000000321438723c */ /* 0x004fde0000001838 */
[----:B------:R-:W-:-:S08]  /*32b60*/  NOP ;  /* 0x0000000000007918 */ /* 0x000fd00000000000 */
[----:B------:R0:W-:Y:S04]  /*32b70*/  STL.64 [R1+0x700], R56 ;  /* 0x0007003801007387 */ /* 0x0001e80000100a00 */
[----:B------:R1:W-:Y:S04]  /*32b80*/  STL.64 [R1+0x708], R58 ;  /* 0x0007083a01007387 */ /* 0x0003e80000100a00 */
[----:B0-----:R-:W2:Y:S04]  /*32b90*/  LDL.LU R56, [R1+0x420] ;  /* 0x0004200001387983 */ /* 0x001ea80000300800 */
[----:B------:R-:W2:Y:S04]  /*32ba0*/  LDL.LU R57, [R1+0x424] ;  /* 0x0004240001397983 */ /* 0x000ea80000300800 */
[----:B-1----:R-:W2:Y:S04]  /*32bb0*/  LDL.LU R58, [R1+0x428] ;  /* 0x00042800013a7983 */ /* 0x002ea80000300800 */
[----:B------:R-:W2:Y:S04]  /*32bc0*/  LDL.LU R59, [R1+0x42c] ;  /* 0x00042c00013b7983 */ /* 0x000ea80000300800 */
[----:B------:R0:W-:Y:S04]  /*32bd0*/  STL.64 [R1+0x2d98], R50 ;  /* 0x002d983201007387 */ /* 0x0001e80000100a00 */
[----:B------:R-:W4:Y:S04]  /*32be0*/  LDL.LU R48, [R1+0x450] ;  /* 0x0004500001307983 */ /* 0x000f280000300800 */
[----:B------:R-:W4:Y:S04]  /*32bf0*/  LDL.LU R49, [R1+0x454] ;  /* 0x0004540001317983 */ /* 0x000f280000300800 */
[----:B0-----:R-:W4:Y:S04]  /*32c00*/  LDL.LU R50, [R1+0x458] ;  /* 0x0004580001327983 */ /* 0x001f280000300800 */
[----:B------:R-:W4:Y:S04]  /*32c10*/  LDL.LU R51, [R1+0x45c] ;  /* 0x00045c0001337983 */ /* 0x000f280000300800 */
[----:B------:R-:W3:Y:S04]  /*32c20*/  LDL.LU.64 R34, [R1+0x2de8] ;  /* 0x002de80001227983 */ /* 0x000ee80000300a00 */
[----:B------:R-:W3:Y:S04]  /*32c30*/  LDL.LU.64 R32, [R1+0x2de0] ;  /* 0x002de00001207983 */ /* 0x000ee80000300a00 */
[----:B------:R-:W-:Y:S04]  /*32c40*/  STL.64 [R1+0x6f0], R28 ;  /* 0x0006f01c01007387 */ /* 0x000fe80000100a00 */
[----:B------:R0:W-:Y:S04]  /*32c50*/  STL.64 [R1+0x6f8], R30 ;  /* 0x0006f81e01007387 */ /* 0x0001e80000100a00 */
[----:B0-----:R-:W3:Y:S01]  /*32c60*/  LDL.LU.64 R30, [R1+0x2dd8] ;  /* 0x002dd800011e7983 */ /* 0x001ee20000300a00 */
[----:B------:R-:W-:-:S02]  /*32c70*/  IMAD.MOV.U32 R18, RZ, RZ, R2 ;  /* 0x000000ffff127224 */ /* 0x000fc400078e0002 */
[----:B------:R-:W-:Y:S01]  /*32c80*/  IMAD.MOV.U32 R19, RZ, RZ, R0 ;  /* 0x000000ffff137224 */ /* 0x000fe200078e0000 */
[----:B---3--:R-:W-:Y:S01]  /*32c90*/  HMMA.16816.F32 R28, R20, R30, R32 ;  /* 0x0000001e141c723c */ /* 0x008fe20000001820 */
[----:B------:R-:W3:Y:S04]  /*32ca0*/  LDL.LU.64 R34, [R1+0x2dd0] ;  /* 0x002dd00001227983 */ /* 0x000ee80000300a00 */
[----:B------:R-:W3:-:S15]  /*32cb0*/  LDL.LU.64 R32, [R1+0x2dc8] ;  /* 0x002dc80001207983 */ /* 0x000ede0000300a00 */
[----:B------:R-:W-:-:S03]  /*32cc0*/  NOP ;  /* 0x0000000000007918 */ /* 0x000fc60000000000 */
[----:B------:R-:W-:Y:S04]  /*32cd0*/  STL.64 [R1+0x6e0], R28 ;  /* 0x0006e01c01007387 */ /* 0x000fe80000100a00 */
[----:B------:R0:W-:Y:S04]  /*32ce0*/  STL.64 [R1+0x6e8], R30 ;  /* 0x0006e81e01007387 */ /* 0x0001e80000100a00 */
[----:B0-----:R-:W2:Y:S04]  /*32cf0*/  LDL.LU.64 R30, [R1+0x2dc0] ;  /* 0x002dc000011e7983 */ /* 0x001ea80000300a00 */
[----:B------:R-:W2:Y:S01]  /*32d00*/  LDL.LU.64 R28, [R1+0x2db8] ;  /* 0x002db800011c7983 */ /* 0x000ea20000300a00 */
[----:B----4-:R-:W-:Y:S03]  /*32d10*/  HMMA.16816.F32 R16, R20, R18, R48 ;  /* 0x000000121410723c */ /* 0x010fe60000001830 */
[----:B------:R-:W-:-:S15]  /*32d20*/  STL.64 [R1+0x2d60], R54 ;  /* 0x002d603601007387 */ /* 0x000fde0000100a00 */
[----:B------:R-:W-:-:S05]  /*32d30*/  NOP ;  /* 0x0000000000007918 */ /* 0x000fca0000000000 */
[----:B------:R-:W-:Y:S04]  /*32d40*/  STL.64 [R1+0x6d0], R16 ;  /* 0x0006d01001007387 */ /* 0x000fe80000100a00 */
[----:B------:R3:W-:Y:S02]  /*32d50*/  STL.64 [R1+0x6d8], R18 ;  /* 0x0006d81201007387 */ /* 0x0007e40000100a00 */
[C---:B---3--:R-:W-:Y:S06]  /*32d60*/  HMMA.16816.F32 R16, R20.reuse, R6, R32 ;  /* 0x000000061410723c */ /* 0x048fec0000001820 */
[----:B--2---:R-:W-:-:S15]  /*32d70*/  HMMA.16816.F32 R28, R20, R54, R28 ;  /* 0x00000036141c723c */ /* 0x004fde000000181c */
[----:B------:R-:W-:-:S08]  /*32d80*/  NOP ;  /* 0x0000000000007918 */ /* 0x000fd00000000000 */
[----:B------:R0:W-:Y:S04]  /*32d90*/  STL.64 [R1+0x6c0], R28 ;  /* 0x0006c01c01007387 */ /* 0x0001e80000100a00 */
[----:B------:R1:W-:Y:S04]  /*32da0*/  STL.64 [R1+0x6c8], R30 ;  /* 0x0006c81e01007387 */ /* 0x0003e80000100a00 */
[----:B0-----:R-:W2:Y:S04]  /*32db0*/  LDL.LU R28, [R1+0xa0] ;  /* 0x0000a000011c7983 */ /* 0x001ea80000300800 */
[----:B------:R0:W-:Y:S04]  /*32dc0*/  STL.64 [R1+0x6b0], R16 ;  /* 0x0006b01001007387 */ /* 0x0001e80000100a00 */
[----:B------:R3:W-:Y:S04]  /*32dd0*/  STL.64 [R1+0x6b8], R18 ;  /* 0x0006b81201007387 */ /* 0x0007e80000100a00 */
[----:B------:R-:W2:Y:S04]  /*32de0*/  LDL.LU R29, [R1+0xa4] ;  /* 0x0000a400011d7983 */ /* 0x000ea80000300800 */
[----:B-1----:R-:W2:Y:S04]  /*32df0*/  LDL.LU R30, [R1+0xa8] ;  /* 0x0000a800011e7983 */ /* 0x002ea80000300800 */
[----:B------:R-:W2:Y:S01]  /*32e00*/  LDL.LU R31, [R1+0xac] ;  /* 0x0000ac00011f7983 */ /* 0x000ea20000300800 */
[C---:B------:R-:W-:Y:S03]  /*32e10*/  HMMA.16816.F32 R56, R20.reuse, R10, R56 ;  /* 0x0000000a1438723c */ /* 0x040fe60000001838 */
[----:B------:R-:W4:Y:S04]  /*32e20*/  LDL.LU R52, [R1+0x660] ;  /* 0x0006600001347983 */ /* 0x000f280000300800 */
[----:B------:R-:W4:Y:S04]  /*32e30*/  LDL.LU R53, [R1+0x664] ;  /* 0x0006640001357983 */ /* 0x000f280000300800 */
[----:B------:R-:W4:Y:S04]  /*32e40*/  LDL.LU R54, [R1+0x668] ;  /* 0x0006680001367983 */ /* 0x000f280000300800 */
[----:B------:R-:W4:Y:S04]  /*32e50*/  LDL.LU R55, [R1+0x66c] ;  /* 0x00066c0001377983 */ /* 0x000f280000300800 */
[----:B------:R-:W4:Y:S04]  /*32e60*/  LDL.64 R50, [R1+0x118] ;  /* 0x0001180001327983 */ /* 0x000f280000100a00 */
[----:B------:R-:W4:Y:S04]  /*32e70*/  LDL.LU R32, [R1+0x640] ;  /* 0x0006400001207983 */ /* 0x000f280000300800 */
[----:B------:R-:W4:Y:S04]  /*32e80*/  LDL.LU R33, [R1+0x644] ;  /* 0x0006440001217983 */ /* 0x000f280000300800 */
[----:B------:R-:W4:Y:S04]  /*32e90*/  LDL.LU R34, [R1+0x648] ;  /* 0x0006480001227983 */ /* 0x000f280000300800 */
[----:B------:R-:W4:Y:S04]  /*32ea0*/  LDL.LU R35, [R1+0x64c] ;  /* 0x00064c0001237983 */ /* 0x000f280000300800 */
[----:B0-----:R-:W4:Y:S04]  /*32eb0*/  LDL.LU R16, [R1+0x650] ;  /* 0x0006500001107983 */ /* 0x001f280000300800 */
[----:B------:R-:W4:Y:S04]  /*32ec0*/  LDL.LU R17, [R1+0x654] ;  /* 0x0006540001117983 */ /* 0x000f280000300800 */
[----:B---3--:R-:W3:Y:S04]  /*32ed0*/  LDL.LU R18, [R1+0x658] ;  /* 0x0006580001127983 */ /* 0x008ee80000300800 */
[----:B------:R-:W3:Y:S04]  /*32ee0*/  LDL.LU R19, [R1+0x65c] ;  /* 0x00065c0001137983 */ /* 0x000ee80000300800 */
[----:B------:R-:W-:Y:S04]  /*32ef0*/  STL.64 [R1+0x2d58], R6 ;  /* 0x002d580601007387 */ /* 0x000fe80000100a00 */
[----:B------:R0:W-:Y:S04]  /*32f00*/  STL.64 [R1+0x2d50], R4 ;  /* 0x002d500401007387 */ /* 0x0001e80000100a00 */
[----:B0-----:R-:W4:Y:S04]  /*32f10*/  LDL.LU R4, [R1+0x670] ;  /* 0x0006700001047983 */ /* 0x001f280000300800 */
[----:B------:R-:W4:Y:S04]  /*32f20*/  LDL.LU R5, [R1+0x674] ;  /* 0x0006740001057983 */ /* 0x000f280000300800 */
[----:B------:R-:W4:Y:S04]  /*32f30*/  LDL.LU R6, [R1+0x678] ;  /* 0x0006780001067983 */ /* 0x000f280000300800 */
[----:B------:R-:W4:Y:S04]  /*32f40*/  LDL.LU R7, [R1+0x67c] ;  /* 0x00067c0001077983 */ /* 0x000f280000300800 */
[----:B------:R-:W-:Y:S04]  /*32f50*/  STL.64 [R1+0x2d48], R10 ;  /* 0x002d480a01007387 */ /* 0x000fe80000100a00 */
[----:B------:R0:W-:Y:S04]  /*32f60*/  STL.64 [R1+0x2d40], R8 ;  /* 0x002d400801007387 */ /* 0x0001e80000100a00 */
[----:B------:R-:W-:Y:S04]  /*32f70*/  STL.64 [R1+0x6a0], R56 ;  /* 0x0006a03801007387 */ /* 0x000fe80000100a00 */
[----:B------:R-:W-:Y:S04]  /*32f80*/  STL.64 [R1+0x6a8], R58 ;  /* 0x0006a83a01007387 */ /* 0x000fe80000100a00 */
[----:B0-----:R-:W3:Y:S04]  /*32f90*/  LDL.LU R8, [R1+0x260] ;  /* 0x0002600001087983 */ /* 0x001ee80000300800 */
[----:B------:R-:W3:Y:S04]  /*32fa0*/  LDL.LU R9, [R1+0x264] ;  /* 0x0002640001097983 */ /* 0x000ee80000300800 */
[----:B------:R-:W3:Y:S04]  /*32fb0*/  LDL.LU R10, [R1+0x268] ;  /* 0x00026800010a7983 */ /* 0x000ee80000300800 */
[----:B------:R-:W3:Y:S01]  /*32fc0*/  LDL.LU R11, [R1+0x26c] ;  /* 0x00026c00010b7983 */ /* 0x000ee20000300800 */
[----:B--2---:R-:W-:Y:S03]  /*32fd0*/  HMMA.16816.F32 R20, R20, R14, R28 ;  /* 0x0000000e1414723c */ /* 0x004fe6000000181c */
[----:B------:R-:W3:Y:S04]  /*32fe0*/  LDL.LU.64 R30, [R1+0x2db0] ;  /* 0x002db000011e7983 */ /* 0x000ee80000300a00 */
[----:B------:R-:W3:-:S15]  /*32ff0*/  LDL.LU.64 R28, [R1+0x2da8] ;  /* 0x002da800011c7983 */ /* 0x000ede0000300a00 */
[----:B------:R-:W-:-:S01]  /*33000*/  NOP ;  /* 0x0000000000007918 */ /* 0x000fc20000000000 */
[----:B------:R0:W-:Y:S04]  /*33010*/  STL.64 [R1+0x290], R20 ;  /* 0x0002901401007387 */ /* 0x0001e80000100a00 */
[----:B------:R1:W-:Y:S04]  /*33020*/  STL.64 [R1+0x298], R22 ;  /* 0x0002981601007387 */ /* 0x0003e80000100a00 */
[----:B0-----:R-:W2:Y:S04]  /*33030*/  LDL.LU R20, [R1+0x270] ;  /* 0x0002700001147983 */ /* 0x001ea80000300800 */
[----:B------:R-:W2:Y:S04]  /*33040*/  LDL.LU R21, [R1+0x274] ;  /* 0x0002740001157983 */ /* 0x000ea80000300800 */
[----:B-1----:R-:W2:Y:S04]  /*33050*/  LDL.LU R22, [R1+0x278] ;  /* 0x0002780001167983 */ /* 0x002ea80000300800 */
[----:B------:R-:W2:Y:S01]  /*33060*/  LDL.LU R23, [R1+0x27c] ;  /* 0x00027c0001177983 */ /* 0x000ea20000300800 */
[----:B------:R-:W0:Y:S03]  /*33070*/  S2R R59, SR_TID.X ;  /* 0x00000000003b7919 */ /* 0x000e260000002100 */
[----:B------:R-:W-:Y:S04]  /*33080*/  STL.64 [R1+0x2d38], R14 ;  /* 0x002d380e01007387 */ /* 0x000fe80000100a00 */
[----:B------:R2:W-:Y:S01]  /*33090*/  STL.64 [R1+0x2d30], R12 ;  /* 0x002d300c01007387 */ /* 0x0005e20000100a00 */
[C---:B0-----:R-:W-:Y:S01]  /*330a0*/  LOP3.LUT R57, R59.reuse, 0x7, RZ, 0xc0, !PT ;  /* 0x000000073b397812 */ /* 0x041fe200078ec0ff */
[----:B------:R-:W-:-:S02]  /*330b0*/  IMAD.SHL.U32 R58, R59, 0x80, RZ ;  /* 0x000000803b3a7824 */ /* 0x000fc400078e00ff */
[----:B------:R-:W-:Y:S02]  /*330c0*/  IMAD.SHL.U32 R59, R59, 0x2, RZ ;  /* 0x000000023b3b7824 */ /* 0x000fe400078e00ff */
[----:B------:R-:W-:-:S05]  /*330d0*/  IMAD R57, R57, 0x110, RZ ;  /* 0x0000011039397824 */ /* 0x000fca00078e02ff */
[----:B------:R-:W-:-:S04]  /*330e0*/  LOP3.LUT R59, R57, 0x10, R59, 0x78, !PT ;  /* 0x00000010393b7812 */ /* 0x000fc800078e783b */
[----:B------:R-:W-:-:S04]  /*330f0*/  LOP3.LUT R59, R59, 0x800, R58, 0xf8, !PT ;  /* 0x000008003b3b7812 */ /* 0x000fc800078ef83a */
[----:B------:R-:W-:Y:S01]  /*33100*/  LOP3.LUT R59, R59, 0x40, RZ, 0x3c, !PT ;  /* 0x000000403b3b7812 */ /* 0x000fe200078e3cff */
[----:B------:R-:W-:Y:S01]  /*33110*/  STL.64 [R1+0x2d68], R42 ;  /* 0x002d682a01007387 */ /* 0x000fe20000100a00 */
[C---:B---3--:R-:W-:Y:S06]  /*33120*/  HMMA.16816.F32 R8, R28.reuse, R38, R8 ;  /* 0x000000261c08723c */ /* 0x048fec0000001808 */
[----:B--2---:R-:W-:Y:S01]  /*33130*/  HMMA.16816.F32 R12, R28, R42, R20 ;  /* 0x0000002a1c0c723c */ /* 0x004fe20000001814 */
[----:B------:R-:W0:-:S15]  /*33140*/  LDSM.16.MT88.4 R20, [R59+UR4+0x1000] ;  /* 0x001000043b14783b */ /* 0x000e1e0008004200 */
[----:B------:R-:W-:-:S07]  /*33150*/  NOP ;  /* 0x0000000000007918 */ /* 0x000fce0000000000 */
[----:B------:R-:W-:Y:S04]  /*33160*/  STL.64 [R1+0x440], R12 ;  /* 0x0004400c01007387 */ /* 0x000fe80000100a00 */
[----:B------:R-:W-:Y:S04]  /*33170*/  STL.64 [R1+0x448], R14 ;  /* 0x0004480e01007387 */ /* 0x000fe80000100a00 */
[----:B------:R1:W-:Y:S04]  /*33180*/  STL [R1+0x2d1c], R59 ;  /* 0x002d1c3b01007387 */ /* 0x0003e80000100800 */
[----:B------:R-:W-:Y:S04]  /*33190*/  STL.64 [R1+0x430], R8 ;  /* 0x0004300801007387 */ /* 0x000fe80000100a00 */
[----:B------:R-:W-:Y:S04]  /*331a0*/  STL.64 [R1+0x438], R10 ;  /* 0x0004380a01007387 */ /* 0x000fe80000100a00 */
[----:B-1----:R-:W2:Y:S04]  /*331b0*/  LDL.64 R58, [R1+0x108] ;  /* 0x00010800013a7983 */ /* 0x002ea80000100a00 */
[----:B0-----:R0:W-:Y:S04]  /*331c0*/  STL.64 [R1+0x2cb0], R22 ;  /* 0x002cb01601007387 */ /* 0x0011e80000100a00 */
[----:B------:R-:W-:Y:S04]  /*331d0*/  STL.64 [R1+0x2ca8], R20 ;  /* 0x002ca81401007387 */ /* 0x000fe80000100a00 */
[----:B0-----:R-:W3:Y:S01]  /*331e0*/  LDL.64 R22, [R1+0x18] ;  /* 0x0000180001167983 */ /* 0x001ee20000100a00 */
[----:B----4-:R-:W-:Y:S01]  /*331f0*/  HMMA.16816.F32 R4, R28, R26, R4 ;  /* 0x0000001a1c04723c */ /* 0x010fe20000001804 */
[----:B------:R-:W-:-:S02]  /*33200*/  IMAD.MOV.U32 R37, RZ, RZ, R50 ;  /* 0x000000ffff257224 */ /* 0x000fc400078e0032 */
[----:B------:R-:W-:Y:S01]  /*33210*/  IMAD.MOV.U32 R3, RZ, RZ, R51 ;  /* 0x000000ffff037224 */ /* 0x000fe200078e0033 */
[----:B---3--:R-:W-:Y:S04]  /*33220*/  STL.64 [R1+0x2d90], R22 ;  /* 0x002d901601007387 */ /* 0x008fe80000100a00 */
[----:B------:R-:W-:Y:S04]  /*33230*/  STL.64 [R1+0x2d78], R26 ;  /* 0x002d781a01007387 */ /* 0x000fe80000100a00 */
[----:B------:R-:W-:Y:S11]  /*33240*/  STL.64 [R1+0x2d70], R24 ;  /* 0x002d701801007387 */ /* 0x000ff60000100a00 */
[----:B------:R-:W-:Y:S04]  /*33250*/  STL.64 [R1+0xad0], R4 ;  /* 0x000ad00401007387 */ /* 0x000fe80000100a00 */
[----:B------:R0:W-:Y:S02]  /*33260*/  STL.64 [R1+0xad8], R6 ;  /* 0x000ad80601007387 */ /* 0x0001e40000100a00 */
[C---:B0-----:R-:W-:Y:S06]  /*33270*/  HMMA.16816.F32 R4, R28.reuse, R50, R52 ;  /* 0x000000321c04723c */ /* 0x041fec0000001834 */
[----:B--2---:R-:W-:-:S15]  /*33280*/  HMMA.16816.F32 R8, R28, R58, R16 ;  /* 0x0000003a1c08723c */ /* 0x004fde0000001810 */
[----:B------:R-:W-:-:S02]  /*33290*/  NOP ;  /* 0x0000000000007918 */ /* 0x000fc40000000000 */
[----:B------:R-:W-:Y:S04]  /*332a0*/  STL.64 [R1+0xac0], R4 ;  /* 0x000ac00401007387 */ /* 0x000fe80000100a00 */
[----:B------:R0:W-:Y:S02]  /*332b0*/  STL.64 [R1+0xac8], R6 ;  /* 0x000ac80601007387 */ /* 0x0001e40000100a00 */
[C---:B0-----:R-:W-:Y:S02]  /*332c0*/  HMMA.16816.F32 R4, R28.reuse, R46, R32 ;  /* 0x0000002e1c04723c */ /* 0x041fe40000001820 */
[----:B------:R-:W-:Y:S04]  /*332d0*/  STL.64 [R1+0x2d88], R38 ;  /* 0x002d882601007387 */ /* 0x000fe80000100a00 */
[----:B------:R-:W-:Y:S04]  /*332e0*/  STL.64 [R1+0x2d80], R36 ;  /* 0x002d802401007387 */ /* 0x000fe80000100a00 */
[----:B------:R0:W-:Y:S04]  /*332f0*/  STL.64 [R1+0x2da0], R58 ;  /* 0x002da03a01007387 */ /* 0x0001e80000100a00 */
[----:B------:R-:W-:Y:S04]  /*33300*/  STL.64 [R1+0xab0], R8 ;  /* 0x000ab00801007387 */ /* 0x000fe80000100a00 */
[----:B------:R-:W-:Y:S04]  /*33310*/  STL.64 [R1+0xab8], R10 ;  /* 0x000ab80a01007387 */ /* 0x000fe80000100a00 */
[----:B------:R-:W2:Y:S04]  /*33320*/  LDL.LU R32, [R1+0x630] ;  /* 0x0006300001207983 */ /* 0x000ea80000300800 */
[----:B------:R1:W-:Y:S04]  /*33330*/  STL.64 [R1+0xaa0], R4 ;  /* 0x000aa00401007387 */ /* 0x0003e80000100a00 */
[----:B------:R3:W-:Y:S04]  /*33340*/  STL.64 [R1+0xaa8], R6 ;  /* 0x000aa80601007387 */ /* 0x0007e80000100a00 */
[----:B------:R-:W2:Y:S04]  /*33350*/  LDL.LU R33, [R1+0x634] ;  /* 0x0006340001217983 */ /* 0x000ea80000300800 */
[----:B------:R-:W2:Y:S04]  /*33360*/  LDL.LU R34, [R1+0x638] ;  /* 0x0006380001227983 */ /* 0x000ea80000300800 */
[----:B------:R-:W2:Y:S04]  /*33370*/  LDL.LU R35, [R1+0x63c] ;  /* 0x00063c0001237983 */ /* 0x000ea80000300800 */
[----:B------:R-:W2:Y:S04]  /*33380*/  LDL.64 R14, [R1+0xe8] ;  /* 0x0000e800010e7983 */ /* 0x000ea80000100a00 */
[----:B------:R-:W4:Y:S04]  /*33390*/  LDL.LU R56, [R1+0x620] ;  /* 0x0006200001387983 */ /* 0x000f280000300800 */
[----:B------:R-:W4:Y:S04]  /*333a0*/  LDL.LU R57, [R1+0x624] ;  /* 0x0006240001397983 */ /* 0x000f280000300800 */
[----:B0-----:R-:W4:Y:S04]  /*333b0*/  LDL.LU R58, [R1+0x628] ;  /* 0x00062800013a7983 */ /* 0x001f280000300800 */
[----:B------:R-:W4:Y:S04]  /*333c0*/  LDL.LU R59, [R1+0x62c] ;  /* 0x00062c00013b7983 */ /* 0x000f280000300800 */
[----:B------:R-:W4:Y:S04]  /*333d0*/  LDL.64 R50, [R1+0xd8] ;  /* 0x0000d80001327983 */ /* 0x000f280000100a00 */
[----:B------:R-:W4:Y:S04]  /*333e0*/  LDL.LU R16, [R1+0x610] ;  /* 0x0006100001107983 */ /* 0x000f280000300800 */
[----:B------:R-:W4:Y:S04]  /*333f0*/  LDL.LU R17, [R1+0x614] ;  /* 0x0006140001117983 */ /* 0x000f280000300800 */
[----:B------:R-:W4:Y:S04]  /*33400*/  LDL.LU R18, [R1+0x618] ;  /* 0x0006180001127983 */ /* 0x000f280000300800 */
[----:B------:R-:W4:Y:S04]  /*33410*/  LDL.LU R19, [R1+0x61c] ;  /* 0x00061c0001137983 */ /* 0x000f280000300800 */
[----:B-1----:R-:W4:Y:S04]  /*33420*/  LDL.LU R4, [R1+0x5d0] ;  /* 0x0005d00001047983 */ /* 0x002f280000300800 */
[----:B------:R-:W4:Y:S04]  /*33430*/  LDL.LU R5, [R1+0x5d4] ;  /* 0x0005d40001057983 */ /* 0x000f280000300800 */
[----:B---3--:R-:W3:Y:S04]  /*33440*/  LDL.LU R6, [R1+0x5d8] ;  /* 0x0005d80001067983 */ /* 0x008ee80000300800 */
[----:B------:R-:W3:Y:S04]  /*33450*/  LDL.LU R7, [R1+0x5dc] ;  /* 0x0005dc0001077983 */ /* 0x000ee80000300800 */
[----:B------:R-:W3:Y:S04]  /*33460*/  LDL.LU R20, [R1+0x600] ;  /* 0x0006000001147983 */ /* 0x000ee80000300800 */
[----:B------:R-:W3:Y:S04]  /*33470*/  LDL.LU R21, [R1+0x604] ;  /* 0x0006040001157983 */ /* 0x000ee80000300800 */
[----:B------:R-:W3:Y:S04]  /*33480*/  LDL.LU R22, [R1+0x608] ;  /* 0x0006080001167983 */ /* 0x000ee80000300800 */
[----:B------:R-:W3:Y:S04]  /*33490*/  LDL.LU R23, [R1+0x60c] ;  /* 0x00060c0001177983 */ /* 0x000ee80000300800 */
[----:B------:R-:W3:Y:S04]  /*334a0*/  LDL.64 R38, [R1+0xb8] ;  /* 0x0000b80001267983 */ /* 0x000ee80000100a00 */
        /* <DEDUP_REMOVED lines=9> */
[----:B------:R-:W3:Y:S04]  /*33540*/  LDL.LU R8, [R1+0x5c0] ;  /* 0x0005c00001087983 */ /* 0x000ee80000300800 */
[----:B------:R-:W3:Y:S04]  /*33550*/  LDL.LU R9, [R1+0x5c4] ;  /* 0x0005c40001097983 */ /* 0x000ee80000300800 */
[----:B------:R-:W3:Y:S04]  /*33560*/  LDL.LU R10, [R1+0x5c8] ;  /* 0x0005c800010a7983 */ /* 0x000ee80000300800 */
[----:B------:R-:W3:Y:S01]  /*33570*/  LDL.LU R11, [R1+0x5cc] ;  /* 0x0005cc00010b7983 */ /* 0x000ee20000300800 */
[C---:B--2---:R-:W-:Y:S06]  /*33580*/  HMMA.16816.F32 R32, R28.reuse, R14, R32 ;  /* 0x0000000e1c20723c */ /* 0x044fec0000001820 */
[----:B----4-:R-:W-:Y:S06]  /*33590*/  HMMA.16816.F32 R56, R28, R50, R56 ;  /* 0x000000321c38723c */ /* 0x010fec0000001838 */
[----:B------:R-:W-:-:S02]  /*335a0*/  IMAD.MOV.U32 R2, RZ, RZ, R50 ;  /* 0x000000ffff027224 */ /* 0x000fc400078e0032 */
[----:B------:R-:W-:-:S09]  /*335b0*/  IMAD.MOV.U32 R0, RZ, RZ, R51 ;  /* 0x000000ffff007224 */ /* 0x000fd200078e0033 */
[----:B------:R-:W-:Y:S04]  /*335c0*/  STL.64 [R1+0xa90], R32 ;  /* 0x000a902001007387 */ /* 0x000fe80000100a00 */
[----:B------:R0:W-:Y:S04]  /*335d0*/  STL.64 [R1+0xa98], R34 ;  /* 0x000a982201007387 */ /* 0x0001e80000100a00 */
[----:B------:R-:W2:Y:S04]  /*335e0*/  LDL.LU R12, [R1+0x5b0] ;  /* 0x0005b000010c7983 */ /* 0x000ea80000300800 */
[----:B------:R-:W2:Y:S01]  /*335f0*/  LDL.LU R13, [R1+0x5b4] ;  /* 0x0005b400010d7983 */ /* 0x000ea20000300800 */
[----:B0-----:R-:W-:-:S02]  /*33600*/  IMAD.MOV.U32 R35, RZ, RZ, R14 ;  /* 0x000000ffff237224 */ /* 0x001fc400078e000e */
[----:B------:R-:W-:Y:S01]  /*33610*/  IMAD.MOV.U32 R34, RZ, RZ, R15 ;  /* 0x000000ffff227224 */ /* 0x000fe200078e000f */
[----:B------:R-:W2:Y:S04]  /*33620*/  LDL.LU R14, [R1+0x5b8] ;  /* 0x0005b800010e7983 */ /* 0x000ea80000300800 */
[----:B------:R-:W2:Y:S04]  /*33630*/  LDL.LU R15, [R1+0x5bc] ;  /* 0x0005bc00010f7983 */ /* 0x000ea80000300800 */
[----:B------:R-:W-:Y:S04]  /*33640*/  STL.64 [R1+0xa80], R56 ;  /* 0x000a803801007387 */ /* 0x000fe80000100a00 */
[----:B------:R0:W-:Y:S04]  /*33650*/  STL.64 [R1+0xa88], R58 ;  /* 0x000a883a01007387 */ /* 0x0001e80000100a00 */
[----:B0-----:R-:W4:Y:S04]  /*33660*/  LDL.LU.64 R58, [R1+0x2da0] ;  /* 0x002da000013a7983 */ /* 0x001f280000300a00 */
[----:B------:R-:W2:Y:S01]  /*33670*/  LDL.LU.64 R50, [R1+0x2d98] ;  /* 0x002d980001327983 */ /* 0x000ea20000300a00 */
[C---:B---3--:R-:W-:Y:S06]  /*33680*/  HMMA.16816.F32 R20, R28.reuse, R38, R20 ;  /* 0x000000261c14723c */ /* 0x048fec0000001814 */
        /* <DEDUP_REMOVED lines=9> */
[----:B------:R-:W3:Y:S04]  /*33720*/  LDL.LU R48, [R1+0x50] ;  /* 0x0000500001307983 */ /* 0x000ee80000300800 */
[----:B------:R-:W3:Y:S04]  /*33730*/  LDL.LU R49, [R1+0x54] ;  /* 0x0000540001317983 */ /* 0x000ee80000300800 */
[----:B0-----:R-:W3:Y:S04]  /*33740*/  LDL.LU R50, [R1+0x58] ;  /* 0x0000580001327983 */ /* 0x001ee80000300800 */
[----:B------:R-:W3:Y:S04]  /*33750*/  LDL.LU R51, [R1+0x5c] ;  /* 0x00005c0001337983 */ /* 0x000ee80000300800 */
[----:B------:R-:W-:Y:S04]  /*33760*/  STL.64 [R1+0xa60], R20 ;  /* 0x000a601401007387 */ /* 0x000fe80000100a00 */
[----:B------:R0:W-:Y:S04]  /*33770*/  STL.64 [R1+0xa68], R22 ;  /* 0x000a681601007387 */ /* 0x0001e80000100a00 */
[----:B0-----:R-:W4:Y:S01]  /*33780*/  LDL.LU.64 R22, [R1+0x2d90] ;  /* 0x002d900001167983 */ /* 0x001f220000300a00 */
[----:B------:R-:W-:Y:S01]  /*33790*/  HMMA.16816.F32 R24, R28, R42, R24 ;  /* 0x0000002a1c18723c */ /* 0x000fe20000001818 */
[----:B------:R-:W-:Y:S01]  /*337a0*/  IMAD.MOV.U32 R21, RZ, RZ, R38 ;  /* 0x000000ffff157224 */ /* 0x000fe200078e0026 */
[----:B------:R-:W-:-:S02]  /*337b0*/  MOV R20, R39 ;  /* 0x0000002700147202 */ /* 0x000fc40000000f00 */
[----:B------:R-:W3:Y:S04]  /*337c0*/  LDL.LU.64 R38, [R1+0x2d88] ;  /* 0x002d880001267983 */ /* 0x000ee80000300a00 */
[----:B------:R-:W3:Y:S01]  /*337d0*/  LDL.LU.64 R36, [R1+0x2d80] ;  /* 0x002d800001247983 */ /* 0x000ee20000300a00 */
[----:B------:R-:W-:Y:S02]  /*337e0*/  IMAD.MOV.U32 R33, RZ, RZ, R42 ;  /* 0x000000ffff217224 */ /* 0x000fe400078e002a */
[----:B------:R-:W-:-:S12]  /*337f0*/  IMAD.MOV.U32 R32, RZ, RZ, R43 ;  /* 0x000000ffff207224 */ /* 0x000fd800078e002b */
[----:B------:R-:W-:Y:S04]  /*33800*/  STL.64 [R1+0xa50], R24 ;  /* 0x000a501801007387 */ /* 0x000fe80000100a00 */
[----:B------:R0:W-:Y:S04]  /*33810*/  STL.64 [R1+0xa58], R26 ;  /* 0x000a581a01007387 */ /* 0x0001e80000100a00 */
[----:B0-----:R-:W3:Y:S04]  /*33820*/  LDL.LU.64 R26, [R1+0x2d78] ;  /* 0x002d7800011a7983 */ /* 0x001ee80000300a00 */
[----:B------:R-:W3:Y:S04]  /*33830*/  LDL.LU.64 R24, [R1+0x2d70] ;  /* 0x002d700001187983 */ /* 0x000ee80000300a00 */
[----:B------:R-:W3:Y:S01]  /*33840*/  LDL.LU.64 R42, [R1+0x2d68] ;  /* 0x002d6800012a7983 */ /* 0x000ee20000300a00 */
[----:B----4-:R-:W-:-:S15]  /*33850*/  HMMA.16816.F32 R52, R28, R22, R52 ;  /* 0x000000161c34723c */ /* 0x010fde0000001834 */
[----:B------:R-:W-:-:S08]  /*33860*/  NOP ;  /* 0x0000000000007918 */ /* 0x000fd00000000000 */
[----:B------:R-:W-:Y:S04]  /*33870*/  STL.64 [R1+0xa40], R52 ;  /* 0x000a403401007387 */ /* 0x000fe80000100a00 */
[----:B------:R0:W-:Y:S04]  /*33880*/  STL.64 [R1+0xa48], R54 ;  /* 0x000a483601007387 */ /* 0x0001e80000100a00 */
[----:B0-----:R-:W4:Y:S04]  /*33890*/  LDL.LU.64 R54, [R1+0x2d60] ;  /* 0x002d600001367983 */ /* 0x001f280000300a00 */
[----:B------:R-:W-:Y:S01]  /*338a0*/  STL.64 [R1+0x2cc0], R22 ;  /* 0x002cc01601007387 */ /* 0x000fe20000100a00 */
[----:B----4-:R-:W-:-:S15]  /*338b0*/  HMMA.16816.F32 R4, R28, R54, R4 ;  /* 0x000000361c04723c */ /* 0x010fde0000001804 */
[----:B------:R-:W-:-:S08]  /*338c0*/  NOP ;  /* 0x0000000000007918 */ /* 0x000fd00000000000 */
[----:B------:R-:W-:Y:S04]  /*338d0*/  STL.64 [R1+0xa30], R4 ;  /* 0x000a300401007387 */ /* 0x000fe80000100a00 */
[----:B------:R0:W-:Y:S04]  /*338e0*/  STL.64 [R1+0xa38], R6 ;  /* 0x000a380601007387 */ /* 0x0001e80000100a00 */
[----:B0-----:R-:W4:Y:S04]  /*338f0*/  LDL.LU.64 R6, [R1+0x2d58] ;  /* 0x002d580001067983 */ /* 0x001f280000300a00 */
[----:B------:R-:W2:Y:S04]  /*33900*/  LDL.LU.64 R4, [R1+0x2d50] ;  /* 0x002d500001047983 */ /* 0x000ea80000300a00 */
[----:B------:R-:W-:Y:S01]  /*33910*/  STL.64 [R1+0x2cb8], R54 ;  /* 0x002cb83601007387 */ /* 0x000fe20000100a00 */
[----:B----4-:R-:W-:-:S15]  /*33920*/  HMMA.16816.F32 R8, R28, R6, R8 ;  /* 0x000000061c08723c */ /* 0x010fde0000001808 */
[----:B------:R-:W-:-:S08]  /*33930*/  NOP ;  /* 0x0000000000007918 */ /* 0x000fd00000000000 */
[----:B------:R-:W-:Y:S04]  /*33940*/  STL.64 [R1+0xa20], R8 ;  /* 0x000a200801007387 */ /* 0x000fe80000100a00 */
[----:B------:R0:W-:Y:S04]  /*33950*/  STL.64 [R1+0xa28], R10 ;  /* 0x000a280a01007387 */ /* 0x0001e80000100a00 */
[----:B0-----:R-:W4:Y:S04]  /*33960*/  LDL.LU.64 R10, [R1+0x2d48] ;  /* 0x002d4800010a7983 */ /* 0x001f280000300a00 */
[----:B------:R-:W3:Y:S04]  /*33970*/  LDL.LU.64 R8, [R1+0x2d40] ;  /* 0x002d400001087983 */ /* 0x000ee80000300a00 */
[----:B------:R-:W-:Y:S04]  /*33980*/  STL.64 [R1+0x2cd0], R6 ;  /* 0x002cd00601007387 */ /* 0x000fe80000100a00 */
[----:B--2---:R0:W-:Y:S04]  /*33990*/  STL.64 [R1+0x2cc8], R4 ;  /* 0x002cc80401007387 */ /* 0x0041e80000100a00 */
[----:B0-----:R-:W2:Y:S04]  /*339a0*/  LDL.LU R4, [R1+0x60] ;  /* 0x0000600001047983 */ /* 0x001ea80000300800 */
[----:B------:R-:W2:Y:S04]  /*339b0*/  LDL.LU R5, [R1+0x64] ;  /* 0x0000640001057983 */ /* 0x000ea80000300800 */
[----:B------:R-:W2:Y:S04]  /*339c0*/  LDL.LU R6, [R1+0x68] ;  /* 0x0000680001067983 */ /* 0x000ea80000300800 */
[----:B------:R-:W2:Y:S01]  /*339d0*/  LDL.LU R7, [R1+0x6c] ;  /* 0x00006c0001077983 */ /* 0x000ea20000300800 */
[----:B----4-:R-:W-:-:S15]  /*339e0*/  HMMA.16816.F32 R12, R28, R10, R12 ;  /* 0x0000000a1c0c723c */ /* 0x010fde000000180c */
[----:B------:R-:W-:-:S08]  /*339f0*/  NOP ;  /* 0x0000000000007918 */ /* 0x000fd00000000000 */
[----:B------:R-:W-:Y:S04]  /*33a00*/  STL.64 [R1+0xa10], R12 ;  /* 0x000a100c01007387 */ /* 0x000fe80000100a00 */
[----:B------:R0:W-:Y:S04]  /*33a10*/  STL.64 [R1+0xa18], R14 ;  /* 0x000a180e01007387 */ /* 0x0001e80000100a00 */
[----:B0-----:R-:W4:Y:S04]  /*33a20*/  LDL.LU.64 R14, [R1+0x2d38] ;  /* 0x002d3800010e7983 */ /* 0x001f280000300a00 */
[----:B------:R-:W2:Y:S04]  /*33a30*/  LDL.LU.64 R12, [R1+0x2d30] ;  /* 0x002d3000010c7983 */ /* 0x000ea80000300a00 */
[----:B------:R-:W-:Y:S04]  /*33a40*/  STL.64 [R1+0x2ce0], R10 ;  /* 0x002ce00a01007387 */ /* 0x000fe80000100a00 */
[----:B---3--:R0:W-:Y:S04]  /*33a50*/  STL.64 [R1+0x2cd8], R8 ;  /* 0x002cd80801007387 */ /* 0x0081e80000100a00 */
[----:B0-----:R-:W3:Y:S04]  /*33a60*/  LDL.LU R8, [R1+0x70] ;  /* 0x0000700001087983 */ /* 0x001ee80000300800 */
[----:B------:R-:W3:Y:S04]  /*33a70*/  LDL.LU R9, [R1+0x74] ;  /* 0x0000740001097983 */ /* 0x000ee80000300800 */
[----:B------:R-:W3:Y:S04]  /*33a80*/  LDL.LU R10, [R1+0x78] ;  /* 0x00007800010a7983 */ /* 0x000ee80000300800 */
[----:B------:R-:W3:Y:S01]  /*33a90*/  LDL.LU R11, [R1+0x7c] ;  /* 0x00007c00010b7983 */ /* 0x000ee20000300800 */
[----:B----4-:R-:W-:Y:S03]  /*33aa0*/  HMMA.16816.F32 R28, R28, R14, R16 ;  /* 0x0000000e1c1c723c */ /* 0x010fe60000001810 */
[----:B------:R-:W3:Y:S04]  /*33ab0*/  LDL.LU.64 R18, [R1+0x2d28] ;  /* 0x002d280001127983 */ /* 0x000ee80000300a00 */
[----:B------:R-:W3:-:S15]  /*33ac0*/  LDL.LU.64 R16, [R1+0x2d20] ;  /* 0x002d200001107983 */ /* 0x000ede0000300a00 */
[----:B------:R-:W-:-:S01]  /*33ad0*/  NOP ;  /* 0x0000000000007918 */ /* 0x000fc20000000000 */
[----:B------:R0:W-:Y:S04]  /*33ae0*/  STL.64 [R1+0x420], R28 ;  /* 0x0004201c01007387 */ /* 0x0001e80000100a00 */
[----:B------:R1:W-:Y:S04]  /*33af0*/  STL.64 [R1+0x428], R30 ;  /* 0x0004281e01007387 */ /* 0x0003e80000100a00 */
[----:B0-----:R-:W4:Y:S04]  /*33b00*/  LDL.LU R28, [R1+0x80] ;  /* 0x00008000011c7983 */ /* 0x001f280000300800 */
[----:B------:R-:W4:Y:S04]  /*33b10*/  LDL.LU R29, [R1+0x84] ;  /* 0x00008400011d7983 */ /* 0x000f280000300800 */
[----:B-1----:R-:W4:Y:S04]  /*33b20*/  LDL.LU R30, [R1+0x88] ;  /* 0x00008800011e7983 */ /* 0x002f280000300800 */
[----:B------:R-:W4:Y:S04]  /*33b30*/  LDL.LU R31, [R1+0x8c] ;  /* 0x00008c00011f7983 */ /* 0x000f280000300800 */
[----:B------:R-:W-:Y:S04]  /*33b40*/  STL.64 [R1+0x2cf0], R14 ;  /* 0x002cf00e01007387 */ /* 0x000fe80000100a00 */
[----:B--2---:R0:W-:Y:S04]  /*33b50*/  STL.64 [R1+0x2ce8], R12 ;  /* 0x002ce80c01007387 */ /* 0x0041e80000100a00 */
[----:B0-----:R-:W2:Y:S04]  /*33b60*/  LDL.LU R12, [R1+0x90] ;  /* 0x00009000010c7983 */ /* 0x001ea80000300800 */
[----:B------:R-:W2:Y:S04]  /*33b70*/  LDL.LU R13, [R1+0x94] ;  /* 0x00009400010d7983 */ /* 0x000ea80000300800 */
[----:B------:R-:W2:Y:S04]  /*33b80*/  LDL.LU R14, [R1+0x98] ;  /* 0x00009800010e7983 */ /* 0x000ea80000300800 */
[----:B------:R-:W2:Y:S04]  /*33b90*/  LDL.LU R15, [R1+0x9c] ;  /* 0x00009c00010f7983 */ /* 0x000ea80000300800 */
[----:B------:R-:W-:Y:S01]  /*33ba0*/  STL.64 [R1+0x2cf8], R42 ;  /* 0x002cf82a01007387 */ /* 0x000fe20000100a00 */
[----:B------:R-:W-:-:S02]  /*33bb0*/  IMAD.MOV.U32 R54, RZ, RZ, R37 ;  /* 0x000000ffff367224 */ /* 0x000fc400078e0025 */
[----:B------:R-:W-:Y:S02]  /*33bc0*/  IMAD.MOV.U32 R55, RZ, RZ, R3 ;  /* 0x000000ffff377224 */ /* 0x000fe400078e0003 */
[----:B------:R-:W-:Y:S02]  /*33bd0*/  IMAD.MOV.U32 R37, RZ, RZ, R58 ;  /* 0x000000ffff257224 */ /* 0x000fe400078e003a */
[----:B------:R-:W-:Y:S01]  /*33be0*/  IMAD.MOV.U32 R3, RZ, RZ, R59 ;  /* 0x000000ffff037224 */ /* 0x000fe200078e003b */
[C---:B---3--:R-:W-:Y:S06]  /*33bf0*/  HMMA.16816.F32 R8, R16.reuse, R26, R8 ;  /* 0x0000001a1008723c */ /* 0x048fec0000001808 */
[----:B--2---:R-:W-:-:S15]  /*33c00*/  HMMA.16816.F32 R12, R16, R42, R12 ;  /* 0x0000002a100c723c */ /* 0x004fde000000180c */
[----:B------:R-:W-:-:S08]  /*33c10*/  NOP ;  /* 0x0000000000007918 */ /* 0x000fd00000000000 */
[----:B------:R-:W-:Y:S04]  /*33c20*/  STL.64 [R1+0x280], R12 ;  /* 0x0002800c01007387 */ /* 0x000fe80000100a00 */
[----:B------:R4:W-:Y:S02]  /*33c30*/  STL.64 [R1+0x288], R14 ;  /* 0x0002880e01007387 */ /* 0x0009e40000100a00 */
[----:B----4-:R-:W-:Y:S02]  /*33c40*/  HMMA.16816.F32 R12, R16, R38, R28 ;  /* 0x00000026100c723c */ /* 0x010fe4000000181c */
[----:B------:R-:W-:-:S15]  /*33c50*/  STL.64 [R1+0x2d10], R26 ;  /* 0x002d101a01007387 */ /* 0x000fde0000100a00 */
[----:B------:R-:W-:-:S06]  /*33c60*/  NOP ;  /* 0x0000000000007918 */ /* 0x000fcc0000000000 */
[----:B------:R-:W-:Y:S04]  /*33c70*/  STL.64 [R1+0x270], R12 ;  /* 0x0002700c01007387 */ /* 0x000fe80000100a00 */
[----:B------:R-:W-:Y:S04]  /*33c80*/  STL.64 [R1+0x278], R14 ;  /* 0x0002780e01007387 */ /* 0x000fe80000100a00 */
[----:B------:R-:W-:Y:S04]  /*33c90*/  STL.64 [R1+0x2d08], R24 ;  /* 0x002d081801007387 */ /* 0x000fe80000100a00 */
[----:B------:R-:W-:Y:S04]  /*33ca0*/  STL.64 [R1+0x640], R8 ;  /* 0x0006400801007387 */ /* 0x000fe80000100a00 */
[----:B------:R0:W-:Y:S02]  /*33cb0*/  STL.64 [R1+0x648], R10 ;  /* 0x0006480a01007387 */ /* 0x0001e40000100a00 */
[C---:B0-----:R-:W-:Y:S06]  /*33cc0*/  HMMA.16816.F32 R8, R16.reuse, R54, R4 ;  /* 0x000000361008723c */ /* 0x041fec0000001804 */
[----:B------:R-:W-:-:S15]  /*33cd0*/  HMMA.16816.F32 R4, R16, R58, R48 ;  /* 0x0000003a1004723c */ /* 0x000fde0000001830 */
[----:B------:R-:W-:-:S02]  /*33ce0*/  NOP ;  /* 0x0000000000007918 */ /* 0x000fc40000000000 */
[----:B------:R-:W-:Y:S04]  /*33cf0*/  STL.64 [R1+0x630], R8 ;  /* 0x0006300801007387 */ /* 0x000fe80000100a00 */
[----:B------:R-:W-:Y:S04]  /*33d00*/  STL.64 [R1+0x638], R10 ;  /* 0x0006380a01007387 */ /* 0x000fe80000100a00 */
[----:B------:R0:W-:Y:S04]  /*33d10*/  STL.64 [R1+0x620], R4 ;  /* 0x0006200401007387 */ /* 0x0001e80000100a00 */
[----:B------:R1:W-:Y:S04]  /*33d20*/  STL.64 [R1+0x628], R6 ;  /* 0x0006280601007387 */ /* 0x0003e80000100a00 */
[----:B------:R-:W2:Y:S04]  /*33d30*/  LDL.LU R56, [R1+0x40] ;  /* 0x0000400001387983 */ /* 0x000ea80000300800 */
[----:B------:R-:W2:Y:S04]  /*33d40*/  LDL.LU R57, [R1+0x44] ;  /* 0x0000440001397983 */ /* 0x000ea80000300800 */
[----:B------:R-:W2:Y:S04]  /*33d50*/  LDL.LU R58, [R1+0x48] ;  /* 0x00004800013a7983 */ /* 0x000ea80000300800 */
[----:B------:R-:W2:Y:S04]  /*33d60*/  LDL.LU R59, [R1+0x4c] ;  /* 0x00004c00013b7983 */ /* 0x000ea80000300800 */
[----:B------:R-:W3:Y:S04]  /*33d70*/  LDL.LU R52, [R1+0x3d0] ;  /* 0x0003d00001347983 */ /* 0x000ee80000300800 */
[----:B------:R-:W3:Y:S04]  /*33d80*/  LDL.LU R53, [R1+0x3d4] ;  /* 0x0003d40001357983 */ /* 0x000ee80000300800 */
[----:B------:R-:W3:Y:S04]  /*33d90*/  LDL.LU R54, [R1+0x3d8] ;  /* 0x0003d80001367983 */ /* 0x000ee80000300800 */
[----:B------:R-:W3:Y:S04]  /*33da0*/  LDL.LU R55, [R1+0x3dc] ;  /* 0x0003dc0001377983 */ /* 0x000ee80000300800 */
[----:B------:R-:W4:Y:S04]  /*33db0*/  LDL.LU R40, [R1+0x400] ;  /* 0x0004000001287983 */ /* 0x000f280000300800 */
[----:B------:R-:W4:Y:S04]  /*33dc0*/  LDL.LU R41, [R1+0x404] ;  /* 0x0004040001297983 */ /* 0x000f280000300800 */
[----:B------:R-:W4:Y:S04]  /*33dd0*/  LDL.LU R42, [R1+0x408] ;  /* 0x00040800012a7983 */ /* 0x000f280000300800 */
[----:B------:R-:W4:Y:S04]  /*33de0*/  LDL.LU R43, [R1+0x40c] ;  /* 0x00040c00012b7983 */ /* 0x000f280000300800 */
        /* <DEDUP_REMOVED lines=8> */
[----:B0-----:R-:W4:Y:S04]  /*33e70*/  LDL.LU R4, [R1+0x3e0] ;  /* 0x0003e00001047983 */ /* 0x001f280000300800 */
[----:B------:R-:W4:Y:S04]  /*33e80*/  LDL.LU R5, [R1+0x3e4] ;  /* 0x0003e40001057983 */ /* 0x000f280000300800 */
[----:B-1----:R-:W4:Y:S01]  /*33e90*/  LDL.LU R6, [R1+0x3e8] ;  /* 0x0003e80001067983 */ /* 0x002f220000300800 */
[----:B------:R-:W-:-:S03]  /*33ea0*/  IMAD.MOV.U32 R23, RZ, RZ, R32 ;  /* 0x000000ffff177224 */ /* 0x000fc600078e0020 */
[----:B------:R-:W4:Y:S01]  /*33eb0*/  LDL.LU R7, [R1+0x3ec] ;  /* 0x0003ec0001077983 */ /* 0x000f220000300800 */
[----:B------:R-:W-:-:S03]  /*33ec0*/  IMAD.MOV.U32 R22, RZ, RZ, R33 ;  /* 0x000000ffff167224 */ /* 0x000fc600078e0021 */
[----:B------:R-:W4:Y:S01]  /*33ed0*/  LDL.LU R32, [R1+0x3c0] ;  /* 0x0003c00001207983 */ /* 0x000f220000300800 */
[----:B------:R-:W-:-:S03]  /*33ee0*/  IMAD.MOV.U32 R31, RZ, RZ, R34 ;  /* 0x000000ffff1f7224 */ /* 0x000fc600078e0022 */
[----:B------:R-:W4:Y:S01]  /*33ef0*/  LDL.LU R33, [R1+0x3c4] ;  /* 0x0003c40001217983 */ /* 0x000f220000300800 */
[----:B------:R-:W-:-:S03]  /*33f00*/  IMAD.MOV.U32 R30, RZ, RZ, R35 ;  /* 0x000000ffff1e7224 */ /* 0x000fc600078e0023 */
[----:B------:R-:W4:Y:S04]  /*33f10*/  LDL.LU R34, [R1+0x3c8] ;  /* 0x0003c80001227983 */ /* 0x000f280000300800 */
[----:B------:R-:W4:Y:S01]  /*33f20*/  LDL.LU R35, [R1+0x3cc] ;  /* 0x0003cc0001237983 */ /* 0x000f220000300800 */
[----:B--2---:R-:W-:-:S15]  /*33f30*/  HMMA.16816.F32 R56, R16, R46, R56 ;  /* 0x0000002e1038723c */ /* 0x004fde0000001838 */
[----:B------:R-:W-:-:S08]  /*33f40*/  NOP ;  /* 0x0000000000007918 */ /* 0x000fd00000000000 */
[----:B------:R-:W-:Y:S04]  /*33f50*/  STL.64 [R1+0x610], R56 ;  /* 0x0006103801007387 */ /* 0x000fe80000100a00 */
[----:B------:R0:W-:Y:S04]  /*33f60*/  STL.64 [R1+0x618], R58 ;  /* 0x0006183a01007387 */ /* 0x0001e80000100a00 */
[----:B0-----:R-:W2:Y:S04]  /*33f70*/  LDL.LU R59, [R1+0x2d1c] ;  /* 0x002d1c00013b7983 */ /* 0x001ea80000300800 */
[----:B------:R0:W-:Y:S04]  /*33f80*/  STL.64 [R1+0x2c60], R46 ;  /* 0x002c602e01007387 */ /* 0x0001e80000100a00 */
[----:B------:R-:W4:Y:S04]  /*33f90*/  LDL.LU R44, [R1+0x30] ;  /* 0x00003000012c7983 */ /* 0x000f280000300800 */
[----:B------:R-:W4:Y:S04]  /*33fa0*/  LDL.LU R45, [R1+0x34] ;  /* 0x00003400012d7983 */ /* 0x000f280000300800 */
[----:B0-----:R-:W4:Y:S04]  /*33fb0*/  LDL.LU R46, [R1+0x38] ;  /* 0x00003800012e7983 */ /* 0x001f280000300800 */
[----:B------:R-:W4:Y:S01]  /*33fc0*/  LDL.LU R47, [R1+0x3c] ;  /* 0x00003c00012f7983 */ /* 0x000f220000300800 */
[----:B------:R-:W-:-:S02]  /*33fd0*/  IMAD.MOV.U32 R50, RZ, RZ, R2 ;  /* 0x000000ffff327224 */ /* 0x000fc400078e0002 */
[----:B------:R-:W-:-:S07]  /*33fe0*/  IMAD.MOV.U32 R51, RZ, RZ, R0 ;  /* 0x000000ffff337224 */ /* 0x000fce00078e0000 */
[C---:B---3--:R-:W-:Y:S06]  /*33ff0*/  HMMA.16816.F32 R48, R16.reuse, R50, R24 ;  /* 0x000000321030723c */ /* 0x048fec0000001818 */
[----:B----4-:R-:W-:Y:S01]  /*34000*/  HMMA.16816.F32 R44, R16, R30, R44 ;  /* 0x0000001e102c723c */ /* 0x010fe2000000182c */
[----:B--2---:R0:W1:Y:S02]  /*34010*/  LDSM.16.MT88.4 R28, [R59+UR4+0x1080] ;  /* 0x001080043b1c783b */ /* 0x0040640008004200 */
[----:B0-----:R-:W-:-:S15]  /*34020*/  IMAD.MOV.U32 R59, RZ, RZ, R61 ;  /* 0x000000ffff3b7224 */ /* 0x001fde00078e003d */
[----:B------:R-:W-:-:S05]  /*34030*/  NOP ;  /* 0x0000000000007918 */ /* 0x000fca0000000000 */
[----:B------:R0:W-:Y:S04]  /*34040*/  STL.64 [R1+0x600], R44 ;  /* 0x0006002c01007387 */ /* 0x0001e80000100a00 */
[----:B------:R2:W-:Y:S04]  /*34050*/  STL.64 [R1+0x608], R46 ;  /* 0x0006082e01007387 */ /* 0x0005e80000100a00 */
[----:B0-----:R-:W3:Y:S04]  /*34060*/  LDL.LU R44, [R1+0x240] ;  /* 0x00024000012c7983 */ /* 0x001ee80000300800 */
[----:B------:R-:W3:Y:S04]  /*34070*/  LDL.LU R45, [R1+0x244] ;  /* 0x00024400012d7983 */ /* 0x000ee80000300800 */
[----:B--2---:R-:W3:Y:S04]  /*34080*/  LDL.LU R46, [R1+0x248] ;  /* 0x00024800012e7983 */ /* 0x004ee80000300800 */
[----:B------:R-:W3:Y:S04]  /*34090*/  LDL.LU R47, [R1+0x24c] ;  /* 0x00024c00012f7983 */ /* 0x000ee80000300800 */
[----:B------:R-:W2:Y:S04]  /*340a0*/  LDL.LU R56, [R1+0x230] ;  /* 0x0002300001387983 */ /* 0x000ea80000300800 */
[----:B------:R-:W2:Y:S04]  /*340b0*/  LDL.LU R57, [R1+0x234] ;  /* 0x0002340001397983 */ /* 0x000ea80000300800 */
[----:B------:R-:W2:Y:S04]  /*340c0*/  LDL.LU R58, [R1+0x238] ;  /* 0x00023800013a7983 */ /* 0x000ea80000300800 */
[----:B------:R-:W4:Y:S04]  /*340d0*/  LDL.LU R61, [R1+0x2d18] ;  /* 0x002d1800013d7983 */ /* 0x000f280000300800 */
[----:B-1----:R-:W-:Y:S04]  /*340e0*/  STL.64 [R1+0x2c00], R30 ;  /* 0x002c001e01007387 */ /* 0x002fe80000100a00 */
[----:B------:R0:W-:Y:S04]  /*340f0*/  STL.64 [R1+0x2bf8], R28 ;  /* 0x002bf81c01007387 */ /* 0x0001e80000100a00 */
[----:B0-----:R-:W3:Y:S04]  /*34100*/  LDL.LU R28, [R1+0x3a0] ;  /* 0x0003a000011c7983 */ /* 0x001ee80000300800 */
[----:B------:R-:W3:Y:S04]  /*34110*/  LDL.LU R29, [R1+0x3a4] ;  /* 0x0003a400011d7983 */ /* 0x000ee80000300800 */
[----:B------:R-:W3:Y:S04]  /*34120*/  LDL.LU R30, [R1+0x3a8] ;  /* 0x0003a800011e7983 */ /* 0x000ee80000300800 */
[----:B------:R-:W3:Y:S04]  /*34130*/  LDL.LU R31, [R1+0x3ac] ;  /* 0x0003ac00011f7983 */ /* 0x000ee80000300800 */
[----:B------:R-:W2:Y:S04]  /*34140*/  LDL.LU.64 R26, [R1+0x2d10] ;  /* 0x002d1000011a7983 */ /* 0x000ea80000300a00 */
[----:B------:R-:W2:Y:S04]  /*34150*/  LDL.LU.64 R24, [R1+0x2d08] ;  /* 0x002d080001187983 */ /* 0x000ea80000300a00 */
[----:B------:R-:W-:Y:S04]  /*34160*/  STL.64 [R1+0x5f0], R48 ;  /* 0x0005f03001007387 */ /* 0x000fe80000100a00 */
[----:B------:R0:W-:Y:S04]  /*34170*/  STL.64 [R1+0x5f8], R50 ;  /* 0x0005f83201007387 */ /* 0x0001e80000100a00 */
[----:B0-----:R-:W4:Y:S01]  /*34180*/  LDL.LU.64 R50, [R1+0x2d00] ;  /* 0x002d000001327983 */ /* 0x001f220000300a00 */
[----:B------:R-:W-:-:S02]  /*34190*/  IMAD.MOV.U32 R10, RZ, RZ, R21 ;  /* 0x000000ffff0a7224 */ /* 0x000fc400078e0015 */
[----:B------:R-:W-:-:S07]  /*341a0*/  IMAD.MOV.U32 R11, RZ, RZ, R20 ;  /* 0x000000ffff0b7224 */ /* 0x000fce00078e0014 */
[C---:B------:R-:W-:Y:S06]  /*341b0*/  HMMA.16816.F32 R8, R16.reuse, R10, R12 ;  /* 0x0000000a1008723c */ /* 0x040fec000000180c */
[C---:B------:R-:W-:Y:S06]  /*341c0*/  HMMA.16816.F32 R20, R16.reuse, R22, R4 ;  /* 0x000000161014723c */ /* 0x040fec0000001804 */
[----:B----4-:R-:W-:-:S15]  /*341d0*/  HMMA.16816.F32 R40, R16, R50, R40 ;  /* 0x000000321028723c */ /* 0x010fde0000001828 */
[----:B------:R-:W-:-:S08]  /*341e0*/  NOP ;  /* 0x0000000000007918 */ /* 0x000fd00000000000 */
[----:B------:R-:W-:Y:S04]  /*341f0*/  STL.64 [R1+0x4e0], R40 ;  /* 0x0004e02801007387 */ /* 0x000fe80000100a00 */
[----:B------:R0:W-:Y:S04]  /*34200*/  STL.64 [R1+0x4e8], R42 ;  /* 0x0004e82a01007387 */ /* 0x0001e80000100a00 */
[----:B0-----:R-:W4:Y:S04]  /*34210*/  LDL.LU.64 R42, [R1+0x2cf8] ;  /* 0x002cf800012a7983 */ /* 0x001f280000300a00 */
[----:B------:R0:W-:Y:S04]  /*34220*/  STL.64 [R1+0x2c30], R50 ;  /* 0x002c303201007387 */ /* 0x0001e80000100a00 */
[----:B------:R-:W2:Y:S04]  /*34230*/  LDL.LU R48, [R1+0x3b0] ;  /* 0x0003b00001307983 */ /* 0x000ea80000300800 */
[----:B------:R-:W2:Y:S04]  /*34240*/  LDL.LU R49, [R1+0x3b4] ;  /* 0x0003b40001317983 */ /* 0x000ea80000300800 */
[----:B0-----:R-:W2:Y:S04]  /*34250*/  LDL.LU R50, [R1+0x3b8] ;  /* 0x0003b80001327983 */ /* 0x001ea80000300800 */
[----:B------:R-:W4:Y:S04]  /*34260*/  LDL.LU.64 R14, [R1+0x2cf0] ;  /* 0x002cf000010e7983 */ /* 0x000f280000300a00 */
[----:B------:R-:W4:Y:S04]  /*34270*/  LDL.LU.64 R12, [R1+0x2ce8] ;  /* 0x002ce800010c7983 */ /* 0x000f280000300a00 */
[----:B------:R-:W-:Y:S04]  /*34280*/  STL.64 [R1+0x4d0], R8 ;  /* 0x0004d00801007387 */ /* 0x000fe80000100a00 */
[----:B------:R0:W-:Y:S04]  /*34290*/  STL.64 [R1+0x4d8], R10 ;  /* 0x0004d80a01007387 */ /* 0x0001e80000100a00 */
[----:B0-----:R-:W3:Y:S04]  /*342a0*/  LDL.LU.64 R10, [R1+0x2ce0] ;  /* 0x002ce000010a7983 */ /* 0x001ee80000300a00 */
[----:B------:R-:W4:Y:S04]  /*342b0*/  LDL.LU.64 R8, [R1+0x2cd8] ;  /* 0x002cd80001087983 */ /* 0x000f280000300a00 */
[----:B------:R-:W2:Y:S04]  /*342c0*/  LDL.LU.64 R6, [R1+0x2cd0] ;  /* 0x002cd00001067983 */ /* 0x000ea80000300a00 */
[----:B------:R-:W4:Y:S04]  /*342d0*/  LDL.LU.64 R4, [R1+0x2cc8] ;  /* 0x002cc80001047983 */ /* 0x000f280000300a00 */
[----:B------:R-:W-:Y:S04]  /*342e0*/  STL.64 [R1+0x4c0], R20 ;  /* 0x0004c01401007387 */ /* 0x000fe80000100a00 */
[----:B------:R0:W-:Y:S04]  /*342f0*/  STL.64 [R1+0x4c8], R22 ;  /* 0x0004c81601007387 */ /* 0x0001e80000100a00 */
[----:B0-----:R-:W3:Y:S02]  /*34300*/  LDL.LU.64 R22, [R1+0x2cc0] ;  /* 0x002cc00001167983 */ /* 0x001ee40000300a00 */
[----:B---3--:R-:W-:-:S15]  /*34310*/  HMMA.16816.F32 R52, R16, R22, R52 ;  /* 0x000000161034723c */ /* 0x008fde0000001834 */
[----:B------:R-:W-:-:S08]  /*34320*/  NOP ;  /* 0x0000000000007918 */ /* 0x000fd00000000000 */
[----:B------:R-:W-:Y:S04]  /*34330*/  STL.64 [R1+0x4b0], R52 ;  /* 0x0004b03401007387 */ /* 0x000fe80000100a00 */
[----:B------:R0:W-:Y:S04]  /*34340*/  STL.64 [R1+0x4b8], R54 ;  /* 0x0004b83601007387 */ /* 0x0001e80000100a00 */
[----:B0-----:R-:W3:Y:S01]  /*34350*/  LDL.LU.64 R54, [R1+0x2cb8] ;  /* 0x002cb80001367983 */ /* 0x001ee20000300a00 */
[----:B------:R-:W-:Y:S02]  /*34360*/  IMAD.MOV.U32 R2, RZ, RZ, R22 ;  /* 0x000000ffff027224 */ /* 0x000fe400078e0016 */
[----:B------:R-:W-:-:S02]  /*34370*/  IMAD.MOV.U32 R0, RZ, RZ, R23 ;  /* 0x000000ffff007224 */ /* 0x000fc400078e0017 */
[----:B------:R-:W4:Y:S04]  /*34380*/  LDL.LU.64 R22, [R1+0x2cb0] ;  /* 0x002cb00001167983 */ /* 0x000f280000300a00 */
[----:B------:R-:W4:Y:S01]  /*34390*/  LDL.LU.64 R20, [R1+0x2ca8] ;  /* 0x002ca80001147983 */ /* 0x000f220000300a00 */
[----:B---3--:R-:W-:-:S15]  /*343a0*/  HMMA.16816.F32 R32, R16, R54, R32 ;  /* 0x000000361020723c */ /* 0x008fde0000001820 */
[----:B------:R-:W-:-:S08]  /*343b0*/  NOP ;  /* 0x0000000000007918 */ /* 0x000fd00000000000 */
[----:B------:R-:W-:Y:S04]  /*343c0*/  STL.64 [R1+0x4a0], R32 ;  /* 0x0004a02001007387 */ /* 0x000fe80000100a00 */
[----:B------:R0:W-:Y:S04]  /*343d0*/  STL.64 [R1+0x4a8], R34 ;  /* 0x0004a82201007387 */ /* 0x0001e80000100a00 */
[----:B0-----:R-:W3:Y:S04]  /*343e0*/  LDL.LU.64 R34, [R1+0x2ca0] ;  /* 0x002ca00001227983 */ /* 0x001ee80000300a00 */
[----:B------:R-:W3:Y:S01]  /*343f0*/  LDL.LU.64 R32, [R1+0x2c98] ;  /* 0x002c980001207983 */ /* 0x000ee20000300a00 */
[----:B------:R-:W-:Y:S01]  /*34400*/  IMAD.MOV.U32 R51, RZ, RZ, R61 ;  /* 0x000000ffff337224 */ /* 0x000fe200078e003d */
[C---:B------:R-:W-:Y:S02]  /*34410*/  HMMA.16816.F32 R28, R16.reuse, R10, R28 ;  /* 0x0000000a101c723c */ /* 0x040fe4000000181c */
[----:B------:R-:W-:Y:S04]  /*34420*/  STL.64 [R1+0x2c08], R54 ;  /* 0x002c083601007387 */ /* 0x000fe80000100a00 */
[----:B--2---:R-:W-:Y:S06]  /*34430*/  HMMA.16816.F32 R48, R16, R6, R48 ;  /* 0x000000061030723c */ /* 0x004fec0000001830 */
[----:B------:R-:W-:Y:S04]  /*34440*/  STL.64 [R1+0x2c18], R6 ;  /* 0x002c180601007387 */ /* 0x000fe80000100a00 */
[----:B----4-:R3:W-:Y:S08]  /*34450*/  STL.64 [R1+0x2c10], R4 ;  /* 0x002c100401007387 */ /* 0x0107f00000100a00 */
[----:B------:R-:W-:-:S05]  /*34460*/  IMAD.MOV.U32 R61, RZ, RZ, R31 ;  /* 0x000000ffff3d7224 */ /* 0x000fca00078e001f */
[----:B------:R-:W-:Y:S04]  /*34470*/  STL.64 [R1+0x490], R48 ;  /* 0x0004903001007387 */ /* 0x000fe80000100a00 */
[----:B------:R-:W-:Y:S04]  /*34480*/  STL.64 [R1+0x498], R50 ;  /* 0x0004983201007387 */ /* 0x000fe80000100a00 */
[----:B------:R-:W-:Y:S04]  /*34490*/  STL.64 [R1+0x480], R28 ;  /* 0x0004801c01007387 */ /* 0x000fe80000100a00 */
[----:B------:R-:W-:Y:S04]  /*344a0*/  STL [R1+0x488], R30 ;  /* 0x0004881e01007387 */ /* 0x000fe80000100800 */
[----:B------:R-:W-:Y:S04]  /*344b0*/  STL.64 [R1+0x2c28], R10 ;  /* 0x002c280a01007387 */ /* 0x000fe80000100a00 */
[----:B------:R-:W-:Y:S04]  /*344c0*/  STL.64 [R1+0x2c20], R8 ;  /* 0x002c200801007387 */ /* 0x000fe80000100a00 */
[----:B------:R-:W-:Y:S04]  /*344d0*/  STL [R1+0x2708], R61 ;  /* 0x0027083d01007387 */ /* 0x000fe80000100800 */
[----:B------:R-:W-:Y:S01]  /*344e0*/  STL.64 [R1+0x2c40], R14 ;  /* 0x002c400e01007387 */ /* 0x000fe20000100a00 */
[----:B---3--:R-:W-:-:S15]  /*344f0*/  HMMA.16816.F32 R4, R16, R14, R32 ;  /* 0x0000000e1004723c */ /* 0x008fde0000001820 */
[----:B------:R-:W-:-:S08]  /*34500*/  NOP ;  /* 0x0000000000007918 */ /* 0x000fd00000000000 */
[----:B------:R-:W-:Y:S04]  /*34510*/  STL.64 [R1+0x260], R4 ;  /* 0x0002600401007387 */ /* 0x000fe80000100a00 */
[----:B------:R0:W-:Y:S02]  /*34520*/  STL.64 [R1+0x268], R6 ;  /* 0x0002680601007387 */ /* 0x0001e40000100a00 */
[----:B0-----:R-:W-:Y:S02]  /*34530*/  HMMA.16816.F32 R4, R20, R42, R44 ;  /* 0x0000002a1404723c */ /* 0x001fe4000000182c */
[----:B------:R-:W-:-:S15]  /*34540*/  STL.64 [R1+0x2c38], R12 ;  /* 0x002c380c01007387 */ /* 0x000fde0000100a00 */
[----:B------:R-:W-:-:S06]  /*34550*/  NOP ;  /* 0x0000000000007918 */ /* 0x000fcc0000000000 */
[----:B------:R-:W-:Y:S04]  /*34560*/  STL.64 [R1+0x3d0], R4 ;  /* 0x0003d00401007387 */ /* 0x000fe80000100a00 */
[----:B------:R0:W-:Y:S01]  /*34570*/  STL [R1+0x3d8], R6 ;  /* 0x0003d80601007387 */ /* 0x0001e20000100800 */
[----:B------:R-:W-:Y:S02]  /*34580*/  IMAD.MOV.U32 R61, RZ, RZ, R7 ;  /* 0x000000ffff3d7224 */ /* 0x000fe400078e0007 */
[----:B0-----:R-:W-:Y:S01]  /*34590*/  HMMA.16816.F32 R4, R20, R38, R56 ;  /* 0x000000261404723c */ /* 0x001fe20000001838 */
[----:B------:R-:W-:Y:S04]  /*345a0*/  STL.64 [R1+0x2c48], R42 ;  /* 0x002c482a01007387 */ /* 0x000fe80000100a00 */
[----:B------:R-:W-:Y:S04]  /*345b0*/  STL [R1+0x27c0], R61 ;  /* 0x0027c03d01007387 */ /* 0x000fe80000100800 */
[----:B------:R-:W2:-:S14]  /*345c0*/  LDL.LU R16, [R1+0x500] ;  /* 0x0005000001107983 */ /* 0x000e9c0000300800 */
[----:B------:R-:W-:Y:S04]  /*345d0*/  STL.64 [R1+0x3c0], R4 ;  /* 0x0003c00401007387 */ /* 0x000fe80000100a00 */
[----:B------:R-:W-:Y:S04]  /*345e0*/  STL.64 [R1+0x3c8], R6 ;  /* 0x0003c80601007387 */ /* 0x000fe80000100a00 */
[----:B------:R-:W2:Y:S04]  /*345f0*/  LDL.LU R17, [R1+0x504] ;  /* 0x0005040001117983 */ /* 0x000ea80000300800 */
[----:B------:R-:W3:Y:S04]  /*34600*/  LDL.LU R18, [R1+0x508] ;  /* 0x0005080001127983 */ /* 0x000ee80000300800 */
[----:B------:R-:W3:Y:S04]  /*34610*/  LDL.LU R19, [R1+0x50c] ;  /* 0x00050c0001137983 */ /* 0x000ee80000300800 */
[----:B---3--:R-:W-:Y:S04]  /*34620*/  STL.64 [R1+0x2c58], R18 ;  /* 0x002c581201007387 */ /* 0x008fe80000100a00 */
[----:B--2---:R0:W-:Y:S04]  /*34630*/  STL.64 [R1+0x2c50], R16 ;  /* 0x002c501001007387 */ /* 0x0041e80000100a00 */
[----:B------:R-:W2:Y:S04]  /*34640*/  LDL.LU R52, [R1+0x520] ;  /* 0x0005200001347983 */ /* 0x000ea80000300800 */
[----:B------:R-:W2:Y:S04]  /*34650*/  LDL.LU R53, [R1+0x524] ;  /* 0x0005240001357983 */ /* 0x000ea80000300800 */
[----:B------:R-:W3:Y:S04]  /*34660*/  LDL.LU R54, [R1+0x528] ;  /* 0x0005280001367983 */ /* 0x000ee80000300800 */
[----:B------:R-:W3:Y:S04]  /*34670*/  LDL.LU R55, [R1+0x52c] ;  /* 0x00052c0001377983 */ /* 0x000ee80000300800 */
[----:B---3--:R-:W-:Y:S04]  /*34680*/  STL.64 [R1+0x2c70], R54 ;  /* 0x002c703601007387 */ /* 0x008fe80000100a00 */
[----:B--2---:R-:W-:Y:S04]  /*34690*/  STL.64 [R1+0x2c68], R52 ;  /* 0x002c683401007387 */ /* 0x004fe80000100a00 */
[----:B------:R-:W2:Y:S04]  /*346a0*/  LDL.LU R8, [R1+0x540] ;  /* 0x0005400001087983 */ /* 0x000ea80000300800 */
[----:B------:R-:W2:Y:S04]  /*346b0*/  LDL.LU R9, [R1+0x544] ;  /* 0x0005440001097983 */ /* 0x000ea80000300800 */
[----:B------:R-:W3:Y:S04]  /*346c0*/  LDL.LU R10, [R1+0x548] ;  /* 0x00054800010a7983 */ /* 0x000ee80000300800 */
[----:B------:R-:W3:Y:S04]  /*346d0*/  LDL.LU R11, [R1+0x54c] ;  /* 0x00054c00010b7983 */ /* 0x000ee80000300800 */
[----:B------:R-:W4:Y:S04]  /*346e0*/  LDL.LU R56, [R1+0x5a0] ;  /* 0x0005a00001387983 */ /* 0x000f280000300800 */
[----:B------:R-:W4:Y:S04]  /*346f0*/  LDL.LU R57, [R1+0x5a4] ;  /* 0x0005a40001397983 */ /* 0x000f280000300800 */
[----:B------:R-:W4:Y:S04]  /*34700*/  LDL.LU R58, [R1+0x5a8] ;  /* 0x0005a800013a7983 */ /* 0x000f280000300800 */
[----:B------:R-:W4:Y:S04]  /*34710*/  LDL.LU R59, [R1+0x5ac] ;  /* 0x0005ac00013b7983 */ /* 0x000f280000300800 */
[----:B---3--:R-:W-:Y:S04]  /*34720*/  STL.64 [R1+0x2c80], R10 ;  /* 0x002c800a01007387 */ /* 0x008fe80000100a00 */
[----:B--2---:R-:W-:Y:S04]  /*34730*/  STL.64 [R1+0x2c78], R8 ;  /* 0x002c780801007387 */ /* 0x004fe80000100a00 */
[----:B0-----:R-:W2:Y:S04]  /*34740*/  LDL.LU R16, [R1+0x570] ;  /* 0x0005700001107983 */ /* 0x001ea80000300800 */
[----:B------:R-:W2:Y:S04]  /*34750*/  LDL.LU R17, [R1+0x574] ;  /* 0x0005740001117983 */ /* 0x000ea80000300800 */
[----:B------:R-:W3:Y:S04]  /*34760*/  LDL.LU R18, [R1+0x578] ;  /* 0x0005780001127983 */ /* 0x000ee80000300800 */
[----:B------:R-:W3:Y:S01]  /*34770*/  LDL.LU R19, [R1+0x57c] ;  /* 0x00057c0001137983 */ /* 0x000ee20000300800 */
[C---:B------:R-:W-:Y:S01]  /*34780*/  LOP3.LUT R41, R36.reuse, 0x7, RZ, 0xc0, !PT ;  /* 0x0000000724297812 */ /* 0x040fe200078ec0ff */
[----:B------:R-:W-:-:S02]  /*34790*/  IMAD.SHL.U32 R40, R36, 0x80, RZ ;  /* 0x0000008024287824 */ /* 0x000fc400078e00ff */
[----:B------:R-:W-:Y:S02]  /*347a0*/  IMAD.SHL.U32 R36, R36, 0x2, RZ ;  /* 0x0000000224247824 */ /* 0x000fe400078e00ff */
[----:B------:R-:W-:-:S05]  /*347b0*/  IMAD R41, R41, 0x110, RZ ;  /* 0x0000011029297824 */ /* 0x000fca00078e02ff */
[----:B------:R-:W-:-:S04]  /*347c0*/  LOP3.LUT R36, R41, 0x10, R36, 0x78, !PT ;  /* 0x0000001029247812 */ /* 0x000fc800078e7824 */
[----:B------:R-:W-:-:S04]  /*347d0*/  LOP3.LUT R36, R36, 0x800, R40, 0xf8, !PT ;  /* 0x0000080024247812 */ /* 0x000fc800078ef828 */
[----:B------:R-:W-:-:S05]  /*347e0*/  LOP3.LUT R36, R36, 0x60, RZ, 0x3c, !PT ;  /* 0x0000006024247812 */ /* 0x000fca00078e3cff */
[----:B------:R-:W0:Y:S04]  /*347f0*/  LDSM.16.MT88.4 R32, [R36+UR4+0x1000] ;  /* 0x001000042420783b */ /* 0x000e280008004200 */
[----:B---3--:R-:W-:Y:S04]  /*34800*/  STL.64 [R1+0x2c90], R18 ;  /* 0x002c901201007387 */ /* 0x008fe80000100a00 */
[----:B--2---:R1:W-:Y:S04]  /*34810*/  STL.64 [R1+0x2c88], R16 ;  /* 0x002c881001007387 */ /* 0x0043e80000100a00 */
[----:B-1----:R-:W2:Y:S04]  /*34820*/  LDL.LU R16, [R1+0x590] ;  /* 0x0005900001107983 */ /* 0x002ea80000300800 */
[----:B------:R-:W2:Y:S04]  /*34830*/  LDL.LU R17, [R1+0x594] ;  /* 0x0005940001117983 */ /* 0x000ea80000300800 */
[----:B------:R-:W2:Y:S04]  /*34840*/  LDL.LU R18, [R1+0x598] ;  /* 0x0005980001127983 */ /* 0x000ea80000300800 */
[----:B------:R-:W2:Y:S04]  /*34850*/  LDL.LU R19, [R1+0x59c] ;  /* 0x00059c0001137983 */ /* 0x000ea80000300800 */
[----:B------:R-:W2:Y:S04]  /*34860*/  LDL.64 R10, [R1+0x118] ;  /* 0x00011800010a7983 */ /* 0x000ea80000100a00 */
[----:B------:R-:W3:Y:S04]  /*34870*/  LDL.LU R52, [R1+0x580] ;  /* 0x0005800001347983 */ /* 0x000ee80000300800 */
[----:B------:R-:W3:Y:S04]  /*34880*/  LDL.LU R53, [R1+0x584] ;  /* 0x0005840001357983 */ /* 0x000ee80000300800 */
[----:B------:R-:W3:Y:S04]  /*34890*/  LDL.LU R54, [R1+0x588] ;  /* 0x0005880001367983 */ /* 0x000ee80000300800 */
[----:B------:R-:W3:Y:S01]  /*348a0*/  LDL.LU R55, [R1+0x58c] ;  /* 0x00058c0001377983 */ /* 0x000ee20000300800 */
[----:B----4-:R-:W-:Y:S03]  /*348b0*/  HMMA.16816.F32 R56, R20, R26, R56 ;  /* 0x0000001a1438723c */ /* 0x010fe60000001838 */
[----:B------:R-:W4:Y:S04]  /*348c0*/  LDL.64 R42, [R1+0xe8] ;  /* 0x0000e800012a7983 */ /* 0x000f280000100a00 */
[----:B------:R-:W4:Y:S04]  /*348d0*/  LDL.LU R12, [R1+0x550] ;  /* 0x00055000010c7983 */ /* 0x000f280000300800 */
[----:B------:R-:W4:Y:S01]  /*348e0*/  LDL.LU R13, [R1+0x554] ;  /* 0x00055400010d7983 */ /* 0x000f220000300800 */
[----:B------:R-:W-:Y:S01]  /*348f0*/  IMAD.MOV.U32 R46, RZ, RZ, R37 ;  /* 0x000000ffff2e7224 */ /* 0x000fe200078e0025 */
[----:B------:R-:W-:-:S02]  /*34900*/  MOV R47, R3 ;  /* 0x00000003002f7202 */ /* 0x000fc40000000f00 */
[----:B------:R-:W4:Y:S04]  /*34910*/  LDL.LU R14, [R1+0x558] ;  /* 0x00055800010e7983 */ /* 0x000f280000300800 */
[----:B------:R-:W4:Y:S04]  /*34920*/  LDL.LU R15, [R1+0x55c] ;  /* 0x00055c00010f7983 */ /* 0x000f280000300800 */
[----:B------:R-:W4:Y:S04]  /*34930*/  LDL.64 R50, [R1+0xd8] ;  /* 0x0000d80001327983 */ /* 0x000f280000100a00 */
[----:B------:R-:W4:Y:S04]  /*34940*/  LDL.LU R28, [R1+0x530] ;  /* 0x00053000011c7983 */ /* 0x000f280000300800 */
[----:B------:R-:W4:Y:S04]  /*34950*/  LDL.LU R29, [R1+0x534] ;  /* 0x00053400011d7983 */ /* 0x000f280000300800 */
[----:B------:R-:W4:Y:S04]  /*34960*/  LDL.LU R30, [R1+0x538] ;  /* 0x00053800011e7983 */ /* 0x000f280000300800 */
[----:B------:R-:W4:Y:S04]  /*34970*/  LDL.LU R31, [R1+0x53c] ;  /* 0x00053c00011f7983 */ /* 0x000f280000300800 */
[----:B------:R-:W4:Y:S04]  /*34980*/  LDL.64 R6, [R1+0xb8] ;  /* 0x0000b80001067983 */ /* 0x000f280000100a00 */
[----:B0-----:R-:W-:Y:S04]  /*34990*/  STL.64 [R1+0x2b28], R34 ;  /* 0x002b282201007387 */ /* 0x001fe80000100a00 */
[----:B------:R-:W-:Y:S04]  /*349a0*/  STL.64 [R1+0x2b20], R32 ;  /* 0x002b202001007387 */ /* 0x000fe80000100a00 */
[----:B------:R0:W-:Y:S04]  /*349b0*/  STL.64 [R1+0xa00], R56 ;  /* 0x000a003801007387 */ /* 0x0001e80000100a00 */
[----:B------:R1:W-:Y:S04]  /*349c0*/  STL.64 [R1+0xa08], R58 ;  /* 0x000a083a01007387 */ /* 0x0003e80000100a00 */
[----:B0-----:R-:W4:Y:S04]  /*349d0*/  LDL.LU R56, [R1+0x770] ;  /* 0x0007700001387983 */ /* 0x001f280000300800 */
[----:B------:R-:W4:Y:S04]  /*349e0*/  LDL.LU R57, [R1+0x774] ;  /* 0x0007740001397983 */ /* 0x000f280000300800 */
[----:B-1----:R-:W4:Y:S04]  /*349f0*/  LDL.LU R58, [R1+0x778] ;  /* 0x00077800013a7983 */ /* 0x002f280000300800 */
[----:B------:R-:W4:Y:S04]  /*34a00*/  LDL.LU R59, [R1+0x77c] ;  /* 0x00077c00013b7983 */ /* 0x000f280000300800 */
[----:B------:R-:W-:Y:S04]  /*34a10*/  STL.64 [R1+0x2bf0], R26 ;  /* 0x002bf01a01007387 */ /* 0x000fe80000100a00 */
[----:B------:R0:W-:Y:S01]  /*34a20*/  STL.64 [R1+0x2be8], R24 ;  /* 0x002be81801007387 */ /* 0x0001e20000100a00 */
[----:B------:R-:W-:-:S02]  /*34a30*/  IMAD.MOV.U32 R34, RZ, RZ, R2 ;  /* 0x000000ffff227224 */ /* 0x000fc400078e0002 */
[----:B------:R-:W-:Y:S01]  /*34a40*/  IMAD.MOV.U32 R35, RZ, RZ, R0 ;  /* 0x000000ffff237224 */ /* 0x000fe200078e0000 */
[----:B0-----:R-:W4:Y:S04]  /*34a50*/  LDL.LU R24, [R1+0x560] ;  /* 0x0005600001187983 */ /* 0x001f280000300800 */
[----:B------:R-:W4:Y:S04]  /*34a60*/  LDL.LU R25, [R1+0x564] ;  /* 0x0005640001197983 */ /* 0x000f280000300800 */
[----:B------:R-:W4:Y:S04]  /*34a70*/  LDL.LU R26, [R1+0x568] ;  /* 0x00056800011a7983 */ /* 0x000f280000300800 */
[----:B------:R-:W4:Y:S01]  /*34a80*/  LDL.LU R27, [R1+0x56c] ;  /* 0x00056c00011b7983 */ /* 0x000f220000300800 */
[C---:B--2---:R-:W-:Y:S06]  /*34a90*/  HMMA.16816.F32 R16, R20.reuse, R10, R16 ;  /* 0x0000000a1410723c */ /* 0x044fec0000001810 */
[----:B---3--:R-:W-:Y:S01]  /*34aa0*/  HMMA.16816.F32 R44, R20, R46, R52 ;  /* 0x0000002e142c723c */ /* 0x008fe20000001834 */
[----:B------:R-:W-:-:S02]  /*34ab0*/  IMAD.MOV.U32 R2, RZ, RZ, R10 ;  /* 0x000000ffff027224 */ /* 0x000fc400078e000a */
[----:B------:R-:W-:-:S14]  /*34ac0*/  IMAD.MOV.U32 R0, RZ, RZ, R11 ;  /* 0x000000ffff007224 */ /* 0x000fdc00078e000b */
[----:B------:R-:W-:Y:S04]  /*34ad0*/  STL.64 [R1+0x9f0], R16 ;  /* 0x0009f01001007387 */ /* 0x000fe80000100a00 */
[----:B------:R0:W-:Y:S04]  /*34ae0*/  STL.64 [R1+0x9f8], R18 ;  /* 0x0009f81201007387 */ /* 0x0001e80000100a00 */
[----:B0-----:R-:W2:Y:S04]  /*34af0*/  LDL.LU.64 R18, [R1+0x2c90] ;  /* 0x002c900001127983 */ /* 0x001ea80000300a00 */
[----:B------:R-:W2:Y:S04]  /*34b00*/  LDL.LU.64 R16, [R1+0x2c88] ;  /* 0x002c880001107983 */ /* 0x000ea80000300a00 */
[----:B------:R-:W3:Y:S04]  /*34b10*/  LDL.LU.64 R10, [R1+0x2c80] ;  /* 0x002c8000010a7983 */ /* 0x000ee80000300a00 */
[----:B------:R-:W3:Y:S04]  /*34b20*/  LDL.LU.64 R8, [R1+0x2c78] ;  /* 0x002c780001087983 */ /* 0x000ee80000300a00 */
[----:B------:R-:W3:Y:S04]  /*34b30*/  LDL.LU.64 R54, [R1+0x2c70] ;  /* 0x002c700001367983 */ /* 0x000ee80000300a00 */
[----:B------:R-:W3:Y:S04]  /*34b40*/  LDL.LU.64 R52, [R1+0x2c68] ;  /* 0x002c680001347983 */ /* 0x000ee80000300a00 */
[----:B------:R-:W-:Y:S04]  /*34b50*/  STL.64 [R1+0x9e0], R44 ;  /* 0x0009e02c01007387 */ /* 0x000fe80000100a00 */
[----:B------:R0:W-:Y:S04]  /*34b60*/  STL.64 [R1+0x9e8], R46 ;  /* 0x0009e82e01007387 */ /* 0x0001e80000100a00 */
[----:B0-----:R-:W2:Y:S01]  /*34b70*/  LDL.LU.64 R46, [R1+0x2c60] ;  /* 0x002c6000012e7983 */ /* 0x001ea20000300a00 */
[C---:B----4-:R-:W-:Y:S06]  /*34b80*/  HMMA.16816.F32 R12, R20.reuse, R50, R12 ;  /* 0x00000032140c723c */ /* 0x050fec000000180c */
[C---:B------:R-:W-:Y:S06]  /*34b90*/  HMMA.16816.F32 R24, R20.reuse, R42, R24 ;  /* 0x0000002a1418723c */ /* 0x040fec0000001818 */
        /* <DEDUP_REMOVED lines=8> */
[----:B------:R-:W4:Y:S04]  /*34c20*/  LDL.LU R44, [R1+0x510] ;  /* 0x00051000012c7983 */ /* 0x000f280000300800 */
[----:B------:R-:W4:Y:S04]  /*34c30*/  LDL.LU R45, [R1+0x514] ;  /* 0x00051400012d7983 */ /* 0x000f280000300800 */
[----:B0-----:R-:W4:Y:S04]  /*34c40*/  LDL.LU R46, [R1+0x518] ;  /* 0x00051800012e7983 */ /* 0x001f280000300800 */
[----:B------:R-:W4:Y:S04]  /*34c50*/  LDL.LU R47, [R1+0x51c] ;  /* 0x00051c00012f7983 */ /* 0x000f280000300800 */
[----:B------:R0:W-:Y:S04]  /*34c60*/  STL.64 [R1+0x660], R24 ;  /* 0x0006601801007387 */ /* 0x0001e80000100a00 */
[----:B------:R1:W-:Y:S01]  /*34c70*/  STL.64 [R1+0x668], R26 ;  /* 0x0006681a01007387 */ /* 0x0003e20000100a00 */
[----:B0-----:R-:W-:-:S03]  /*34c80*/  IMAD.MOV.U32 R24, RZ, RZ, R42 ;  /* 0x000000ffff187224 */ /* 0x001fc600078e002a */
[----:B------:R-:W2:Y:S04]  /*34c90*/  LDL.LU.64 R42, [R1+0x2c48] ;  /* 0x002c4800012a7983 */ /* 0x000ea80000300a00 */
[----:B------:R-:W-:Y:S04]  /*34ca0*/  STL.64 [R1+0x650], R12 ;  /* 0x0006500c01007387 */ /* 0x000fe80000100a00 */
[----:B------:R0:W-:Y:S01]  /*34cb0*/  STL.64 [R1+0x658], R14 ;  /* 0x0006580e01007387 */ /* 0x0001e20000100a00 */
[----:B-1----:R-:W-:Y:S02]  /*34cc0*/  IMAD.MOV.U32 R26, RZ, RZ, R50 ;  /* 0x000000ffff1a7224 */ /* 0x002fe400078e0032 */
[----:B------:R-:W-:Y:S01]  /*34cd0*/  IMAD.MOV.U32 R25, RZ, RZ, R51 ;  /* 0x000000ffff197224 */ /* 0x000fe200078e0033 */
[----:B0-----:R-:W2:Y:S04]  /*34ce0*/  LDL.LU.64 R14, [R1+0x2c40] ;  /* 0x002c4000010e7983 */ /* 0x001ea80000300a00 */
[----:B------:R-:W2:Y:S04]  /*34cf0*/  LDL.LU.64 R12, [R1+0x2c38] ;  /* 0x002c3800010c7983 */ /* 0x000ea80000300a00 */
[----:B------:R-:W3:Y:S02]  /*34d00*/  LDL.LU.64 R50, [R1+0x2c30] ;  /* 0x002c300001327983 */ /* 0x000ee40000300a00 */
[----:B---3--:R-:W-:-:S15]  /*34d10*/  HMMA.16816.F32 R8, R20, R50, R8 ;  /* 0x000000321408723c */ /* 0x008fde0000001808 */
[----:B------:R-:W-:-:S08]  /*34d20*/  NOP ;  /* 0x0000000000007918 */ /* 0x000fd00000000000 */
[----:B------:R-:W-:Y:S04]  /*34d30*/  STL.64 [R1+0x9d0], R8 ;  /* 0x0009d00801007387 */ /* 0x000fe80000100a00 */
[----:B------:R0:W-:Y:S04]  /*34d40*/  STL.64 [R1+0x9d8], R10 ;  /* 0x0009d80a01007387 */ /* 0x0001e80000100a00 */
[----:B0-----:R-:W3:Y:S04]  /*34d50*/  LDL.LU.64 R10, [R1+0x2c28] ;  /* 0x002c2800010a7983 */ /* 0x001ee80000300a00 */
[----:B------:R-:W3:Y:S04]  /*34d60*/  LDL.LU.64 R8, [R1+0x2c20] ;  /* 0x002c200001087983 */ /* 0x000ee80000300a00 */
[----:B------:R0:W-:Y:S04]  /*34d70*/  STL.64 [R1+0x2b80], R50 ;  /* 0x002b803201007387 */ /* 0x0001e80000100a00 */
[----:B0-----:R-:W4:Y:S01]  /*34d80*/  LDL.64 R50, [R1+0x28] ;  /* 0x0000280001327983 */ /* 0x001f220000100a00 */
[----:B------:R-:W-:Y:S06]  /*34d90*/  HMMA.16816.F32 R28, R20, R6, R28 ;  /* 0x00000006141c723c */ /* 0x000fec000000181c */
[----:B------:R-:W-:-:S15]  /*34da0*/  IMAD.MOV.U32 R27, RZ, RZ, R7 ;  /* 0x000000ffff1b7224 */ /* 0x000fde00078e0007 */
[----:B------:R-:W-:-:S02]  /*34db0*/  NOP ;  /* 0x0000000000007918 */ /* 0x000fc40000000000 */
[----:B------:R0:W-:Y:S04]  /*34dc0*/  STL.64 [R1+0x9c0], R28 ;  /* 0x0009c01c01007387 */ /* 0x0001e80000100a00 */
[----:B------:R-:W-:Y:S01]  /*34dd0*/  STL.64 [R1+0x9c8], R30 ;  /* 0x0009c81e01007387 */ /* 0x000fe20000100a00 */
[----:B0-----:R-:W-:-:S03]  /*34de0*/  IMAD.MOV.U32 R28, RZ, RZ, R6 ;  /* 0x000000ffff1c7224 */ /* 0x001fc600078e0006 */
[----:B------:R-:W3:Y:S04]  /*34df0*/  LDL.LU.64 R6, [R1+0x2c18] ;  /* 0x002c180001067983 */ /* 0x000ee80000300a00 */
[----:B------:R-:W3:Y:S01]  /*34e00*/  LDL.LU.64 R4, [R1+0x2c10] ;  /* 0x002c100001047983 */ /* 0x000ee20000300a00 */
[----:B----4-:R-:W-:-:S15]  /*34e10*/  HMMA.16816.F32 R52, R20, R50, R52 ;  /* 0x000000321434723c */ /* 0x010fde0000001834 */
[----:B------:R-:W-:-:S08]  /*34e20*/  NOP ;  /* 0x0000000000007918 */ /* 0x000fd00000000000 */
[----:B------:R-:W-:Y:S04]  /*34e30*/  STL.64 [R1+0x9b0], R52 ;  /* 0x0009b03401007387 */ /* 0x000fe80000100a00 */
[----:B------:R0:W-:Y:S04]  /*34e40*/  STL.64 [R1+0x9b8], R54 ;  /* 0x0009b83601007387 */ /* 0x0001e80000100a00 */
[----:B0-----:R-:W2:Y:S01]  /*34e50*/  LDL.LU.64 R54, [R1+0x2c08] ;  /* 0x002c080001367983 */ /* 0x001ea20000300a00 */
[C---:B------:R-:W-:Y:S06]  /*34e60*/  HMMA.16816.F32 R44, R20.reuse, R34, R44 ;  /* 0x00000022142c723c */ /* 0x040fec000000182c */
[C---:B--2---:R-:W-:Y:S01]  /*34e70*/  HMMA.16816.F32 R32, R20.reuse, R54, R16 ;  /* 0x000000361420723c */ /* 0x044fe20000001810 */
[----:B------:R-:W0:Y:S05]  /*34e80*/  LDSM.16.MT88.4 R16, [R36+UR4+0x1080] ;  /* 0x001080042410783b */ /* 0x000e2a0008004200 */
[----:B------:R-:W-:Y:S11]  /*34e90*/  STL.64 [R1+0x2b40], R54 ;  /* 0x002b403601007387 */ /* 0x000ff60000100a00 */
[----:B------:R-:W-:Y:S04]  /*34ea0*/  STL.64 [R1+0x9a0], R44 ;  /* 0x0009a02c01007387 */ /* 0x000fe80000100a00 */
[----:B------:R-:W-:Y:S04]  /*34eb0*/  STL.64 [R1+0x9a8], R46 ;  /* 0x0009a82e01007387 */ /* 0x000fe80000100a00 */
[----:B------:R-:W-:Y:S04]  /*34ec0*/  STL.64 [R1+0x990], R32 ;  /* 0x0009902001007387 */ /* 0x000fe80000100a00 */
[----:B------:R-:W-:Y:S04]  /*34ed0*/  STL.64 [R1+0x998], R34 ;  /* 0x0009982201007387 */ /* 0x000fe80000100a00 */
[----:B0-----:R0:W-:Y:S04]  /*34ee0*/  STL.64 [R1+0x2a98], R18 ;  /* 0x002a981201007387 */ /* 0x0011e80000100a00 */
[----:B------:R-:W-:Y:S04]  /*34ef0*/  STL.64 [R1+0x2a90], R16 ;  /* 0x002a901001007387 */ /* 0x000fe80000100a00 */
[----:B0-----:R-:W2:Y:S04]  /*34f00*/  LDL.LU.64 R18, [R1+0x18] ;  /* 0x0000180001127983 */ /* 0x001ea80000300a00 */
[----:B--2---:R3:W-:Y:S04]  /*34f10*/  STL.64 [R1+0x2b48], R18 ;  /* 0x002b481201007387 */ /* 0x0047e80000100a00 */
[----:B------:R-:W2:Y:S01]  /*34f20*/  LDL.LU R52, [R1+0x2e0] ;  /* 0x0002e00001347983 */ /* 0x000ea20000300800 */
[----:B---3--:R-:W-:-:S15]  /*34f30*/  HMMA.16816.F32 R16, R20, R6, R56 ;  /* 0x000000061410723c */ /* 0x008fde0000001838 */
[----:B------:R-:W-:-:S08]  /*34f40*/  NOP ;  /* 0x0000000000007918 */ /* 0x000fd00000000000 */
[----:B------:R-:W-:Y:S04]  /*34f50*/  STL.64 [R1+0x980], R16 ;  /* 0x0009801001007387 */ /* 0x000fe80000100a00 */
[----:B------:R0:W-:Y:S04]  /*34f60*/  STL.64 [R1+0x988], R18 ;  /* 0x0009881201007387 */ /* 0x0001e80000100a00 */
[----:B------:R-:W2:Y:S04]  /*34f70*/  LDL.LU R53, [R1+0x2e4] ;  /* 0x0002e40001357983 */ /* 0x000ea80000300800 */
[----:B------:R-:W3:Y:S04]  /*34f80*/  LDL.LU R54, [R1+0x2e8] ;  /* 0x0002e80001367983 */ /* 0x000ee80000300800 */
[----:B------:R-:W3:Y:S01]  /*34f90*/  LDL.LU R55, [R1+0x2ec] ;  /* 0x0002ec0001377983 */ /* 0x000ee20000300800 */
[----:B------:R-:W-:-:S02]  /*34fa0*/  IMAD.MOV.U32 R30, RZ, RZ, R50 ;  /* 0x000000ffff1e7224 */ /* 0x000fc400078e0032 */
[----:B------:R-:W-:Y:S02]  /*34fb0*/  IMAD.MOV.U32 R29, RZ, RZ, R51 ;  /* 0x000000ffff1d7224 */ /* 0x000fe400078e0033 */
[----:B0-----:R-:W-:Y:S02]  /*34fc0*/  IMAD.MOV.U32 R18, RZ, RZ, R30 ;  /* 0x000000ffff127224 */ /* 0x001fe400078e001e */
        /* <DEDUP_REMOVED lines=8> */
[----:B------:R-:W-:-:S02]  /*35050*/  IMAD.MOV.U32 R50, RZ, RZ, R26 ;  /* 0x000000ffff327224 */ /* 0x000fc400078e001a */
[----:B------:R-:W-:Y:S02]  /*35060*/  IMAD.MOV.U32 R51, RZ, RZ, R25 ;  /* 0x000000ffff337224 */ /* 0x000fe400078e0019 */
[----:B-1----:R-:W-:Y:S02]  /*35070*/  IMAD.MOV.U32 R18, RZ, RZ, R28 ;  /* 0x000000ffff127224 */ /* 0x002fe400078e001c */
[----:B------:R-:W-:Y:S01]  /*35080*/  IMAD.MOV.U32 R19, RZ, RZ, R27 ;  /* 0x000000ffff137224 */ /* 0x000fe200078e001b */
[----:B---3--:R-:W-:Y:S04]  /*35090*/  STL.64 [R1+0x2b70], R54 ;  /* 0x002b703601007387 */ /* 0x008fe80000100a00 */
[----:B--2---:R-:W-:Y:S04]  /*350a0*/  STL.64 [R1+0x2b68], R52 ;  /* 0x002b683401007387 */ /* 0x004fe80000100a00 */
[----:B------:R-:W-:Y:S04]  /*350b0*/  STL.64 [R1+0x2b98], R50 ;  /* 0x002b983201007387 */ /* 0x000fe80000100a00 */
[----:B------:R0:W-:Y:S04]  /*350c0*/  STL.64 [R1+0x2b78], R18 ;  /* 0x002b781201007387 */ /* 0x0001e80000100a00 */
[----:B------:R-:W2:Y:S04]  /*350d0*/  LDL.LU R16, [R1+0x310] ;  /* 0x0003100001107983 */ /* 0x000ea80000300800 */
[----:B------:R-:W2:Y:S04]  /*350e0*/  LDL.LU R17, [R1+0x314] ;  /* 0x0003140001117983 */ /* 0x000ea80000300800 */
[----:B0-----:R-:W3:Y:S04]  /*350f0*/  LDL.LU R18, [R1+0x318] ;  /* 0x0003180001127983 */ /* 0x001ee80000300800 */
[----:B------:R-:W3:Y:S01]  /*35100*/  LDL.LU R19, [R1+0x31c] ;  /* 0x00031c0001137983 */ /* 0x000ee20000300800 */
[----:B------:R-:W-:-:S02]  /*35110*/  IMAD.MOV.U32 R50, RZ, RZ, R24 ;  /* 0x000000ffff327224 */ /* 0x000fc400078e0018 */
[----:B------:R-:W-:-:S05]  /*35120*/  IMAD.MOV.U32 R51, RZ, RZ, R3 ;  /* 0x000000ffff337224 */ /* 0x000fca00078e0003 */
[----:B------:R-:W-:Y:S04]  /*35130*/  STL.64 [R1+0x2bb0], R50 ;  /* 0x002bb03201007387 */ /* 0x000fe80000100a00 */
[----:B---3--:R-:W-:Y:S04]  /*35140*/  STL.64 [R1+0x2b90], R18 ;  /* 0x002b901201007387 */ /* 0x008fe80000100a00 */
[----:B--2---:R0:W-:Y:S04]  /*35150*/  STL.64 [R1+0x2b88], R16 ;  /* 0x002b881001007387 */ /* 0x0041e80000100a00 */
[----:B0-----:R-:W2:Y:S04]  /*35160*/  LDL.LU R16, [R1+0x320] ;  /* 0x0003200001107983 */ /* 0x001ea80000300800 */
[----:B------:R-:W2:Y:S04]  /*35170*/  LDL.LU R17, [R1+0x324] ;  /* 0x0003240001117983 */ /* 0x000ea80000300800 */
[----:B------:R-:W3:Y:S04]  /*35180*/  LDL.LU R18, [R1+0x328] ;  /* 0x0003280001127983 */ /* 0x000ee80000300800 */
[----:B------:R-:W3:Y:S04]  /*35190*/  LDL.LU R19, [R1+0x32c] ;  /* 0x00032c0001137983 */ /* 0x000ee80000300800 */
[----:B------:R-:W4:Y:S04]  /*351a0*/  LDL.LU R48, [R1+0x340] ;  /* 0x0003400001307983 */ /* 0x000f280000300800 */
[----:B------:R-:W4:Y:S04]  /*351b0*/  LDL.LU R49, [R1+0x344] ;  /* 0x0003440001317983 */ /* 0x000f280000300800 */
[----:B------:R-:W2:Y:S04]  /*351c0*/  LDL.LU R50, [R1+0x348] ;  /* 0x0003480001327983 */ /* 0x000ea80000300800 */
[----:B------:R-:W2:Y:S04]  /*351d0*/  LDL.LU R51, [R1+0x34c] ;  /* 0x00034c0001337983 */ /* 0x000ea80000300800 */
[----:B--2---:R0:W-:Y:S04]  /*351e0*/  STL.64 [R1+0x2bc8], R50 ;  /* 0x002bc83201007387 */ /* 0x0041e80000100a00 */
[----:B----4-:R1:W-:Y:S04]  /*351f0*/  STL.64 [R1+0x2bc0], R48 ;  /* 0x002bc03001007387 */ /* 0x0103e80000100a00 */
[----:B------:R-:W2:Y:S04]  /*35200*/  LDL.LU R44, [R1+0x350] ;  /* 0x00035000012c7983 */ /* 0x000ea80000300800 */
[----:B------:R-:W2:Y:S04]  /*35210*/  LDL.LU R45, [R1+0x354] ;  /* 0x00035400012d7983 */ /* 0x000ea80000300800 */
[----:B------:R-:W4:Y:S04]  /*35220*/  LDL.LU R46, [R1+0x358] ;  /* 0x00035800012e7983 */ /* 0x000f280000300800 */
[----:B------:R-:W4:Y:S01]  /*35230*/  LDL.LU R47, [R1+0x35c] ;  /* 0x00035c00012f7983 */ /* 0x000f220000300800 */
[----:B0-----:R-:W-:-:S02]  /*35240*/  IMAD.MOV.U32 R50, RZ, RZ, R2 ;  /* 0x000000ffff327224 */ /* 0x001fc400078e0002 */
[----:B------:R-:W-:Y:S01]  /*35250*/  IMAD.MOV.U32 R51, RZ, RZ, R0 ;  /* 0x000000ffff337224 */ /* 0x000fe200078e0000 */
[----:B----4-:R-:W-:Y:S04]  /*35260*/  STL.64 [R1+0x2bd8], R46 ;  /* 0x002bd82e01007387 */ /* 0x010fe80000100a00 */
[----:B--2---:R-:W-:Y:S04]  /*35270*/  STL.64 [R1+0x2bd0], R44 ;  /* 0x002bd02c01007387 */ /* 0x004fe80000100a00 */
[----:B------:R-:W2:Y:S04]  /*35280*/  LDL.LU R32, [R1+0x760] ;  /* 0x0007600001207983 */ /* 0x000ea80000300800 */
[----:B------:R-:W2:Y:S04]  /*35290*/  LDL.LU R33, [R1+0x764] ;  /* 0x0007640001217983 */ /* 0x000ea80000300800 */
[----:B------:R-:W2:Y:S04]  /*352a0*/  LDL.LU R34, [R1+0x768] ;  /* 0x0007680001227983 */ /* 0x000ea80000300800 */
[----:B------:R-:W2:Y:S04]  /*352b0*/  LDL.LU R35, [R1+0x76c] ;  /* 0x00076c0001237983 */ /* 0x000ea80000300800 */
[----:B------:R0:W-:Y:S04]  /*352c0*/  STL.64 [R1+0x2be0], R50 ;  /* 0x002be03201007387 */ /* 0x0001e80000100a00 */
[----:B-1----:R-:W4:Y:S04]  /*352d0*/  LDL.LU R48, [R1+0x370] ;  /* 0x0003700001307983 */ /* 0x002f280000300800 */
        /* <DEDUP_REMOVED lines=19> */
[----:B---3--:R-:W-:Y:S04]  /*35410*/  STL.64 [R1+0x2ba8], R18 ;  /* 0x002ba81201007387 */ /* 0x008fe80000100a00 */
[----:B------:R0:W-:Y:S04]  /*35420*/  STL.64 [R1+0x2ba0], R16 ;  /* 0x002ba01001007387 */ /* 0x0001e80000100a00 */
        /* <DEDUP_REMOVED lines=8> */
[----:B------:R-:W-:Y:S04]  /*354b0*/  STL.64 [R1+0x2b38], R6 ;  /* 0x002b380601007387 */ /* 0x000fe80000100a00 */
[----:B------:R0:W-:Y:S04]  /*354c0*/  STL.64 [R1+0x2b30], R4 ;  /* 0x002b300401007387 */ /* 0x0001e80000100a00 */
[----:B0-----:R-:W3:Y:S01]  /*354d0*/  LDL.LU R4, [R1+0x2d0] ;  /* 0x0002d00001047983 */ /* 0x001ee20000300800 */
[----:B--2---:R-:W-:-:S15]  /*354e0*/  HMMA.16816.F32 R32, R20, R10, R32 ;  /* 0x0000000a1420723c */ /* 0x004fde0000001820 */
[----:B------:R-:W-:-:S08]  /*354f0*/  NOP ;  /* 0x0000000000007918 */ /* 0x000fd00000000000 */
[----:B------:R0:W-:Y:S04]  /*35500*/  STL.64 [R1+0x970], R32 ;  /* 0x0009702001007387 */ /* 0x0001e80000100a00 */
[----:B------:R1:W-:Y:S04]  /*35510*/  STL.64 [R1+0x978], R34 ;  /* 0x0009782201007387 */ /* 0x0003e80000100a00 */
[----:B------:R-:W2:Y:S04]  /*35520*/  LDL.LU R5, [R1+0x2d4] ;  /* 0x0002d40001057983 */ /* 0x000ea80000300800 */
[----:B------:R-:W2:Y:S04]  /*35530*/  LDL.LU R6, [R1+0x2d8] ;  /* 0x0002d80001067983 */ /* 0x000ea80000300800 */
[----:B------:R-:W2:Y:S01]  /*35540*/  LDL.LU R7, [R1+0x2dc] ;  /* 0x0002dc0001077983 */ /* 0x000ea20000300800 */
[----:B----4-:R-:W-:Y:S03]  /*35550*/  HMMA.16816.F32 R20, R20, R14, R28 ;  /* 0x0000000e1414723c */ /* 0x010fe6000000181c */
[----:B0-----:R-:W4:Y:S04]  /*35560*/  LDL.LU R32, [R1+0x2c0] ;  /* 0x0002c00001207983 */ /* 0x001f280000300800 */
[----:B------:R-:W4:Y:S04]  /*35570*/  LDL.LU R33, [R1+0x2c4] ;  /* 0x0002c40001217983 */ /* 0x000f280000300800 */
[----:B-1----:R-:W4:Y:S04]  /*35580*/  LDL.LU R34, [R1+0x2c8] ;  /* 0x0002c80001227983 */ /* 0x002f280000300800 */
[----:B------:R-:W4:Y:S04]  /*35590*/  LDL.LU R35, [R1+0x2cc] ;  /* 0x0002cc0001237983 */ /* 0x000f280000300800 */
[----:B------:R-:W3:Y:S04]  /*355a0*/  LDL.LU.64 R30, [R1+0x2c00] ;  /* 0x002c0000011e7983 */ /* 0x000ee80000300a00 */
[----:B------:R-:W3:Y:S04]  /*355b0*/  LDL.LU.64 R28, [R1+0x2bf8] ;  /* 0x002bf800011c7983 */ /* 0x000ee80000300a00 */
[----:B------:R-:W-:Y:S04]  /*355c0*/  STL.64 [R1+0x3b0], R20 ;  /* 0x0003b01401007387 */ /* 0x000fe80000100a00 */
[----:B------:R0:W-:Y:S04]  /*355d0*/  STL.64 [R1+0x3b8], R22 ;  /* 0x0003b81601007387 */ /* 0x0001e80000100a00 */
[----:B0-----:R-:W2:Y:S01]  /*355e0*/  LDL.LU.64 R22, [R1+0x108] ;  /* 0x0001080001167983 */ /* 0x001ea20000300a00 */
[C---:B---3--:R-:W-:Y:S06]  /*355f0*/  HMMA.16816.F32 R56, R28.reuse, R42, R56 ;  /* 0x0000002a1c38723c */ /* 0x048fec0000001838 */
[----:B------:R-:W-:-:S15]  /*35600*/  HMMA.16816.F32 R24, R28, R38, R24 ;  /* 0x000000261c18723c */ /* 0x000fde0000001818 */
[----:B------:R-:W-:-:S02]  /*35610*/  NOP ;  /* 0x0000000000007918 */ /* 0x000fc40000000000 */
[----:B------:R0:W-:Y:S04]  /*35620*/  STL.64 [R1+0x250], R56 ;  /* 0x0002503801007387 */ /* 0x0001e80000100a00 */
[----:B------:R1:W-:Y:S04]  /*35630*/  STL.64 [R1+0x258], R58 ;  /* 0x0002583a01007387 */ /* 0x0003e80000100a00 */
[----:B0-----:R-:W3:Y:S04]  /*35640*/  LDL.LU R56, [R1+0x2b0] ;  /* 0x0002b00001387983 */ /* 0x001ee80000300800 */
[----:B------:R-:W3:Y:S04]  /*35650*/  LDL.LU R57, [R1+0x2b4] ;  /* 0x0002b40001397983 */ /* 0x000ee80000300800 */
[----:B-1----:R-:W3:Y:S04]  /*35660*/  LDL.LU R58, [R1+0x2b8] ;  /* 0x0002b800013a7983 */ /* 0x002ee80000300800 */
[----:B------:R-:W3:Y:S04]  /*35670*/  LDL.LU R59, [R1+0x2bc] ;  /* 0x0002bc00013b7983 */ /* 0x000ee80000300800 */
[----:B------:R-:W-:Y:S04]  /*35680*/  STL.64 [R1+0x240], R24 ;  /* 0x0002401801007387 */ /* 0x000fe80000100a00 */
[----:B------:R0:W-:Y:S04]  /*35690*/  STL.64 [R1+0x248], R26 ;  /* 0x0002481a01007387 */ /* 0x0001e80000100a00 */
[----:B0-----:R-:W4:Y:S04]  /*356a0*/  LDL.LU.64 R26, [R1+0x2bf0] ;  /* 0x002bf000011a7983 */ /* 0x001f280000300a00 */
[----:B------:R-:W3:Y:S01]  /*356b0*/  LDL.LU.64 R24, [R1+0x2be8] ;  /* 0x002be80001187983 */ /* 0x000ee20000300a00 */
[----:B----4-:R-:W-:-:S15]  /*356c0*/  HMMA.16816.F32 R48, R28, R26, R48 ;  /* 0x0000001a1c30723c */ /* 0x010fde0000001830 */
[----:B------:R-:W-:-:S08]  /*356d0*/  NOP ;  /* 0x0000000000007918 */ /* 0x000fd00000000000 */
[----:B------:R-:W-:Y:S04]  /*356e0*/  STL.64 [R1+0x470], R48 ;  /* 0x0004703001007387 */ /* 0x000fe80000100a00 */
[----:B------:R0:W-:Y:S04]  /*356f0*/  STL.64 [R1+0x478], R50 ;  /* 0x0004783201007387 */ /* 0x0001e80000100a00 */
[----:B0-----:R-:W4:Y:S02]  /*35700*/  LDL.LU.64 R50, [R1+0x2be0] ;  /* 0x002be00001327983 */ /* 0x001f240000300a00 */
[----:B----4-:R-:W-:Y:S02]  /*35710*/  HMMA.16816.F32 R48, R28, R50, R44 ;  /* 0x000000321c30723c */ /* 0x010fe4000000182c */
[----:B------:R-:W2:Y:S04]  /*35720*/  LDL.LU.64 R46, [R1+0x2bd8] ;  /* 0x002bd800012e7983 */ /* 0x000ea80000300a00 */
[----:B------:R-:W2:-:S15]  /*35730*/  LDL.LU.64 R44, [R1+0x2bd0] ;  /* 0x002bd000012c7983 */ /* 0x000e9e0000300a00 */
[----:B------:R-:W-:-:S02]  /*35740*/  NOP ;  /* 0x0000000000007918 */ /* 0x000fc40000000000 */
[----:B------:R-:W-:Y:S04]  /*35750*/  STL.64 [R1+0x460], R48 ;  /* 0x0004603001007387 */ /* 0x000fe80000100a00 */
[----:B------:R0:W-:Y:S04]  /*35760*/  STL.64 [R1+0x468], R50 ;  /* 0x0004683201007387 */ /* 0x0001e80000100a00 */
[----:B0-----:R-:W4:Y:S04]  /*35770*/  LDL.LU.64 R50, [R1+0x2bc8] ;  /* 0x002bc80001327983 */ /* 0x001f280000300a00 */
[----:B------:R-:W4:Y:S01]  /*35780*/  LDL.LU.64 R48, [R1+0x2bc0] ;  /* 0x002bc00001307983 */ /* 0x000f220000300a00 */
[----:B--2---:R-:W-:-:S15]  /*35790*/  HMMA.16816.F32 R44, R28, R22, R44 ;  /* 0x000000161c2c723c */ /* 0x004fde000000182c */
[----:B------:R-:W-:-:S08]  /*357a0*/  NOP ;  /* 0x0000000000007918 */ /* 0x000fd00000000000 */
[----:B------:R-:W-:Y:S04]  /*357b0*/  STL.64 [R1+0x450], R44 ;  /* 0x0004502c01007387 */ /* 0x000fe80000100a00 */
[----:B------:R0:W-:Y:S04]  /*357c0*/  STL.64 [R1+0x458], R46 ;  /* 0x0004582e01007387 */ /* 0x0001e80000100a00 */
[----:B0-----:R-:W4:Y:S02]  /*357d0*/  LDL.LU.64 R46, [R1+0x2bb8] ;  /* 0x002bb800012e7983 */ /* 0x001f240000300a00 */
[----:B----4-:R-:W-:-:S15]  /*357e0*/  HMMA.16816.F32 R48, R28, R46, R48 ;  /* 0x0000002e1c30723c */ /* 0x010fde0000001830 */
        /* <DEDUP_REMOVED lines=19> */
[----:B------:R-:W2:-:S15]  /*35920*/  LDL.LU.64 R18, [R1+0x2b78] ;  /* 0x002b780001127983 */ /* 0x000e9e0000300a00 */
[----:B------:R-:W-:-:S06]  /*35930*/  NOP ;  /* 0x0000000000007918 */ /* 0x000fcc0000000000 */
[----:B------:R0:W-:Y:S04]  /*35940*/  STL.64 [R1+0x400], R48 ;  /* 0x0004003001007387 */ /* 0x0001e80000100a00 */
[----:B------:R1:W-:Y:S04]  /*35950*/  STL.64 [R1+0x408], R50 ;  /* 0x0004083201007387 */ /* 0x0003e80000100a00 */
[----:B0-----:R-:W4:Y:S04]  /*35960*/  LDL.LU R48, [R1+0x1d0] ;  /* 0x0001d00001307983 */ /* 0x001f280000300800 */
[----:B------:R-:W4:Y:S04]  /*35970*/  LDL.LU R49, [R1+0x1d4] ;  /* 0x0001d40001317983 */ /* 0x000f280000300800 */
[----:B-1----:R-:W4:Y:S04]  /*35980*/  LDL.LU R50, [R1+0x1d8] ;  /* 0x0001d80001327983 */ /* 0x002f280000300800 */
[----:B------:R-:W4:Y:S01]  /*35990*/  LDL.LU R51, [R1+0x1dc] ;  /* 0x0001dc0001337983 */ /* 0x000f220000300800 */
[----:B--2---:R-:W-:Y:S03]  /*359a0*/  HMMA.16816.F32 R16, R28, R18, R52 ;  /* 0x000000121c10723c */ /* 0x004fe60000001834 */
[----:B------:R-:W2:Y:S04]  /*359b0*/  LDL.LU.64 R54, [R1+0x2b70] ;  /* 0x002b700001367983 */ /* 0x000ea80000300a00 */
[----:B------:R-:W2:-:S15]  /*359c0*/  LDL.LU.64 R52, [R1+0x2b68] ;  /* 0x002b680001347983 */ /* 0x000e9e0000300a00 */
[----:B------:R-:W-:-:S01]  /*359d0*/  NOP ;  /* 0x0000000000007918 */ /* 0x000fc20000000000 */
        /* <DEDUP_REMOVED lines=14> */
[----:B0-----:R-:W2:Y:S04]  /*35ac0*/  LDL.LU.64 R54, [R1+0x2b40] ;  /* 0x002b400001367983 */ /* 0x001ea80000300a00 */
[----:B------:R0:W-:Y:S04]  /*35ad0*/  STL.64 [R1+0x2aa8], R18 ;  /* 0x002aa81201007387 */ /* 0x0001e80000100a00 */
[----:B------:R-:W4:Y:S04]  /*35ae0*/  LDL.LU R16, [R1+0x1e0] ;  /* 0x0001e00001107983 */ /* 0x000f280000300800 */
[----:B------:R-:W4:Y:S04]  /*35af0*/  LDL.LU R17, [R1+0x1e4] ;  /* 0x0001e40001117983 */ /* 0x000f280000300800 */
[----:B0-----:R-:W4:Y:S04]  /*35b00*/  LDL.LU R18, [R1+0x1e8] ;  /* 0x0001e80001127983 */ /* 0x001f280000300800 */
[----:B------:R-:W4:Y:S01]  /*35b10*/  LDL.LU R19, [R1+0x1ec] ;  /* 0x0001ec0001137983 */ /* 0x000f220000300800 */
[----:B--2---:R-:W-:-:S15]  /*35b20*/  HMMA.16816.F32 R4, R28, R54, R4 ;  /* 0x000000361c04723c */ /* 0x004fde0000001804 */
[----:B------:R-:W-:-:S08]  /*35b30*/  NOP ;  /* 0x0000000000007918 */ /* 0x000fd00000000000 */
[----:B------:R-:W-:Y:S04]  /*35b40*/  STL.64 [R1+0x300], R4 ;  /* 0x0003000401007387 */ /* 0x000fe80000100a00 */
[----:B------:R0:W-:Y:S04]  /*35b50*/  STL.64 [R1+0x308], R6 ;  /* 0x0003080601007387 */ /* 0x0001e80000100a00 */
[----:B0-----:R-:W2:Y:S04]  /*35b60*/  LDL.LU.64 R6, [R1+0x2b38] ;  /* 0x002b380001067983 */ /* 0x001ea80000300a00 */
[----:B------:R-:W4:Y:S01]  /*35b70*/  LDL.LU.64 R4, [R1+0x2b30] ;  /* 0x002b300001047983 */ /* 0x000f220000300a00 */
[C---:B---3--:R-:W-:Y:S03]  /*35b80*/  HMMA.16816.F32 R56, R28.reuse, R10, R56 ;  /* 0x0000000a1c38723c */ /* 0x048fe60000001838 */
[----:B------:R0:W-:Y:S04]  /*35b90*/  STL.64 [R1+0x2aa0], R54 ;  /* 0x002aa03601007387 */ /* 0x0001e80000100a00 */
[----:B0-----:R-:W3:Y:S01]  /*35ba0*/  LDL.LU.64 R54, [R1+0x118] ;  /* 0x0001180001367983 */ /* 0x001ee20000300a00 */
[----:B--2---:R-:W-:-:S15]  /*35bb0*/  HMMA.16816.F32 R32, R28, R6, R32 ;  /* 0x000000061c20723c */ /* 0x004fde0000001820 */
[----:B------:R-:W-:-:S08]  /*35bc0*/  NOP ;  /* 0x0000000000007918 */ /* 0x000fd00000000000 */
[----:B------:R-:W-:Y:S04]  /*35bd0*/  STL.64 [R1+0x2f0], R32 ;  /* 0x0002f02001007387 */ /* 0x000fe80000100a00 */
[----:B------:R0:W-:Y:S04]  /*35be0*/  STL.64 [R1+0x2f8], R34 ;  /* 0x0002f82201007387 */ /* 0x0001e80000100a00 */
[----:B0-----:R-:W2:Y:S04]  /*35bf0*/  LDL.LU.64 R34, [R1+0x2b28] ;  /* 0x002b280001227983 */ /* 0x001ea80000300a00 */
[----:B------:R-:W2:Y:S04]  /*35c00*/  LDL.LU.64 R32, [R1+0x2b20] ;  /* 0x002b200001207983 */ /* 0x000ea80000300a00 */
[----:B------:R-:W-:Y:S04]  /*35c10*/  STL.64 [R1+0x2ab8], R6 ;  /* 0x002ab80601007387 */ /* 0x000fe80000100a00 */
[----:B----4-:R0:W-:Y:S04]  /*35c20*/  STL.64 [R1+0x2ab0], R4 ;  /* 0x002ab00401007387 */ /* 0x0101e80000100a00 */
[----:B0-----:R-:W3:Y:S04]  /*35c30*/  LDL.LU R4, [R1+0x1f0] ;  /* 0x0001f00001047983 */ /* 0x001ee80000300800 */
[----:B------:R-:W3:Y:S04]  /*35c40*/  LDL.LU R5, [R1+0x1f4] ;  /* 0x0001f40001057983 */ /* 0x000ee80000300800 */
[----:B------:R-:W3:Y:S04]  /*35c50*/  LDL.LU R6, [R1+0x1f8] ;  /* 0x0001f80001067983 */ /* 0x000ee80000300800 */
[----:B------:R-:W3:Y:S04]  /*35c60*/  LDL.LU R7, [R1+0x1fc] ;  /* 0x0001fc0001077983 */ /* 0x000ee80000300800 */
[----:B------:R-:W-:Y:S04]  /*35c70*/  STL.64 [R1+0x2e0], R56 ;  /* 0x0002e03801007387 */ /* 0x000fe80000100a00 */
[----:B------:R0:W-:Y:S04]  /*35c80*/  STL.64 [R1+0x2e8], R58 ;  /* 0x0002e83a01007387 */ /* 0x0001e80000100a00 */
[----:B0-----:R-:W4:Y:S04]  /*35c90*/  LDL.LU.64 R58, [R1+0x2b18] ;  /* 0x002b1800013a7983 */ /* 0x001f280000300a00 */
[----:B------:R-:W4:Y:S04]  /*35ca0*/  LDL.LU.64 R56, [R1+0x2b10] ;  /* 0x002b100001387983 */ /* 0x000f280000300a00 */
[----:B------:R-:W-:Y:S04]  /*35cb0*/  STL.64 [R1+0x2ac8], R10 ;  /* 0x002ac80a01007387 */ /* 0x000fe80000100a00 */
[----:B------:R0:W-:Y:S04]  /*35cc0*/  STL.64 [R1+0x2ac0], R8 ;  /* 0x002ac00801007387 */ /* 0x0001e80000100a00 */
[----:B0-----:R-:W2:Y:S04]  /*35cd0*/  LDL.LU R8, [R1+0x200] ;  /* 0x0002000001087983 */ /* 0x001ea80000300800 */
[----:B------:R-:W2:Y:S04]  /*35ce0*/  LDL.LU R9, [R1+0x204] ;  /* 0x0002040001097983 */ /* 0x000ea80000300800 */
[----:B------:R-:W2:Y:S04]  /*35cf0*/  LDL.LU R10, [R1+0x208] ;  /* 0x00020800010a7983 */ /* 0x000ea80000300800 */
[----:B------:R-:W2:Y:S01]  /*35d00*/  LDL.LU R11, [R1+0x20c] ;  /* 0x00020c00010b7983 */ /* 0x000ea20000300800 */
[----:B----4-:R-:W-:Y:S03]  /*35d10*/  HMMA.16816.F32 R56, R28, R14, R56 ;  /* 0x0000000e1c38723c */ /* 0x010fe60000001838 */
[----:B------:R-:W4:-:S15]  /*35d20*/  LDL.LU R28, [R1+0x220] ;  /* 0x00022000011c7983 */ /* 0x000f1e0000300800 */
[----:B------:R-:W-:-:S05]  /*35d30*/  NOP ;  /* 0x0000000000007918 */ /* 0x000fca0000000000 */
[----:B------:R0:W-:Y:S04]  /*35d40*/  STL.64 [R1+0x230], R56 ;  /* 0x0002303801007387 */ /* 0x0001e80000100a00 */
[----:B------:R1:W-:Y:S04]  /*35d50*/  STL.64 [R1+0x238], R58 ;  /* 0x0002383a01007387 */ /* 0x0003e80000100a00 */
[----:B------:R-:W4:Y:S04]  /*35d60*/  LDL.LU R29, [R1+0x224] ;  /* 0x00022400011d7983 */ /* 0x000f280000300800 */
[----:B------:R-:W4:Y:S04]  /*35d70*/  LDL.LU R30, [R1+0x228] ;  /* 0x00022800011e7983 */ /* 0x000f280000300800 */
[----:B------:R-:W4:Y:S04]  /*35d80*/  LDL.LU R31, [R1+0x22c] ;  /* 0x00022c00011f7983 */ /* 0x000f280000300800 */
[----:B0-----:R-:W4:Y:S04]  /*35d90*/  LDL.LU R56, [R1+0x210] ;  /* 0x0002100001387983 */ /* 0x001f280000300800 */
[----:B------:R-:W4:Y:S04]  /*35da0*/  LDL.LU R57, [R1+0x214] ;  /* 0x0002140001397983 */ /* 0x000f280000300800 */
[----:B-1----:R-:W4:Y:S04]  /*35db0*/  LDL.LU R58, [R1+0x218] ;  /* 0x00021800013a7983 */ /* 0x002f280000300800 */
[----:B------:R-:W4:Y:S04]  /*35dc0*/  LDL.LU R59, [R1+0x21c] ;  /* 0x00021c00013b7983 */ /* 0x000f280000300800 */
[----:B------:R-:W-:Y:S04]  /*35dd0*/  STL.64 [R1+0x2ad8], R14 ;  /* 0x002ad80e01007387 */ /* 0x000fe80000100a00 */
[----:B------:R0:W-:Y:S01]  /*35de0*/  STL.64 [R1+0x2ad0], R12 ;  /* 0x002ad00c01007387 */ /* 0x0001e20000100a00 */
[C---:B--2---:R-:W-:Y:S06]  /*35df0*/  HMMA.16816.F32 R8, R32.reuse, R26, R8 ;  /* 0x0000001a2008723c */ /* 0x044fec0000001808 */
[----:B---3--:R-:W-:Y:S06]  /*35e00*/  HMMA.16816.F32 R4, R32, R54, R4 ;  /* 0x000000362004723c */ /* 0x008fec0000001804 */
[----:B------:R-:W-:-:S02]  /*35e10*/  IMAD.MOV.U32 R41, RZ, RZ, R54 ;  /* 0x000000ffff297224 */ /* 0x000fc400078e0036 */
[----:B------:R-:W-:Y:S02]  /*35e20*/  IMAD.MOV.U32 R40, RZ, RZ, R23 ;  /* 0x000000ffff287224 */ /* 0x000fe400078e0017 */
[----:B------:R-:W-:Y:S01]  /*35e30*/  IMAD.MOV.U32 R37, RZ, RZ, R22 ;  /* 0x000000ffff257224 */ /* 0x000fe200078e0016 */
[C---:B----4-:R-:W-:Y:S06]  /*35e40*/  HMMA.16816.F32 R28, R32.reuse, R42, R28 ;  /* 0x0000002a201c723c */ /* 0x050fec000000181c */
[----:B0-----:R-:W-:-:S15]  /*35e50*/  HMMA.16816.F32 R12, R32, R38, R56 ;  /* 0x00000026200c723c */ /* 0x001fde0000001838 */
[----:B------:R-:W-:-:S02]  /*35e60*/  NOP ;  /* 0x0000000000007918 */ /* 0x000fc40000000000 */
[----:B------:R-:W-:Y:S04]  /*35e70*/  STL.64 [R1+0x2d0], R28 ;  /* 0x0002d01c01007387 */ /* 0x000fe80000100a00 */
        /* <DEDUP_REMOVED lines=8> */
[----:B------:R0:W-:Y:S02]  /*35f00*/  STL.64 [R1+0x968], R6 ;  /* 0x0009680601007387 */ /* 0x0001e40000100a00 */
[----:B0-----:R-:W-:Y:S01]  /*35f10*/  HMMA.16816.F32 R4, R32, R22, R16 ;  /* 0x000000162004723c */ /* 0x001fe20000001810 */
[----:B------:R-:W-:-:S05]  /*35f20*/  MOV R58, R55 ;  /* 0x00000037003a7202 */ /* 0x000fca0000000f00 */
[----:B------:R-:W-:Y:S04]  /*35f30*/  STL [R1+0x2a2c], R58 ;  /* 0x002a2c3a01007387 */ /* 0x000fe80000100800 */
[----:B------:R-:W-:-:S13]  /*35f40*/  STL [R1+0x2a28], R41 ;  /* 0x002a282901007387 */ /* 0x000fda0000100800 */
[----:B------:R-:W-:Y:S04]  /*35f50*/  STL.64 [R1+0x950], R4 ;  /* 0x0009500401007387 */ /* 0x000fe80000100a00 */
[----:B------:R0:W-:Y:S02]  /*35f60*/  STL.64 [R1+0x958], R6 ;  /* 0x0009580601007387 */ /* 0x0001e40000100a00 */
[----:B0-----:R-:W-:Y:S02]  /*35f70*/  HMMA.16816.F32 R4, R32, R46, R48 ;  /* 0x0000002e2004723c */ /* 0x001fe40000001830 */
[----:B------:R-:W-:Y:S04]  /*35f80*/  STL [R1+0x2a34], R40 ;  /* 0x002a342801007387 */ /* 0x000fe80000100800 */
[----:B------:R-:W-:-:S15]  /*35f90*/  STL [R1+0x2a30], R37 ;  /* 0x002a302501007387 */ /* 0x000fde0000100800 */
[----:B------:R-:W-:-:S02]  /*35fa0*/  NOP ;  /* 0x0000000000007918 */ /* 0x000fc40000000000 */
[----:B------:R-:W-:Y:S04]  /*35fb0*/  STL.64 [R1+0x940], R4 ;  /* 0x0009400401007387 */ /* 0x000fe80000100a00 */
[----:B------:R-:W-:Y:S04]  /*35fc0*/  STL.64 [R1+0x948], R6 ;  /* 0x0009480601007387 */ /* 0x000fe80000100a00 */
[----:B------:R-:W2:Y:S04]  /*35fd0*/  LDL.LU R28, [R1+0x180] ;  /* 0x00018000011c7983 */ /* 0x000ea80000300800 */
[----:B------:R-:W2:Y:S04]  /*35fe0*/  LDL.LU R29, [R1+0x184] ;  /* 0x00018400011d7983 */ /* 0x000ea80000300800 */
[----:B------:R-:W3:Y:S04]  /*35ff0*/  LDL.LU R30, [R1+0x188] ;  /* 0x00018800011e7983 */ /* 0x000ee80000300800 */
[----:B------:R-:W3:Y:S04]  /*36000*/  LDL.LU R31, [R1+0x18c] ;  /* 0x00018c00011f7983 */ /* 0x000ee80000300800 */
[----:B------:R-:W4:Y:S04]  /*36010*/  LDL.LU.64 R58, [R1+0xe8] ;  /* 0x0000e800013a7983 */ /* 0x000f280000300a00 */
[----:B---3--:R-:W-:Y:S04]  /*36020*/  STL.64 [R1+0x2af8], R30 ;  /* 0x002af81e01007387 */ /* 0x008fe80000100a00 */
[----:B--2---:R-:W-:Y:S04]  /*36030*/  STL.64 [R1+0x2af0], R28 ;  /* 0x002af01c01007387 */ /* 0x004fe80000100a00 */
[----:B------:R-:W2:Y:S04]  /*36040*/  LDL.LU R12, [R1+0x1a0] ;  /* 0x0001a000010c7983 */ /* 0x000ea80000300800 */
[----:B------:R-:W2:Y:S04]  /*36050*/  LDL.LU R13, [R1+0x1a4] ;  /* 0x0001a400010d7983 */ /* 0x000ea80000300800 */
[----:B------:R-:W3:Y:S04]  /*36060*/  LDL.LU R14, [R1+0x1a8] ;  /* 0x0001a800010e7983 */ /* 0x000ee80000300800 */
[----:B------:R-:W3:Y:S04]  /*36070*/  LDL.LU R15, [R1+0x1ac] ;  /* 0x0001ac00010f7983 */ /* 0x000ee80000300800 */
[----:B---3--:R-:W-:Y:S04]  /*36080*/  STL.64 [R1+0x2b08], R14 ;  /* 0x002b080e01007387 */ /* 0x008fe80000100a00 */
[----:B--2---:R0:W-:Y:S04]  /*36090*/  STL.64 [R1+0x2b00], R12 ;  /* 0x002b000c01007387 */ /* 0x0041e80000100a00 */
        /* <DEDUP_REMOVED lines=8> */
[----:B------:R-:W3:Y:S04]  /*36120*/  LDL.LU.64 R26, [R1+0xd8] ;  /* 0x0000d800011a7983 */ /* 0x000ee80000300a00 */
[----:B------:R-:W3:Y:S04]  /*36130*/  LDL.LU.64 R10, [R1+0xc8] ;  /* 0x0000c800010a7983 */ /* 0x000ee80000300a00 */
[----:B------:R-:W3:Y:S04]  /*36140*/  LDL.LU R4, [R1+0x190] ;  /* 0x0001900001047983 */ /* 0x000ee80000300800 */
[----:B------:R-:W3:Y:S04]  /*36150*/  LDL.LU R5, [R1+0x194] ;  /* 0x0001940001057983 */ /* 0x000ee80000300800 */
[----:B------:R-:W3:Y:S04]  /*36160*/  LDL.LU R6, [R1+0x198] ;  /* 0x0001980001067983 */ /* 0x000ee80000300800 */
[----:B------:R-:W3:Y:S04]  /*36170*/  LDL.LU R7, [R1+0x19c] ;  /* 0x00019c0001077983 */ /* 0x000ee80000300800 */
[----:B------:R-:W3:Y:S04]  /*36180*/  LDL.LU.64 R18, [R1+0x28] ;  /* 0x0000280001127983 */ /* 0x000ee80000300a00 */
        /* <DEDUP_REMOVED lines=9> */
[----:B------:R-:W-:-:S03]  /*36220*/  IMAD.MOV.U32 R41, RZ, RZ, R46 ;  /* 0x000000ffff297224 */ /* 0x000fc600078e002e */
[----:B------:R-:W3:Y:S01]  /*36230*/  LDL.LU R45, [R1+0x154] ;  /* 0x00015400012d7983 */ /* 0x000ee20000300800 */
[----:B------:R-:W-:-:S03]  /*36240*/  IMAD.MOV.U32 R36, RZ, RZ, R47 ;  /* 0x000000ffff247224 */ /* 0x000fc600078e002f */
[----:B------:R-:W3:Y:S04]  /*36250*/  LDL.LU R46, [R1+0x158] ;  /* 0x00015800012e7983 */ /* 0x000ee80000300800 */
[----:B------:R-:W3:Y:S04]  /*36260*/  LDL.LU R47, [R1+0x15c] ;  /* 0x00015c00012f7983 */ /* 0x000ee80000300800 */
[----:B------:R-:W3:Y:S04]  /*36270*/  LDL.LU R20, [R1+0x140] ;  /* 0x0001400001147983 */ /* 0x000ee80000300800 */
[----:B------:R-:W3:Y:S04]  /*36280*/  LDL.LU R21, [R1+0x144] ;  /* 0x0001440001157983 */ /* 0x000ee80000300800 */
[----:B------:R-:W3:Y:S04]  /*36290*/  LDL.LU R22, [R1+0x148] ;  /* 0x0001480001167983 */ /* 0x000ee80000300800 */
[----:B------:R-:W3:Y:S04]  /*362a0*/  LDL.LU R23, [R1+0x14c] ;  /* 0x00014c0001177983 */ /* 0x000ee80000300800 */
[----:B------:R-:W-:Y:S04]  /*362b0*/  STL [R1+0x2a3c], R36 ;  /* 0x002a3c2401007387 */ /* 0x000fe80000100800 */
[----:B------:R-:W-:Y:S01]  /*362c0*/  STL [R1+0x2a38], R41 ;  /* 0x002a382901007387 */ /* 0x000fe20000100800 */
[----:B----4-:R-:W-:Y:S01]  /*362d0*/  IMAD.MOV.U32 R37, RZ, RZ, R58 ;  /* 0x000000ffff257224 */ /* 0x010fe200078e003a */
[C---:B--2---:R-:W-:Y:S06]  /*362e0*/  HMMA.16816.F32 R12, R32.reuse, R58, R12 ;  /* 0x0000003a200c723c */ /* 0x044fec000000180c */
[----:B---3--:R-:W-:Y:S01]  /*362f0*/  HMMA.16816.F32 R28, R32, R26, R28 ;  /* 0x0000001a201c723c */ /* 0x008fe2000000181c */
[----:B------:R-:W-:-:S15]  /*36300*/  IMAD.MOV.U32 R58, RZ, RZ, R59 ;  /* 0x000000ffff3a7224 */ /* 0x000fde00078e003b */
[----:B------:R-:W-:-:S01]  /*36310*/  NOP ;  /* 0x0000000000007918 */ /* 0x000fc20000000000 */
[----:B------:R-:W-:Y:S04]  /*36320*/  STL.64 [R1+0x930], R12 ;  /* 0x0009300c01007387 */ /* 0x000fe80000100a00 */
[----:B------:R0:W-:Y:S04]  /*36330*/  STL.64 [R1+0x938], R14 ;  /* 0x0009380e01007387 */ /* 0x0001e80000100a00 */
[----:B0-----:R-:W2:Y:S04]  /*36340*/  LDL.LU.64 R14, [R1+0x2b08] ;  /* 0x002b0800010e7983 */ /* 0x001ea80000300a00 */
[----:B------:R-:W2:Y:S04]  /*36350*/  LDL.LU.64 R12, [R1+0x2b00] ;  /* 0x002b0000010c7983 */ /* 0x000ea80000300a00 */
[----:B------:R0:W-:Y:S04]  /*36360*/  STL [R1+0x2a44], R58 ;  /* 0x002a443a01007387 */ /* 0x0001e80000100800 */
[----:B0-----:R-:W3:Y:S04]  /*36370*/  LDL.LU.64 R58, [R1+0xb8] ;  /* 0x0000b800013a7983 */ /* 0x001ee80000300a00 */
[----:B------:R-:W-:Y:S04]  /*36380*/  STL [R1+0x2a40], R37 ;  /* 0x002a402501007387 */ /* 0x000fe80000100800 */
[----:B------:R-:W-:Y:S04]  /*36390*/  STL.64 [R1+0x920], R28 ;  /* 0x0009201c01007387 */ /* 0x000fe80000100a00 */
[----:B------:R0:W-:Y:S04]  /*363a0*/  STL.64 [R1+0x928], R30 ;  /* 0x0009281e01007387 */ /* 0x0001e80000100a00 */
[----:B0-----:R-:W4:Y:S04]  /*363b0*/  LDL.LU.64 R30, [R1+0x2af8] ;  /* 0x002af800011e7983 */ /* 0x001f280000300a00 */
[----:B------:R-:W4:Y:S01]  /*363c0*/  LDL.LU.64 R28, [R1+0x2af0] ;  /* 0x002af000011c7983 */ /* 0x000f220000300a00 */
[----:B------:R-:W-:-:S02]  /*363d0*/  IMAD.MOV.U32 R41, RZ, RZ, R26 ;  /* 0x000000ffff297224 */ /* 0x000fc400078e001a */
[----:B------:R-:W-:Y:S02]  /*363e0*/  IMAD.MOV.U32 R40, RZ, RZ, R27 ;  /* 0x000000ffff287224 */ /* 0x000fe400078e001b */
[----:B------:R-:W4:Y:S04]  /*363f0*/  LDL.LU.64 R26, [R1+0x2ae8] ;  /* 0x002ae800011a7983 */ /* 0x000f280000300a00 */
[----:B------:R-:W4:Y:S04]  /*36400*/  LDL.LU.64 R24, [R1+0x2ae0] ;  /* 0x002ae00001187983 */ /* 0x000f280000300a00 */
[----:B------:R-:W-:Y:S01]  /*36410*/  STL [R1+0x2a48], R41 ;  /* 0x002a482901007387 */ /* 0x000fe20000100800 */
[----:B------:R-:W-:-:S02]  /*36420*/  IMAD.MOV.U32 R37, RZ, RZ, R10 ;  /* 0x000000ffff257224 */ /* 0x000fc400078e000a */
[----:B------:R-:W-:Y:S01]  /*36430*/  IMAD.MOV.U32 R36, RZ, RZ, R11 ;  /* 0x000000ffff247224 */ /* 0x000fe200078e000b */
[C---:B--2---:R-:W-:Y:S06]  /*36440*/  HMMA.16816.F32 R12, R32.reuse, R10, R12 ;  /* 0x0000000a200c723c */ /* 0x044fec000000180c */
[C---:B---3--:R-:W-:Y:S06]  /*36450*/  HMMA.16816.F32 R4, R32.reuse, R58, R4 ;  /* 0x0000003a2004723c */ /* 0x048fec0000001804 */
[----:B----4-:R-:W-:Y:S11]  /*36460*/  HMMA.16816.F32 R28, R32, R18, R28 ;  /* 0x00000012201c723c */ /* 0x010ff6000000181c */
[----:B------:R-:W-:Y:S04]  /*36470*/  STL.64 [R1+0x910], R12 ;  /* 0x0009100c01007387 */ /* 0x000fe80000100a00 */
[----:B------:R0:W-:Y:S04]  /*36480*/  STL.64 [R1+0x918], R14 ;  /* 0x0009180e01007387 */ /* 0x0001e80000100a00 */
[----:B0-----:R-:W2:Y:S04]  /*36490*/  LDL.LU.64 R14, [R1+0x2ad8] ;  /* 0x002ad800010e7983 */ /* 0x001ea80000300a00 */
[----:B------:R-:W3:Y:S04]  /*364a0*/  LDL.LU.64 R12, [R1+0x2ad0] ;  /* 0x002ad000010c7983 */ /* 0x000ee80000300a00 */
[----:B------:R-:W4:Y:S04]  /*364b0*/  LDL.LU.64 R10, [R1+0x2ac8] ;  /* 0x002ac800010a7983 */ /* 0x000f280000300a00 */
[----:B------:R-:W2:Y:S04]  /*364c0*/  LDL.LU.64 R8, [R1+0x2ac0] ;  /* 0x002ac00001087983 */ /* 0x000ea80000300a00 */
[----:B------:R-:W-:Y:S04]  /*364d0*/  STL.64 [R1+0x900], R4 ;  /* 0x0009000401007387 */ /* 0x000fe80000100a00 */
[----:B------:R0:W-:Y:S04]  /*364e0*/  STL.64 [R1+0x908], R6 ;  /* 0x0009080601007387 */ /* 0x0001e80000100a00 */
[----:B0-----:R-:W3:Y:S04]  /*364f0*/  LDL.LU.64 R6, [R1+0x2ab8] ;  /* 0x002ab80001067983 */ /* 0x001ee80000300a00 */
[----:B------:R-:W4:Y:S04]  /*36500*/  LDL.LU.64 R4, [R1+0x2ab0] ;  /* 0x002ab00001047983 */ /* 0x000f280000300a00 */
[----:B------:R0:W-:Y:S04]  /*36510*/  STL.64 [R1+0x8f0], R28 ;  /* 0x0008f01c01007387 */ /* 0x0001e80000100a00 */
[----:B------:R-:W-:Y:S01]  /*36520*/  STL.64 [R1+0x8f8], R30 ;  /* 0x0008f81e01007387 */ /* 0x000fe20000100a00 */
[----:B0-----:R-:W-:-:S02]  /*36530*/  IMAD.MOV.U32 R29, RZ, RZ, R18 ;  /* 0x000000ffff1d7224 */ /* 0x001fc400078e0012 */
[----:B------:R-:W-:Y:S02]  /*36540*/  IMAD.MOV.U32 R28, RZ, RZ, R19 ;  /* 0x000000ffff1c7224 */ /* 0x000fe400078e0013 */
[----:B------:R-:W2:Y:S02]  /*36550*/  LDL.LU.64 R18, [R1+0x2aa8] ;  /* 0x002aa80001127983 */ /* 0x000ea40000300a00 */
[----:B--2---:R-:W-:-:S15]  /*36560*/  HMMA.16816.F32 R52, R32, R18, R52 ;  /* 0x000000122034723c */ /* 0x004fde0000001834 */
[----:B------:R-:W-:-:S08]  /*36570*/  NOP ;  /* 0x0000000000007918 */ /* 0x000fd00000000000 */
[----:B------:R-:W-:Y:S04]  /*36580*/  STL.64 [R1+0x8e0], R52 ;  /* 0x0008e03401007387 */ /* 0x000fe80000100a00 */
[----:B------:R0:W-:Y:S04]  /*36590*/  STL.64 [R1+0x8e8], R54 ;  /* 0x0008e83601007387 */ /* 0x0001e80000100a00 */
[----:B0-----:R-:W2:Y:S01]  /*365a0*/  LDL.LU.64 R54, [R1+0x2aa0] ;  /* 0x002aa00001367983 */ /* 0x001ea20000300a00 */
[----:B------:R-:W-:Y:S02]  /*365b0*/  IMAD.MOV.U32 R0, RZ, RZ, R18 ;  /* 0x000000ffff007224 */ /* 0x000fe400078e0012 */
[----:B------:R-:W-:-:S02]  /*365c0*/  IMAD.MOV.U32 R2, RZ, RZ, R19 ;  /* 0x000000ffff027224 */ /* 0x000fc400078e0013 */
[----:B------:R-:W4:Y:S04]  /*365d0*/  LDL.LU.64 R18, [R1+0x2a98] ;  /* 0x002a980001127983 */ /* 0x000f280000300a00 */
[----:B------:R-:W4:Y:S01]  /*365e0*/  LDL.LU.64 R16, [R1+0x2a90] ;  /* 0x002a900001107983 */ /* 0x000f220000300a00 */
[----:B--2---:R-:W-:Y:S06]  /*365f0*/  HMMA.16816.F32 R48, R32, R54, R48 ;  /* 0x000000362030723c */ /* 0x004fec0000001830 */
[----:B------:R-:W-:-:S02]  /*36600*/  IMAD.MOV.U32 R3, RZ, RZ, R54 ;  /* 0x000000ffff037224 */ /* 0x000fc400078e0036 */
[----:B------:R-:W-:-:S15]  /*36610*/  IMAD.MOV.U32 R61, RZ, RZ, R55 ;  /* 0x000000ffff3d7224 */ /* 0x000fde00078e0037 */
[----:B------:R-:W-:Y:S04]  /*36620*/  STL.64 [R1+0x8d0], R48 ;  /* 0x0008d03001007387 */ /* 0x000fe80000100a00 */
[----:B------:R0:W-:Y:S04]  /*36630*/  STL.64 [R1+0x8d8], R50 ;  /* 0x0008d83201007387 */ /* 0x0001e80000100a00 */
[----:B0-----:R-:W2:Y:S04]  /*36640*/  LDL.LU.64 R50, [R1+0x2a88] ;  /* 0x002a880001327983 */ /* 0x001ea80000300a00 */
[----:B------:R-:W2:Y:S04]  /*36650*/  LDL.LU.64 R48, [R1+0x2a80] ;  /* 0x002a800001307983 */ /* 0x000ea80000300a00 */
[----:B------:R-:W2:Y:S01]  /*36660*/  LDL.LU.64 R54, [R1+0x2a78] ;  /* 0x002a780001367983 */ /* 0x000ea20000300a00 */
[----:B---3--:R-:W-:Y:S03]  /*36670*/  HMMA.16816.F32 R44, R32, R6, R44 ;  /* 0x00000006202c723c */ /* 0x008fe6000000182c */
[----:B------:R-:W3:-:S15]  /*36680*/  LDL.LU.64 R52, [R1+0x2a70] ;  /* 0x002a700001347983 */ /* 0x000ede0000300a00 */
[----:B------:R-:W-:-:S05]  /*36690*/  NOP ;  /* 0x0000000000007918 */ /* 0x000fca0000000000 */
[----:B------:R-:W-:Y:S04]  /*366a0*/  STL.64 [R1+0x8c0], R44 ;  /* 0x0008c02c01007387 */ /* 0x000fe80000100a00 */
[----:B------:R0:W-:Y:S04]  /*366b0*/  STL.64 [R1+0x8c8], R46 ;  /* 0x0008c82e01007387 */ /* 0x0001e80000100a00 */
[----:B0-----:R-:W3:Y:S04]  /*366c0*/  LDL.LU.64 R46, [R1+0x2a68] ;  /* 0x002a6800012e7983 */ /* 0x001ee80000300a00 */
[----:B------:R-:W3:Y:S04]  /*366d0*/  LDL.LU.64 R44, [R1+0x2a60] ;  /* 0x002a6000012c7983 */ /* 0x000ee80000300a00 */
[----:B------:R-:W-:Y:S04]  /*366e0*/  STL.64 [R1+0x2968], R6 ;  /* 0x0029680601007387 */ /* 0x000fe80000100a00 */
[----:B----4-:R2:W-:Y:S02]  /*366f0*/  STL.64 [R1+0x2960], R4 ;  /* 0x0029600401007387 */ /* 0x0105e40000100a00 */
[----:B--2---:R-:W-:-:S02]  /*36700*/  IMAD.MOV.U32 R4, RZ, RZ, R55 ;  /* 0x000000ffff047224 */ /* 0x004fc400078e0037 */
[----:B------:R-:W3:Y:S01]  /*36710*/  LDL.LU R55, [R1+0x2a58] ;  /* 0x002a580001377983 */ /* 0x000ee20000300800 */
[----:B------:R-:W-:-:S03]  /*36720*/  IMAD.MOV.U32 R5, RZ, RZ, R49 ;  /* 0x000000ffff057224 */ /* 0x000fc600078e0031 */
[----:B------:R-:W2:Y:S01]  /*36730*/  LDL.LU R49, [R1+0x2a54] ;  /* 0x002a540001317983 */ /* 0x000ea20000300800 */
[----:B------:R-:W-:Y:S02]  /*36740*/  IMAD.MOV.U32 R6, RZ, RZ, R50 ;  /* 0x000000ffff067224 */ /* 0x000fe400078e0032 */
[----:B------:R-:W-:Y:S01]  /*36750*/  IMAD.MOV.U32 R7, RZ, RZ, R51 ;  /* 0x000000ffff077224 */ /* 0x000fe200078e0033 */
[----:B------:R-:W2:Y:S04]  /*36760*/  LDL.LU R50, [R1+0x2a50] ;  /* 0x002a500001327983 */ /* 0x000ea80000300800 */
[----:B------:R-:W2:Y:S01]  /*36770*/  LDL.LU R51, [R1+0x2a4c] ;  /* 0x002a4c0001337983 */ /* 0x000ea20000300800 */
[----:B------:R-:W-:Y:S06]  /*36780*/  HMMA.16816.F32 R20, R32, R10, R20 ;  /* 0x0000000a2014723c */ /* 0x000fec0000001814 */
[----:B------:R-:W-:Y:S04]  /*36790*/  STL.64 [R1+0x2978], R10 ;  /* 0x0029780a01007387 */ /* 0x000fe80000100a00 */
[----:B------:R3:W-:Y:S01]  /*367a0*/  STL.64 [R1+0x2970], R8 ;  /* 0x0029700801007387 */ /* 0x0007e20000100a00 */
[----:B------:R-:W-:Y:S01]  /*367b0*/  LOP3.LUT R56, R60, 0x7, RZ, 0xc0, !PT ;  /* 0x000000073c387812 */ /* 0x000fe200078ec0ff */
[----:B------:R-:W-:-:S02]  /*367c0*/  IMAD.MOV.U32 R41, RZ, RZ, R58 ;  /* 0x000000ffff297224 */ /* 0x000fc400078e003a */
[----:B------:R-:W-:Y:S02]  /*367d0*/  IMAD.MOV.U32 R58, RZ, RZ, R59 ;  /* 0x000000ffff3a7224 */ /* 0x000fe400078e003b */
[----:B------:R-:W-:-:S07]  /*367e0*/  IMAD.SHL.U32 R59, R60, 0x2, RZ ;  /* 0x000000023c3b7824 */ /* 0x000fce00078e00ff */
[----:B------:R-:W-:Y:S04]  /*367f0*/  STL.64 [R1+0x8b0], R20 ;  /* 0x0008b01401007387 */ /* 0x000fe80000100a00 */
[----:B------:R-:W-:Y:S04]  /*36800*/  STL.64 [R1+0x8b8], R22 ;  /* 0x0008b81601007387 */ /* 0x000fe80000100a00 */
[----:B------:R-:W-:Y:S01]  /*36810*/  STL.64 [R1+0x2988], R14 ;  /* 0x0029880e01007387 */ /* 0x000fe20000100a00 */
[----:B------:R-:W-:Y:S01]  /*36820*/  IMAD R56, R56, 0x90, RZ ;  /* 0x0000009038387824 */ /* 0x000fe200078e02ff */
[----:B------:R-:W-:-:S02]  /*36830*/  SHF.L.U32 R57, R60, 0x1, RZ ;  /* 0x000000013c397819 */ /* 0x000fc400000006ff */
[----:B------:R-:W-:Y:S02]  /*36840*/  LOP3.LUT R59, R24, 0x10, R59, 0x78, !PT ;  /* 0x00000010183b7812 */ /* 0x000fe400078e783b */
[----:B------:R-:W-:Y:S02]  /*36850*/  LOP3.LUT R56, R56, 0x30, R57, 0x78, !PT ;  /* 0x0000003038387812 */ /* 0x000fe400078e7839 */
[----:B------:R-:W-:Y:S02]  /*36860*/  LOP3.LUT R59, R59, 0x800, R25, 0xf8, !PT ;  /* 0x000008003b3b7812 */ /* 0x000fe400078ef819 */
[----:B------:R-:W-:-:S03]  /*36870*/  LOP3.LUT R56, R56, 0x40, RZ, 0x3c, !PT ;  /* 0x0000004038387812 */ /* 0x000fc600078e3cff */
[----:B------:R-:W0:Y:S01]  /*36880*/  LDSM.16.MT88.4 R20, [R59+UR4+0x2000] ;  /* 0x002000043b14783b */ /* 0x000e220008004200 */
[----:B------:R-:W-:Y:S03]  /*36890*/  HMMA.16816.F32 R4, R16, R26, R4 ;  /* 0x0000001a1004723c */ /* 0x000fe60000001804 */
[----:B------:R-:W-:Y:S03]  /*368a0*/  LDSM.16.M88.4 R24, [R56+UR4+0x6000] ;  /* 0x006000043818783b */ /* 0x000fe60008000200 */
[----:B---3--:R-:W-:Y:S01]  /*368b0*/  HMMA.16816.F32 R8, R32, R14, R52 ;  /* 0x0000000e2008723c */ /* 0x008fe20000001834 */
[----:B------:R-:W-:Y:S04]  /*368c0*/  LDSM.16.M88.4 R32, [R56+UR4+0x6800] ;  /* 0x006800043820783b */ /* 0x000fe80008000200 */
[----:B------:R-:W-:-:S15]  /*368d0*/  LDSM.16.M88.4 R52, [R56+UR4+0x7c00] ;  /* 0x007c00043834783b */ /* 0x000fde0008000200 */
[----:B------:R-:W-:-:S03]  /*368e0*/  NOP ;  /* 0x0000000000007918 */ /* 0x000fc60000000000 */
[----:B------:R-:W-:Y:S04]  /*368f0*/  STL.64 [R1+0x160], R8 ;  /* 0x0001600801007387 */ /* 0x000fe80000100a00 */
[----:B------:R-:W-:Y:S04]  /*36900*/  STL.64 [R1+0x168], R10 ;  /* 0x0001680a01007387 */ /* 0x000fe80000100a00 */
[----:B------:R2:W-:Y:S02]  /*36910*/  STL.64 [R1+0x2980], R12 ;  /* 0x0029800c01007387 */ /* 0x0005e40000100a00 */
[C---:B--2---:R-:W-:Y:S06]  /*36920*/  HMMA.16816.F32 R12, R16.reuse, R42, R48 ;  /* 0x0000002a100c723c */ /* 0x044fec0000001830 */
[----:B------:R-:W-:Y:S01]  /*36930*/  HMMA.16816.F32 R8, R16, R38, R44 ;  /* 0x000000261008723c */ /* 0x000fe2000000182c */
[----:B------:R-:W-:Y:S04]  /*36940*/  LDSM.16.M88.4 R44, [R56+UR4+0x7400] ;  /* 0x00740004382c783b */ /* 0x000fe80008000200 */
[----:B------:R-:W-:-:S12]  /*36950*/  LDSM.16.M88.4 R48, [R56+UR4+0x7800] ;  /* 0x007800043830783b */ /* 0x000fd80008000200 */
[----:B------:R-:W-:Y:S04]  /*36960*/  STL.64 [R1+0x150], R12 ;  /* 0x0001500c01007387 */ /* 0x000fe80000100a00 */
[----:B------:R-:W-:Y:S04]  /*36970*/  STL.64 [R1+0x158], R14 ;  /* 0x0001580e01007387 */ /* 0x000fe80000100a00 */
[----:B------:R-:W-:Y:S04]  /*36980*/  STL.64 [R1+0x140], R8 ;  /* 0x0001400801007387 */ /* 0x000fe80000100a00 */
[----:B------:R-:W1:Y:S04]  /*36990*/  LDSM.16.M88.4 R12, [R56+UR4+0x4000] ;  /* 0x00400004380c783b */ /* 0x000e680008000200 */
[----:B------:R-:W-:Y:S04]  /*369a0*/  STL.64 [R1+0x148], R10 ;  /* 0x0001480a01007387 */ /* 0x000fe80000100a00 */
[----:B------:R-:W2:Y:S04]  /*369b0*/  LDSM.16.M88.4 R8, [R56+UR4+0x4400] ;  /* 0x004400043808783b */ /* 0x000ea80008000200 */
[----:B0-----:R-:W-:Y:S04]  /*369c0*/  STL.64 [R1+0x2998], R22 ;  /* 0x0029981601007387 */ /* 0x001fe80000100a00 */
[----:B------:R-:W-:Y:S04]  /*369d0*/  STL.64 [R1+0x2990], R20 ;  /* 0x0029901401007387 */ /* 0x000fe80000100a00 */
[----:B-1----:R-:W-:Y:S04]  /*369e0*/  STL.64 [R1+0xa0], R12 ;  /* 0x0000a00c01007387 */ /* 0x002fe80000100a00 */
[----:B------:R-:W-:Y:S04]  /*369f0*/  STL.64 [R1+0xa8], R14 ;  /* 0x0000a80e01007387 */ /* 0x000fe80000100a00 */
[----:B------:R-:W0:Y:S04]  /*36a00*/  LDSM.16.M88.4 R12, [R56+UR4+0x4800] ;  /* 0x00480004380c783b */ /* 0x000e280008000200 */
[----:B--2---:R-:W-:Y:S04]  /*36a10*/  STL.64 [R1+0x90], R8 ;  /* 0x0000900801007387 */ /* 0x004fe80000100a00 */
[----:B------:R-:W-:Y:S04]  /*36a20*/  STL.64 [R1+0x98], R10 ;  /* 0x0000980a01007387 */ /* 0x000fe80000100a00 */
[----:B------:R-:W1:Y:S04]  /*36a30*/  LDSM.16.M88.4 R8, [R56+UR4+0x4c00] ;  /* 0x004c00043808783b */ /* 0x000e680008000200 */
[----:B------:R-:W-:Y:S04]  /*36a40*/  STL.64 [R1+0x130], R4 ;  /* 0x0001300401007387 */ /* 0x000fe80000100a00 */
        /* <DEDUP_REMOVED lines=10> */
[----:B------:R-:W2:Y:S04]  /*36af0*/  LDSM.16.M88.4 R8, [R56+UR4+0x5800] ;  /* 0x005800043808783b */ /* 0x000ea80008000200 */
[----:B0-----:R-:W-:Y:S04]  /*36b00*/  STL.64 [R1+0x50], R12 ;  /* 0x0000500c01007387 */ /* 0x001fe80000100a00 */
[----:B------:R-:W-:Y:S01]  /*36b10*/  STL.64 [R1+0x58], R14 ;  /* 0x0000580e01007387 */ /* 0x000fe20000100a00 */
[----:B-1----:R-:W-:-:S03]  /*36b20*/  IMAD.MOV.U32 R60, RZ, RZ, R6 ;  /* 0x000000ffff3c7224 */ /* 0x002fc600078e0006 */
[----:B------:R-:W-:Y:S04]  /*36b30*/  STL.64 [R1+0x30], R4 ;  /* 0x0000300401007387 */ /* 0x000fe80000100a00 */
[----:B--2---:R-:W-:Y:S04]  /*36b40*/  STL.64 [R1+0x40], R8 ;  /* 0x0000400801007387 */ /* 0x004fe80000100a00 */
[----:B------:R-:W-:Y:S04]  /*36b50*/  STL.64 [R1+0x48], R10 ;  /* 0x0000480a01007387 */ /* 0x000fe80000100a00 */
[----:B------:R-:W-:Y:S04]  /*36b60*/  STL.64 [R1+0x38], R6 ;  /* 0x0000380601007387 */ /* 0x000fe80000100a00 */
[----:B------:R-:W-:Y:S04]  /*36b70*/  STL [R1+0x23c0], R60 ;  /* 0x0023c03c01007387 */ /* 0x000fe80000100800 */
[----:B------:R0:W-:Y:S04]  /*36b80*/  STL.64 [R1+0x28f8], R26 ;  /* 0x0028f81a01007387 */ /* 0x0001e80000100a00 */
[----:B------:R-:W-:Y:S01]  /*36b90*/  STL.64 [R1+0x28f0], R24 ;  /* 0x0028f01801007387 */ /* 0x000fe20000100a00 */
[----:B0-----:R-:W-:-:S02]  /*36ba0*/  IMAD.MOV.U32 R26, RZ, RZ, R29 ;  /* 0x000000ffff1a7224 */ /* 0x001fc400078e001d */
[----:B------:R-:W-:Y:S02]  /*36bb0*/  IMAD.MOV.U32 R27, RZ, RZ, R28 ;  /* 0x000000ffff1b7224 */ /* 0x000fe400078e001c */
[----:B------:R-:W0:Y:S04]  /*36bc0*/  LDSM.16.M88.4 R28, [R56+UR4+0x6400] ;  /* 0x00640004381c783b */ /* 0x000e280008000200 */
[----:B------:R-:W-:Y:S04]  /*36bd0*/  STL.64 [R1+0x29a0], R26 ;  /* 0x0029a01a01007387 */ /* 0x000fe80000100a00 */
[----:B------:R-:W2:Y:S04]  /*36be0*/  LDL.LU R8, [R1+0x7f0] ;  /* 0x0007f00001087983 */ /* 0x000ea80000300800 */
[----:B------:R-:W2:Y:S04]  /*36bf0*/  LDL.LU R9, [R1+0x7f4] ;  /* 0x0007f40001097983 */ /* 0x000ea80000300800 */
[----:B------:R-:W3:Y:S04]  /*36c00*/  LDL.LU R10, [R1+0x7f8] ;  /* 0x0007f800010a7983 */ /* 0x000ee80000300800 */
[----:B------:R-:W3:Y:S04]  /*36c10*/  LDL.LU R11, [R1+0x7fc] ;  /* 0x0007fc00010b7983 */ /* 0x000ee80000300800 */
[----:B---3--:R-:W-:Y:S04]  /*36c20*/  STL.64 [R1+0x29b0], R10 ;  /* 0x0029b00a01007387 */ /* 0x008fe80000100a00 */
[----:B--2---:R-:W-:Y:S04]  /*36c30*/  STL.64 [R1+0x29a8], R8 ;  /* 0x0029a80801007387 */ /* 0x004fe80000100a00 */
[----:B0-----:R0:W-:Y:S04]  /*36c40*/  STL [R1+0x2384], R30 ;  /* 0x0023841e01007387 */ /* 0x0011e80000100800 */
[----:B------:R1:W-:Y:S04]  /*36c50*/  STL [R1+0x2380], R31 ;  /* 0x0023801f01007387 */ /* 0x0003e80000100800 */
[----:B------:R2:W-:Y:S01]  /*36c60*/  STL.64 [R1+0x2920], R28 ;  /* 0x0029201c01007387 */ /* 0x0005e20000100a00 */
[----:B0-----:R-:W-:-:S02]  /*36c70*/  IMAD.MOV.U32 R30, RZ, RZ, R41 ;  /* 0x000000ffff1e7224 */ /* 0x001fc400078e0029 */
[----:B-1----:R-:W-:Y:S01]  /*36c80*/  IMAD.MOV.U32 R31, RZ, RZ, R58 ;  /* 0x000000ffff1f7224 */ /* 0x002fe200078e003a */
[----:B------:R-:W3:Y:S04]  /*36c90*/  LDL.LU R41, [R1+0x2a48] ;  /* 0x002a480001297983 */ /* 0x000ee80000300800 */
[----:B------:R-:W4:Y:S04]  /*36ca0*/  LDL.LU R58, [R1+0x2a44] ;  /* 0x002a4400013a7983 */ /* 0x000f280000300800 */
[----:B------:R0:W-:Y:S04]  /*36cb0*/  STL.64 [R1+0x29b8], R30 ;  /* 0x0029b81e01007387 */ /* 0x0001e80000100a00 */
[----:B------:R-:W2:Y:S04]  /*36cc0*/  LDL.LU R12, [R1+0x7e0] ;  /* 0x0007e000010c7983 */ /* 0x000ea80000300800 */
[----:B------:R-:W2:Y:S04]  /*36cd0*/  LDL.LU R13, [R1+0x7e4] ;  /* 0x0007e400010d7983 */ /* 0x000ea80000300800 */
[----:B------:R-:W3:Y:S04]  /*36ce0*/  LDL.LU R14, [R1+0x7e8] ;  /* 0x0007e800010e7983 */ /* 0x000ee80000300800 */
[----:B------:R-:W3:Y:S01]  /*36cf0*/  LDL.LU R15, [R1+0x7ec] ;  /* 0x0007ec00010f7983 */ /* 0x000ee20000300800 */
[----:B------:R-:W-:-:S02]  /*36d00*/  IMAD.MOV.U32 R22, RZ, RZ, R37 ;  /* 0x000000ffff167224 */ /* 0x000fc400078e0025 */
[----:B------:R-:W-:Y:S01]  /*36d10*/  IMAD.MOV.U32 R23, RZ, RZ, R36 ;  /* 0x000000ffff177224 */ /* 0x000fe200078e0024 */
[----:B---3--:R1:W-:Y:S04]  /*36d20*/  STL.64 [R1+0x29c8], R14 ;  /* 0x0029c80e01007387 */ /* 0x0083e80000100a00 */
[----:B--2---:R-:W-:Y:S04]  /*36d30*/  STL.64 [R1+0x29c0], R12 ;  /* 0x0029c00c01007387 */ /* 0x004fe80000100a00 */
[----:B------:R-:W1:Y:S04]  /*36d40*/  LDL.LU R37, [R1+0x2a40] ;  /* 0x002a400001257983 */ /* 0x000e680000300800 */
[----:B------:R-:W2:Y:S04]  /*36d50*/  LDL.LU R36, [R1+0x2a3c] ;  /* 0x002a3c0001247983 */ /* 0x000ea80000300800 */
[----:B------:R3:W-:Y:S04]  /*36d60*/  STL.64 [R1+0x29d0], R22 ;  /* 0x0029d01601007387 */ /* 0x0007e80000100a00 */
[----:B------:R-:W4:Y:S04]  /*36d70*/  LDL.LU R24, [R1+0x7d0] ;  /* 0x0007d00001187983 */ /* 0x000f280000300800 */
[----:B------:R-:W4:Y:S04]  /*36d80*/  LDL.LU R25, [R1+0x7d4] ;  /* 0x0007d40001197983 */ /* 0x000f280000300800 */
[----:B------:R-:W3:Y:S04]  /*36d90*/  LDL.LU R26, [R1+0x7d8] ;  /* 0x0007d800011a7983 */ /* 0x000ee80000300800 */
[----:B------:R-:W3:Y:S01]  /*36da0*/  LDL.LU R27, [R1+0x7dc] ;  /* 0x0007dc00011b7983 */ /* 0x000ee20000300800 */
[----:B------:R-:W-:-:S02]  /*36db0*/  IMAD.MOV.U32 R10, RZ, RZ, R41 ;  /* 0x000000ffff0a7224 */ /* 0x000fc400078e0029 */
[----:B------:R-:W-:Y:S01]  /*36dc0*/  IMAD.MOV.U32 R11, RZ, RZ, R40 ;  /* 0x000000ffff0b7224 */ /* 0x000fe200078e0028 */
[----:B---3--:R3:W-:Y:S04]  /*36dd0*/  STL.64 [R1+0x29e0], R26 ;  /* 0x0029e01a01007387 */ /* 0x0087e80000100a00 */
[----:B----4-:R-:W-:Y:S04]  /*36de0*/  STL.64 [R1+0x29d8], R24 ;  /* 0x0029d81801007387 */ /* 0x010fe80000100a00 */
[----:B------:R-:W3:Y:S04]  /*36df0*/  LDL.LU R41, [R1+0x2a38] ;  /* 0x002a380001297983 */ /* 0x000ee80000300800 */
[----:B------:R-:W4:Y:S04]  /*36e00*/  LDL.LU R40, [R1+0x2a34] ;  /* 0x002a340001287983 */ /* 0x000f280000300800 */
[----:B------:R2:W-:Y:S04]  /*36e10*/  STL.64 [R1+0x29e8], R10 ;  /* 0x0029e80a01007387 */ /* 0x0005e80000100a00 */
[----:B------:R-:W2:Y:S04]  /*36e20*/  LDL.LU R28, [R1+0x7c0] ;  /* 0x0007c000011c7983 */ /* 0x000ea80000300800 */
[----:B------:R-:W2:Y:S04]  /*36e30*/  LDL.LU R29, [R1+0x7c4] ;  /* 0x0007c400011d7983 */ /* 0x000ea80000300800 */
[----:B0-----:R-:W3:Y:S04]  /*36e40*/  LDL.LU R30, [R1+0x7c8] ;  /* 0x0007c800011e7983 */ /* 0x001ee80000300800 */
[----:B------:R-:W3:Y:S01]  /*36e50*/  LDL.LU R31, [R1+0x7cc] ;  /* 0x0007cc00011f7983 */ /* 0x000ee20000300800 */
[----:B-1----:R-:W-:-:S02]  /*36e60*/  IMAD.MOV.U32 R14, RZ, RZ, R37 ;  /* 0x000000ffff0e7224 */ /* 0x002fc400078e0025 */
[----:B------:R-:W-:Y:S01]  /*36e70*/  IMAD.MOV.U32 R15, RZ, RZ, R58 ;  /* 0x000000ffff0f7224 */ /* 0x000fe200078e003a */
[----:B---3--:R0:W-:Y:S04]  /*36e80*/  STL.64 [R1+0x2a00], R30 ;  /* 0x002a001e01007387 */ /* 0x0081e80000100a00 */
[----:B--2---:R-:W-:Y:S04]  /*36e90*/  STL.64 [R1+0x29f8], R28 ;  /* 0x0029f81c01007387 */ /* 0x004fe80000100a00 */
[----:B------:R-:W2:Y:S04]  /*36ea0*/  LDL.LU R37, [R1+0x2a30] ;  /* 0x002a300001257983 */ /* 0x000ea80000300800 */
[----:B------:R-:W3:Y:S04]  /*36eb0*/  LDL.LU R58, [R1+0x2a2c] ;  /* 0x002a2c00013a7983 */ /* 0x000ee80000300800 */
[----:B------:R1:W-:Y:S04]  /*36ec0*/  STL.64 [R1+0x2a08], R14 ;  /* 0x002a080e01007387 */ /* 0x0003e80000100a00 */
[----:B------:R-:W3:Y:S04]  /*36ed0*/  LDL.LU R20, [R1+0x780] ;  /* 0x0007800001147983 */ /* 0x000ee80000300800 */
[----:B------:R-:W3:Y:S04]  /*36ee0*/  LDL.LU R21, [R1+0x784] ;  /* 0x0007840001157983 */ /* 0x000ee80000300800 */
[----:B------:R-:W3:Y:S04]  /*36ef0*/  LDL.LU R22, [R1+0x788] ;  /* 0x0007880001167983 */ /* 0x000ee80000300800 */
[----:B------:R-:W3:Y:S01]  /*36f00*/  LDL.LU R23, [R1+0x78c] ;  /* 0x00078c0001177983 */ /* 0x000ee20000300800 */
[----:B------:R-:W-:-:S03]  /*36f10*/  IMAD.MOV.U32 R26, RZ, RZ, R41 ;  /* 0x000000ffff1a7224 */ /* 0x000fc600078e0029 */
[----:B------:R-:W0:Y:S01]  /*36f20*/  LDL.LU R41, [R1+0x2a28] ;  /* 0x002a280001297983 */ /* 0x000e220000300800 */
[----:B------:R-:W-:-:S03]  /*36f30*/  IMAD.MOV.U32 R27, RZ, RZ, R36 ;  /* 0x000000ffff1b7224 */ /* 0x000fc600078e0024 */
[----:B------:R-:W3:Y:S04]  /*36f40*/  LDL.LU R36, [R1+0x2a24] ;  /* 0x002a240001247983 */ /* 0x000ee80000300800 */
[----:B------:R-:W3:Y:S04]  /*36f50*/  LDL.LU R8, [R1+0x790] ;  /* 0x0007900001087983 */ /* 0x000ee80000300800 */
[----:B------:R-:W3:Y:S04]  /*36f60*/  LDL.LU R9, [R1+0x794] ;  /* 0x0007940001097983 */ /* 0x000ee80000300800 */
[----:B------:R-:W3:Y:S04]  /*36f70*/  LDL.LU R10, [R1+0x798] ;  /* 0x00079800010a7983 */ /* 0x000ee80000300800 */
[----:B------:R-:W3:Y:S01]  /*36f80*/  LDL.LU R11, [R1+0x79c] ;  /* 0x00079c00010b7983 */ /* 0x000ee20000300800 */
[----:B----4-:R-:W-:-:S02]  /*36f90*/  IMAD.MOV.U32 R7, RZ, RZ, R40 ;  /* 0x000000ffff077224 */ /* 0x010fc400078e0028 */
[----:B--2---:R-:W-:Y:S02]  /*36fa0*/  IMAD.MOV.U32 R6, RZ, RZ, R37 ;  /* 0x000000ffff067224 */ /* 0x004fe400078e0025 */
[----:B------:R-:W2:Y:S04]  /*36fb0*/  LDL.LU R37, [R1+0x2a20] ;  /* 0x002a200001257983 */ /* 0x000ea80000300800 */
[----:B------:R-:W4:Y:S01]  /*36fc0*/  LDL.LU R40, [R1+0x2a1c] ;  /* 0x002a1c0001287983 */ /* 0x000f220000300800 */
[----:B0-----:R-:W-:-:S03]  /*36fd0*/  IMAD.MOV.U32 R30, RZ, RZ, R41 ;  /* 0x000000ffff1e7224 */ /* 0x001fc600078e0029 */
[----:B------:R-:W4:Y:S04]  /*36fe0*/  LDL.LU R41, [R1+0x2a18] ;  /* 0x002a180001297983 */ /* 0x000f280000300800 */
[----:B------:R-:W4:Y:S04]  /*36ff0*/  LDL.LU R12, [R1+0x7b0] ;  /* 0x0007b000010c7983 */ /* 0x000f280000300800 */
[----:B------:R-:W4:Y:S04]  /*37000*/  LDL.LU R13, [R1+0x7b4] ;  /* 0x0007b400010d7983 */ /* 0x000f280000300800 */
[----:B-1----:R-:W4:Y:S04]  /*37010*/  LDL.LU R14, [R1+0x7b8] ;  /* 0x0007b800010e7983 */ /* 0x002f280000300800 */
[----:B------:R-:W4:Y:S04]  /*37020*/  LDL.LU R15, [R1+0x7bc] ;  /* 0x0007bc00010f7983 */ /* 0x000f280000300800 */
[----:B------:R-:W-:Y:S04]  /*37030*/  STL [R1+0x238c], R34 ;  /* 0x00238c2201007387 */ /* 0x000fe80000100800 */
[----:B------:R3:W-:Y:S04]  /*37040*/  STL [R1+0x2388], R35 ;  /* 0x0023882301007387 */ /* 0x0007e80000100800 */
[----:B------:R4:W-:Y:S01]  /*37050*/  STL.64 [R1+0x2928], R32 ;  /* 0x0029282001007387 */ /* 0x0009e20000100a00 */
[----:B---3--:R-:W-:-:S02]  /*37060*/  IMAD.MOV.U32 R35, RZ, RZ, R36 ;  /* 0x000000ffff237224 */ /* 0x008fc400078e0024 */
[----:B------:R-:W-:Y:S02]  /*37070*/  IMAD.MOV.U32 R31, RZ, RZ, R58 ;  /* 0x000000ffff1f7224 */ /* 0x000fe400078e003a */
[----:B--2---:R-:W-:Y:S02]  /*37080*/  IMAD.MOV.U32 R34, RZ, RZ, R37 ;  /* 0x000000ffff227224 */ /* 0x004fe400078e0025 */
[----:B------:R-:W0:Y:S01]  /*37090*/  LDSM.16.M88.4 R36, [R56+UR4+0x6c00] ;  /* 0x006c00043824783b */ /* 0x000e220008000200 */
[----:B----4-:R-:W-:Y:S02]  /*370a0*/  IMAD.MOV.U32 R33, RZ, RZ, R40 ;  /* 0x000000ffff217224 */ /* 0x010fe400078e0028 */
[----:B------:R-:W-:Y:S02]  /*370b0*/  IMAD.MOV.U32 R32, RZ, RZ, R41 ;  /* 0x000000ffff207224 */ /* 0x000fe400078e0029 */
[----:B------:R-:W1:Y:S04]  /*370c0*/  LDSM.16.M88.4 R40, [R56+UR4+0x7000] ;  /* 0x007000043828783b */ /* 0x000e680008000200 */
[----:B------:R-:W2:Y:S01]  /*370d0*/  LDSM.16.MT88.4 R56, [R59+UR4+0x2080] ;  /* 0x002080043b38783b */ /* 0x000ea20008004200 */
[----:B------:R-:W-:Y:S03]  /*370e0*/  HMMA.16816.F32 R28, R16, R30, R12 ;  /* 0x0000001e101c723c */ /* 0x000fe6000000180c */
[----:B0-----:R0:W-:Y:S04]  /*370f0*/  STL [R1+0x2374], R38 ;  /* 0x0023742601007387 */ /* 0x0011e80000100800 */
[----:B------:R3:W-:Y:S04]  /*37100*/  STL [R1+0x2370], R39 ;  /* 0x0023702701007387 */ /* 0x0007e80000100800 */
[----:B------:R-:W-:Y:S04]  /*37110*/  STL.64 [R1+0x28e8], R36 ;  /* 0x0028e82401007387 */ /* 0x000fe80000100a00 */
[----:B-1----:R-:W-:Y:S04]  /*37120*/  STL [R1+0x236c], R42 ;  /* 0x00236c2a01007387 */ /* 0x002fe80000100800 */
[----:B------:R-:W-:Y:S04]  /*37130*/  STL [R1+0x2368], R43 ;  /* 0x0023682b01007387 */ /* 0x000fe80000100800 */
[----:B------:R-:W-:Y:S04]  /*37140*/  STL [R1+0x23cc], R46 ;  /* 0x0023cc2e01007387 */ /* 0x000fe80000100800 */
[----:B------:R-:W-:Y:S04]  /*37150*/  STL [R1+0x23c8], R47 ;  /* 0x0023c82f01007387 */ /* 0x000fe80000100800 */
[----:B------:R-:W-:Y:S04]  /*37160*/  STL [R1+0x23d0], R50 ;  /* 0x0023d03201007387 */ /* 0x000fe80000100800 */
[----:B------:R-:W-:Y:S04]  /*37170*/  STL [R1+0x23c4], R51 ;  /* 0x0023c43301007387 */ /* 0x000fe80000100800 */
[----:B------:R-:W-:Y:S04]  /*37180*/  STL [R1+0x23e8], R54 ;  /* 0x0023e83601007387 */ /* 0x000fe80000100800 */
[----:B------:R-:W-:Y:S01]  /*37190*/  STL [R1+0x23d4], R55 ;  /* 0x0023d43701007387 */ /* 0x000fe20000100800 */
[----:B0-----:R-:W-:-:S02]  /*371a0*/  IMAD.MOV.U32 R38, RZ, RZ, R0 ;  /* 0x000000ffff267224 */ /* 0x001fc400078e0000 */
[----:B---3--:R-:W-:Y:S01]  /*371b0*/  IMAD.MOV.U32 R39, RZ, RZ, R2 ;  /* 0x000000ffff277224 */ /* 0x008fe200078e0002 */
[----:B------:R-:W3:Y:S04]  /*371c0*/  LDL.LU R0, [R1+0x2a14] ;  /* 0x002a140001007983 */ /* 0x000ee80000300800 */
[----:B------:R-:W4:Y:S04]  /*371d0*/  LDL.LU R2, [R1+0x2a10] ;  /* 0x002a100001027983 */ /* 0x000f280000300800 */
[----:B--2---:R-:W-:Y:S04]  /*371e0*/  STL.64 [R1+0x28d0], R58 ;  /* 0x0028d03a01007387 */ /* 0x004fe80000100a00 */
[----:B------:R0:W-:Y:S04]  /*371f0*/  STL.64 [R1+0x28c8], R56 ;  /* 0x0028c83801007387 */ /* 0x0001e80000100a00 */
[----:B0-----:R-:W2:Y:S04]  /*37200*/  LDL.LU R56, [R1+0x800] ;  /* 0x0008000001387983 */ /* 0x001ea80000300800 */
[----:B------:R-:W2:Y:S04]  /*37210*/  LDL.LU R57, [R1+0x804] ;  /* 0x0008040001397983 */ /* 0x000ea80000300800 */
[----:B------:R-:W2:Y:S04]  /*37220*/  LDL.LU R58, [R1+0x808] ;  /* 0x00080800013a7983 */ /* 0x000ea80000300800 */
[----:B------:R-:W2:Y:S04]  /*37230*/  LDL.LU R59, [R1+0x80c] ;  /* 0x00080c00013b7983 */ /* 0x000ea80000300800 */
[----:B------:R-:W3:Y:S01]  /*37240*/  LDL.LU.64 R14, [R1+0x2a08] ;  /* 0x002a0800010e7983 */ /* 0x000ee20000300a00 */
[----:B------:R-:W-:Y:S03]  /*37250*/  HMMA.16816.F32 R4, R16, R6, R32 ;  /* 0x000000061004723c */ /* 0x000fe60000001820 */
[----:B------:R-:W-:Y:S04]  /*37260*/  STL.64 [R1+0x120], R28 ;  /* 0x0001201c01007387 */ /* 0x000fe80000100a00 */
[----:B------:R0:W-:Y:S01]  /*37270*/  STL.64 [R1+0x128], R30 ;  /* 0x0001281e01007387 */ /* 0x0001e20000100a00 */
[----:B------:R-:W-:-:S03]  /*37280*/  MOV R34, R3 ;  /* 0x0000000300227202 */ /* 0x000fc60000000f00 */
[----:B0-----:R-:W4:Y:S04]  /*37290*/  LDL.LU.64 R30, [R1+0x2a00] ;  /* 0x002a0000011e7983 */ /* 0x001f280000300a00 */
[----:B------:R-:W4:Y:S04]  /*372a0*/  LDL.LU.64 R28, [R1+0x29f8] ;  /* 0x0029f800011c7983 */ /* 0x000f280000300a00 */
[----:B------:R-:W2:Y:S01]  /*372b0*/  LDL.LU R3, [R1+0x29f0] ;  /* 0x0029f00001037983 */ /* 0x000ea20000300800 */
[C---:B------:R-:W-:Y:S03]  /*372c0*/  HMMA.16816.F32 R24, R16.reuse, R26, R8 ;  /* 0x0000001a1018723c */ /* 0x040fe60000001808 */
[----:B------:R0:W-:Y:S04]  /*372d0*/  STL.64 [R1+0x110], R4 ;  /* 0x0001100401007387 */ /* 0x0001e80000100a00 */
[----:B------:R1:W-:Y:S04]  /*372e0*/  STL.64 [R1+0x118], R6 ;  /* 0x0001180601007387 */ /* 0x0003e80000100a00 */
[----:B0-----:R-:W2:Y:S04]  /*372f0*/  LDL.LU R4, [R1+0x810] ;  /* 0x0008100001047983 */ /* 0x001ea80000300800 */
[----:B------:R-:W2:Y:S04]  /*37300*/  LDL.LU R5, [R1+0x814] ;  /* 0x0008140001057983 */ /* 0x000ea80000300800 */
[----:B-1----:R-:W2:Y:S04]  /*37310*/  LDL.LU R6, [R1+0x818] ;  /* 0x0008180001067983 */ /* 0x002ea80000300800 */
[----:B------:R-:W2:Y:S04]  /*37320*/  LDL.LU R7, [R1+0x81c] ;  /* 0x00081c0001077983 */ /* 0x000ea80000300800 */
[----:B------:R-:W4:Y:S04]  /*37330*/  LDL.LU.64 R10, [R1+0x29e8] ;  /* 0x0029e800010a7983 */ /* 0x000f280000300a00 */
[----:B------:R-:W-:Y:S04]  /*37340*/  STL.64 [R1+0x100], R24 ;  /* 0x0001001801007387 */ /* 0x000fe80000100a00 */
[----:B------:R0:W-:Y:S04]  /*37350*/  STL.64 [R1+0x108], R26 ;  /* 0x0001081a01007387 */ /* 0x0001e80000100a00 */
[----:B0-----:R-:W2:Y:S04]  /*37360*/  LDL.LU.64 R26, [R1+0x29e0] ;  /* 0x0029e000011a7983 */ /* 0x001ea80000300a00 */
[----:B------:R-:W2:Y:S01]  /*37370*/  LDL.LU.64 R24, [R1+0x29d8] ;  /* 0x0029d80001187983 */ /* 0x000ea20000300a00 */
[----:B---3--:R-:W-:Y:S03]  /*37380*/  HMMA.16816.F32 R12, R16, R14, R20 ;  /* 0x0000000e100c723c */ /* 0x008fe60000001814 */
[----:B------:R-:W2:-:S15]  /*37390*/  LDL.LU.64 R22, [R1+0x29d0] ;  /* 0x0029d00001167983 */ /* 0x000e9e0000300a00 */
[----:B------:R-:W-:-:S05]  /*373a0*/  NOP ;  /* 0x0000000000007918 */ /* 0x000fca0000000000 */
[----:B------:R-:W-:Y:S01]  /*373b0*/  STL.64 [R1+0xf0], R12 ;  /* 0x0000f00c01007387 */ /* 0x000fe20000100a00 */
[C---:B----4-:R-:W-:Y:S03]  /*373c0*/  HMMA.16816.F32 R8, R16.reuse, R10, R28 ;  /* 0x0000000a1008723c */ /* 0x050fe6000000181c */
[----:B------:R0:W-:Y:S04]  /*373d0*/  STL.64 [R1+0xf8], R14 ;  /* 0x0000f80e01007387 */ /* 0x0001e80000100a00 */
[----:B0-----:R-:W3:Y:S04]  /*373e0*/  LDL.LU.64 R14, [R1+0x29c8] ;  /* 0x0029c800010e7983 */ /* 0x001ee80000300a00 */
[----:B------:R-:W3:Y:S04]  /*373f0*/  LDL.LU.64 R12, [R1+0x29c0] ;  /* 0x0029c000010c7983 */ /* 0x000ee80000300a00 */
[----:B------:R-:W3:Y:S08]  /*37400*/  LDL.LU.64 R30, [R1+0x29b8] ;  /* 0x0029b800011e7983 */ /* 0x000ef00000300a00 */
[----:B------:R-:W-:Y:S04]  /*37410*/  STL.64 [R1+0xe0], R8 ;  /* 0x0000e00801007387 */ /* 0x000fe80000100a00 */
[----:B------:R0:W-:Y:S04]  /*37420*/  STL.64 [R1+0xe8], R10 ;  /* 0x0000e80a01007387 */ /* 0x0001e80000100a00 */
[----:B0-----:R-:W4:Y:S04]  /*37430*/  LDL.LU.64 R10, [R1+0x29b0] ;  /* 0x0029b000010a7983 */ /* 0x001f280000300a00 */
[----:B------:R-:W4:Y:S01]  /*37440*/  LDL.LU.64 R8, [R1+0x29a8] ;  /* 0x0029a80001087983 */ /* 0x000f220000300a00 */
[C---:B--2---:R-:W-:Y:S03]  /*37450*/  HMMA.16816.F32 R20, R16.reuse, R22, R24 ;  /* 0x000000161014723c */ /* 0x044fe60000001818 */
[----:B------:R-:W4:Y:S03]  /*37460*/  LDL.LU.64 R26, [R1+0x29a0] ;  /* 0x0029a000011a7983 */ /* 0x000f260000300a00 */
[----:B------:R-:W-:-:S15]  /*37470*/  HMMA.16816.F32 R36, R16, R38, R56 ;  /* 0x000000261024723c */ /* 0x000fde0000001838 */
[----:B------:R-:W-:-:S02]  /*37480*/  NOP ;  /* 0x0000000000007918 */ /* 0x000fc40000000000 */
[----:B------:R-:W-:Y:S04]  /*37490*/  STL.64 [R1+0xd0], R20 ;  /* 0x0000d01401007387 */ /* 0x000fe80000100a00 */
[----:B------:R0:W-:Y:S04]  /*374a0*/  STL.64 [R1+0xd8], R22 ;  /* 0x0000d81601007387 */ /* 0x0001e80000100a00 */
[----:B0-----:R-:W2:Y:S04]  /*374b0*/  LDL.LU.64 R22, [R1+0x2998] ;  /* 0x0029980001167983 */ /* 0x001ea80000300a00 */
[----:B------:R-:W2:Y:S01]  /*374c0*/  LDL.LU.64 R20, [R1+0x2990] ;  /* 0x0029900001147983 */ /* 0x000ea20000300a00 */
[----:B---3--:R-:W-:Y:S03]  /*374d0*/  HMMA.16816.F32 R28, R16, R30, R12 ;  /* 0x0000001e101c723c */ /* 0x008fe6000000180c */
[----:B------:R-:W3:Y:S04]  /*374e0*/  LDL.LU.64 R14, [R1+0x2988] ;  /* 0x00298800010e7983 */ /* 0x000ee80000300a00 */
[----:B------:R-:W2:Y:S01]  /*374f0*/  LDL.LU.64 R12, [R1+0x2980] ;  /* 0x00298000010c7983 */ /* 0x000ea20000300a00 */
[----:B------:R-:W-:-:S02]  /*37500*/  IMAD.MOV.U32 R35, RZ, RZ, R61 ;  /* 0x000000ffff237224 */ /* 0x000fc400078e003d */
[----:B------:R-:W-:-:S13]  /*37510*/  IMAD.MOV.U32 R54, RZ, RZ, R39 ;  /* 0x000000ffff367224 */ /* 0x000fda00078e0027 */
[----:B------:R0:W-:Y:S04]  /*37520*/  STL.64 [R1+0xc0], R28 ;  /* 0x0000c01c01007387 */ /* 0x0001e80000100a00 */
[----:B------:R1:W-:Y:S04]  /*37530*/  STL.64 [R1+0xc8], R30 ;  /* 0x0000c81e01007387 */ /* 0x0003e80000100a00 */
[----:B0-----:R-:W3:Y:S04]  /*37540*/  LDL.LU R28, [R1+0x820] ;  /* 0x00082000011c7983 */ /* 0x001ee80000300800 */
[----:B------:R-:W3:Y:S04]  /*37550*/  LDL.LU R29, [R1+0x824] ;  /* 0x00082400011d7983 */ /* 0x000ee80000300800 */
[----:B-1----:R-:W3:Y:S04]  /*37560*/  LDL.LU R30, [R1+0x828] ;  /* 0x00082800011e7983 */ /* 0x002ee80000300800 */
[----:B------:R-:W3:Y:S01]  /*37570*/  LDL.LU R31, [R1+0x82c] ;  /* 0x00082c00011f7983 */ /* 0x000ee20000300800 */
[C---:B------:R-:W-:Y:S06]  /*37580*/  HMMA.16816.F32 R32, R16.reuse, R34, R4 ;  /* 0x000000221020723c */ /* 0x040fec0000001804 */
[----:B----4-:R-:W-:Y:S01]  /*37590*/  HMMA.16816.F32 R24, R16, R26, R8 ;  /* 0x0000001a1018723c */ /* 0x010fe20000001808 */
[----:B------:R-:W4:Y:S04]  /*375a0*/  LDL.LU.64 R10, [R1+0x2978] ;  /* 0x00297800010a7983 */ /* 0x000f280000300a00 */
[----:B------:R-:W4:-:S15]  /*375b0*/  LDL.LU.64 R8, [R1+0x2970] ;  /* 0x0029700001087983 */ /* 0x000f1e0000300a00 */
[----:B------:R-:W-:-:S04]  /*375c0*/  NOP ;  /* 0x0000000000007918 */ /* 0x000fc80000000000 */
[----:B------:R-:W-:Y:S02]  /*375d0*/  IMAD.MOV.U32 R55, RZ, RZ, R24 ;  /* 0x000000ffff377224 */ /* 0x000fe400078e0018 */
[----:B------:R-:W-:Y:S02]  /*375e0*/  IMAD.MOV.U32 R47, RZ, RZ, R27 ;  /* 0x000000ffff2f7224 */ /* 0x000fe400078e001b */
[----:B------:R-:W-:Y:S02]  /*375f0*/  IMAD.MOV.U32 R50, RZ, RZ, R25 ;  /* 0x000000ffff327224 */ /* 0x000fe400078e0019 */
[----:B------:R-:W-:Y:S01]  /*37600*/  IMAD.MOV.U32 R46, RZ, RZ, R26 ;  /* 0x000000ffff2e7224 */ /* 0x000fe200078e001a */
[----:B------:R-:W4:Y:S04]  /*37610*/  LDL.LU R24, [R1+0x860] ;  /* 0x0008600001187983 */ /* 0x000f280000300800 */
[----:B------:R-:W4:Y:S04]  /*37620*/  LDL.LU R25, [R1+0x864] ;  /* 0x0008640001197983 */ /* 0x000f280000300800 */
[----:B------:R-:W4:Y:S04]  /*37630*/  LDL.LU R26, [R1+0x868] ;  /* 0x00086800011a7983 */ /* 0x000f280000300800 */
[----:B------:R-:W4:Y:S04]  /*37640*/  LDL.LU R27, [R1+0x86c] ;  /* 0x00086c00011b7983 */ /* 0x000f280000300800 */
[----:B------:R-:W-:Y:S04]  /*37650*/  STL [R1+0x2494], R47 ;  /* 0x0024942f01007387 */ /* 0x000fe80000100800 */
[----:B------:R-:W-:Y:S04]  /*37660*/  STL [R1+0x2490], R46 ;  /* 0x0024902e01007387 */ /* 0x000fe80000100800 */
[----:B------:R-:W-:Y:S04]  /*37670*/  STL [R1+0x248c], R50 ;  /* 0x00248c3201007387 */ /* 0x000fe80000100800 */
[----:B------:R-:W-:Y:S04]  /*37680*/  STL [R1+0x2488], R55 ;  /* 0x0024883701007387 */ /* 0x000fe80000100800 */
[----:B------:R0:W-:Y:S04]  /*37690*/  STL.64 [R1+0x20], R36 ;  /* 0x0000202401007387 */ /* 0x0001e80000100a00 */
[----:B------:R-:W-:Y:S04]  /*376a0*/  STL [R1+0x28], R38 ;  /* 0x0000282601007387 */ /* 0x000fe80000100800 */
[----:B------:R-:W4:Y:S04]  /*376b0*/  LDL.LU R56, [R1+0x840] ;  /* 0x0008400001387983 */ /* 0x000f280000300800 */
[----:B------:R-:W4:Y:S04]  /*376c0*/  LDL.LU R57, [R1+0x844] ;  /* 0x0008440001397983 */ /* 0x000f280000300800 */
[----:B------:R-:W4:Y:S04]  /*376d0*/  LDL.LU R58, [R1+0x848] ;  /* 0x00084800013a7983 */ /* 0x000f280000300800 */
[----:B------:R-:W4:Y:S04]  /*376e0*/  LDL.LU R59, [R1+0x84c] ;  /* 0x00084c00013b7983 */ /* 0x000f280000300800 */
[----:B0-----:R-:W4:Y:S04]  /*376f0*/  LDL.LU.64 R36, [R1+0xa0] ;  /* 0x0000a00001247983 */ /* 0x001f280000300a00 */
[----:B------:R-:W-:Y:S04]  /*37700*/  STL [R1+0x24b8], R54 ;  /* 0x0024b83601007387 */ /* 0x000fe80000100800 */
[----:B------:R-:W3:Y:S01]  /*37710*/  LDL.LU.64 R6, [R1+0x2968] ;  /* 0x0029680001067983 */ /* 0x000ee20000300a00 */
[----:B------:R-:W-:-:S02]  /*37720*/  IMAD.MOV.U32 R55, RZ, RZ, R35 ;  /* 0x000000ffff377224 */ /* 0x000fc400078e0023 */
[----:B------:R-:W-:Y:S02]  /*37730*/  IMAD.MOV.U32 R50, RZ, RZ, R34 ;  /* 0x000000ffff327224 */ /* 0x000fe400078e0022 */
[----:B------:R-:W-:Y:S02]  /*37740*/  IMAD.MOV.U32 R46, RZ, RZ, R33 ;  /* 0x000000ffff2e7224 */ /* 0x000fe400078e0021 */
[----:B------:R-:W-:Y:S01]  /*37750*/  IMAD.MOV.U32 R47, RZ, RZ, R32 ;  /* 0x000000ffff2f7224 */ /* 0x000fe200078e0020 */
[----:B------:R-:W4:Y:S04]  /*37760*/  LDL.LU.64 R4, [R1+0x2960] ;  /* 0x0029600001047983 */ /* 0x000f280000300a00 */
[----:B------:R-:W-:Y:S04]  /*37770*/  STL [R1+0x24e8], R55 ;  /* 0x0024e83701007387 */ /* 0x000fe80000100800 */
[----:B------:R-:W-:Y:S04]  /*37780*/  STL [R1+0x24c4], R50 ;  /* 0x0024c43201007387 */ /* 0x000fe80000100800 */
[----:B------:R-:W-:Y:S04]  /*37790*/  STL [R1+0x24c0], R46 ;  /* 0x0024c02e01007387 */ /* 0x000fe80000100800 */
[----:B------:R-:W-:Y:S01]  /*377a0*/  STL [R1+0x24bc], R47 ;  /* 0x0024bc2f01007387 */ /* 0x000fe20000100800 */
[----:B--2---:R-:W-:Y:S01]  /*377b0*/  IMAD.MOV.U32 R35, RZ, RZ, R13 ;  /* 0x000000ffff237224 */ /* 0x004fe200078e000d */
[----:B---3--:R-:W-:-:S15]  /*377c0*/  HMMA.16816.F32 R28, R16, R6, R28 ;  /* 0x00000006101c723c */ /* 0x008fde000000181c */
[----:B------:R-:W-:-:S08]  /*377d0*/  NOP ;  /* 0x0000000000007918 */ /* 0x000fd00000000000 */
[----:B------:R0:W-:Y:S04]  /*377e0*/  STL.64 [R1], R28 ;  /* 0x0000001c01007387 */ /* 0x0001e80000100a00 */
[----:B------:R1:W-:Y:S04]  /*377f0*/  STL.64 [R1+0x8], R30 ;  /* 0x0000081e01007387 */ /* 0x0003e80000100a00 */
[----:B------:R-:W2:Y:S04]  /*37800*/  LDL.LU R6, [R1+0x858] ;  /* 0x0008580001067983 */ /* 0x000ea80000300800 */
[----:B------:R-:W2:Y:S01]  /*37810*/  LDL.LU R7, [R1+0x85c] ;  /* 0x00085c0001077983 */ /* 0x000ea20000300800 */
[----:B----4-:R-:W-:Y:S03]  /*37820*/  HMMA.16816.F32 R24, R16, R10, R24 ;  /* 0x0000000a1018723c */ /* 0x010fe60000001818 */
[----:B------:R-:W3:Y:S04]  /*37830*/  LDL.LU R32, [R1+0x830] ;  /* 0x0008300001207983 */ /* 0x000ee80000300800 */
[----:B------:R-:W3:Y:S04]  /*37840*/  LDL.LU R33, [R1+0x834] ;  /* 0x0008340001217983 */ /* 0x000ee80000300800 */
[----:B------:R-:W3:Y:S01]  /*37850*/  LDL.LU R34, [R1+0x838] ;  /* 0x0008380001227983 */ /* 0x000ee20000300800 */
[----:B0-----:R-:W-:-:S12]  /*37860*/  IMAD.MOV.U32 R28, RZ, RZ, R12 ;  /* 0x000000ffff1c7224 */ /* 0x001fd800078e000c */
[----:B------:R-:W-:Y:S02]  /*37870*/  IMAD.MOV.U32 R46, RZ, RZ, R25 ;  /* 0x000000ffff2e7224 */ /* 0x000fe400078e0019 */
[----:B------:R-:W-:Y:S02]  /*37880*/  IMAD.MOV.U32 R47, RZ, RZ, R26 ;  /* 0x000000ffff2f7224 */ /* 0x000fe400078e001a */
[----:B------:R-:W-:Y:S02]  /*37890*/  IMAD.MOV.U32 R54, RZ, RZ, R27 ;  /* 0x000000ffff367224 */ /* 0x000fe400078e001b */
[----:B------:R-:W-:Y:S02]  /*378a0*/  IMAD.MOV.U32 R50, RZ, RZ, R24 ;  /* 0x000000ffff327224 */ /* 0x000fe400078e0018 */
[----:B------:R-:W4:Y:S04]  /*378b0*/  LDL.64 R24, [R1+0x80] ;  /* 0x0000800001187983 */ /* 0x000f280000100a00 */
[----:B------:R-:W-:Y:S04]  /*378c0*/  STL.64 [R1+0x2908], R46 ;  /* 0x0029082e01007387 */ /* 0x000fe80000100a00 */
[----:B------:R-:W-:Y:S04]  /*378d0*/  STL.64 [R1+0x2900], R44 ;  /* 0x0029002c01007387 */ /* 0x000fe80000100a00 */
[----:B------:R-:W-:Y:S04]  /*378e0*/  STL [R1+0x28e0], R54 ;  /* 0x0028e03601007387 */ /* 0x000fe80000100800 */
[----:B------:R-:W-:Y:S04]  /*378f0*/  STL.64 [R1+0x28d8], R52 ;  /* 0x0028d83401007387 */ /* 0x000fe80000100a00 */
[----:B------:R-:W-:Y:S04]  /*37900*/  STL [R1+0x24ec], R50 ;  /* 0x0024ec3201007387 */ /* 0x000fe80000100800 */
[----:B------:R-:W3:Y:S01]  /*37910*/  LDL.64 R12, [R1+0x90] ;  /* 0x00009000010c7983 */ /* 0x000ee20000100a00 */
[----:B------:R-:W-:-:S02]  /*37920*/  IMAD.MOV.U32 R29, RZ, RZ, R3 ;  /* 0x000000ffff1d7224 */ /* 0x000fc400078e0003 */
[----:B-1----:R-:W-:Y:S02]  /*37930*/  IMAD.MOV.U32 R30, RZ, RZ, R2 ;  /* 0x000000ffff1e7224 */ /* 0x002fe400078e0002 */
[----:B------:R-:W-:Y:S02]  /*37940*/  IMAD.MOV.U32 R31, RZ, RZ, R0 ;  /* 0x000000ffff1f7224 */ /* 0x000fe400078e0000 */
[----:B------:R-:W-:Y:S02]  /*37950*/  IMAD.MOV.U32 R43, RZ, RZ, R36 ;  /* 0x000000ffff2b7224 */ /* 0x000fe400078e0024 */
[----:B------:R-:W-:Y:S01]  /*37960*/  IMAD.MOV.U32 R42, RZ, RZ, R37 ;  /* 0x000000ffff2a7224 */ /* 0x000fe200078e0025 */
[----:B--2---:R-:W-:-:S15]  /*37970*/  HMMA.16816.F32 R16, R16, R14, R4 ;  /* 0x0000000e1010723c */ /* 0x004fde0000001804 */
[----:B------:R-:W-:-:S08]  /*37980*/  NOP ;  /* 0x0000000000007918 */ /* 0x000fd00000000000 */
[----:B------:R-:W-:Y:S04]  /*37990*/  STL.64 [R1+0x23e0], R18 ;  /* 0x0023e01201007387 */ /* 0x000fe80000100a00 */
[----:B------:R0:W-:Y:S04]  /*379a0*/  STL.64 [R1+0x23d8], R16 ;  /* 0x0023d81001007387 */ /* 0x0001e80000100a00 */
[----:B0-----:R-:W2:Y:S01]  /*379b0*/  LDL.64 R16, [R1+0x40] ;  /* 0x0000400001107983 */ /* 0x001ea20000100a00 */
[----:B------:R-:W-:-:S15]  /*379c0*/  HMMA.16816.F32 R4, R20, R36, R56 ;  /* 0x000000241404723c */ /* 0x000fde0000001838 */
[----:B------:R-:W-:-:S09]  /*379d0*/  NOP ;  /* 0x0000000000007918 */ /* 0x000fd20000000000 */
[----:B------:R-:W-:Y:S02]  /*379e0*/  IMAD.MOV.U32 R51, RZ, RZ, R4 ;  /* 0x000000ffff337224 */ /* 0x000fe400078e0004 */
[----:B------:R-:W-:Y:S01]  /*379f0*/  IMAD.MOV.U32 R3, RZ, RZ, R5 ;  /* 0x000000ffff037224 */ /* 0x000fe200078e0005 */
[----:B------:R-:W-:Y:S01]  /*37a00*/  MOV R2, R6 ;  /* 0x0000000600027202 */ /* 0x000fe20000000f00 */
[----:B------:R-:W-:Y:S02]  /*37a10*/  IMAD.MOV.U32 R0, RZ, RZ, R7 ;  /* 0x000000ffff007224 */ /* 0x000fe400078e0007 */
[----:B---3--:R-:W-:Y:S01]  /*37a20*/  HMMA.16816.F32 R4, R20, R12, R32 ;  /* 0x0000000c1404723c */ /* 0x008fe20000001820 */
[----:B------:R-:W-:Y:S04]  /*37a30*/  STL [R1+0x2938], R51 ;  /* 0x0029383301007387 */ /* 0x000fe80000100800 */
[----:B------:R-:W-:Y:S04]  /*37a40*/  STL.64 [R1+0x2930], R48 ;  /* 0x0029303001007387 */ /* 0x000fe80000100a00 */
[----:B------:R-:W-:Y:S04]  /*37a50*/  STL.64 [R1+0x2918], R42 ;  /* 0x0029182a01007387 */ /* 0x000fe80000100a00 */
[----:B------:R-:W-:Y:S04]  /*37a60*/  STL.64 [R1+0x2910], R40 ;  /* 0x0029102801007387 */ /* 0x000fe80000100a00 */
[----:B------:R-:W-:Y:S04]  /*37a70*/  STL [R1+0x27cc], R0 ;  /* 0x0027cc0001007387 */ /* 0x000fe80000100800 */
[----:B------:R-:W-:Y:S04]  /*37a80*/  STL [R1+0x27c8], R2 ;  /* 0x0027c80201007387 */ /* 0x000fe80000100800 */
[----:B------:R-:W-:Y:S04]  /*37a90*/  STL [R1+0x27c4], R3 ;  /* 0x0027c40301007387 */ /* 0x000fe80000100800 */
[----:B------:R-:W-:Y:S04]  /*37aa0*/  STL.64 [R1+0x380], R4 ;  /* 0x0003800401007387 */ /* 0x000fe80000100a00 */
[----:B------:R-:W-:Y:S01]  /*37ab0*/  STL [R1+0x38c], R7 ;  /* 0x00038c0701007387 */ /* 0x000fe20000100800 */
[----:B------:R-:W-:-:S03]  /*37ac0*/  IMAD.MOV.U32 R60, RZ, RZ, R6 ;  /* 0x000000ffff3c7224 */ /* 0x000fc600078e0006 */
[----:B------:R-:W0:Y:S04]  /*37ad0*/  LDSM.16.MT88.4 R4, [R9+UR4+0x2000] ;  /* 0x002000040904783b */ /* 0x000e280008004200 */
[----:B------:R-:W-:Y:S04]  /*37ae0*/  STL.64 [R1+0x2940], R12 ;  /* 0x0029400c01007387 */ /* 0x000fe80000100a00 */
[----:B------:R-:W-:Y:S04]  /*37af0*/  STL [R1+0x28b0], R9 ;  /* 0x0028b00901007387 */ /* 0x000fe80000100800 */
[----:B------:R-:W-:Y:S01]  /*37b00*/  STL [R1+0x2958], R8 ;  /* 0x0029580801007387 */ /* 0x000fe20000100800 */
[----:B----4-:R-:W-:-:S02]  /*37b10*/  IMAD.MOV.U32 R19, RZ, RZ, R24 ;  /* 0x000000ffff137224 */ /* 0x010fc400078e0018 */
[----:B------:R-:W-:Y:S01]  /*37b20*/  IMAD.MOV.U32 R18, RZ, RZ, R25 ;  /* 0x000000ffff127224 */ /* 0x000fe200078e0019 */
[----:B0-----:R-:W-:Y:S04]  /*37b30*/  STL.64 [R1+0x2850], R6 ;  /* 0x0028500601007387 */ /* 0x001fe80000100a00 */
[----:B------:R0:W-:Y:S02]  /*37b40*/  STL.64 [R1+0x2848], R4 ;  /* 0x0028480401007387 */ /* 0x0001e40000100a00 */
[----:B0-----:R-:W-:-:S15]  /*37b50*/  HMMA.16816.F32 R4, R20, R24, R28 ;  /* 0x000000181404723c */ /* 0x001fde000000181c */
[----:B------:R-:W-:-:S08]  /*37b60*/  NOP ;  /* 0x0000000000007918 */ /* 0x000fd00000000000 */
[----:B------:R-:W-:Y:S04]  /*37b70*/  STL.64 [R1+0x840], R4 ;  /* 0x0008400401007387 */ /* 0x000fe80000100a00 */
[----:B------:R-:W-:Y:S04]  /*37b80*/  STL.64 [R1+0x848], R6 ;  /* 0x0008480601007387 */ /* 0x000fe80000100a00 */
[----:B------:R-:W-:Y:S04]  /*37b90*/  STL.64 [R1+0x2950], R18 ;  /* 0x0029501201007387 */ /* 0x000fe80000100a00 */
[----:B--2---:R0:W-:Y:S04]  /*37ba0*/  STL.64 [R1+0x2948], R16 ;  /* 0x0029481001007387 */ /* 0x0041e80000100a00 */
        /* <DEDUP_REMOVED lines=8> */
[----:B------:R-:W2:Y:S04]  /*37c30*/  LDL.64 R48, [R1+0x60] ;  /* 0x0000600001307983 */ /* 0x000ea80000100a00 */
[----:B0-----:R-:W3:Y:S04]  /*37c40*/  LDL.64 R16, [R1+0x70] ;  /* 0x0000700001107983 */ /* 0x001ee80000100a00 */
        /* <DEDUP_REMOVED lines=30> */
[C---:B---3--:R-:W-:Y:S06]  /*37e30*/  HMMA.16816.F32 R8, R20.reuse, R16, R8 ;  /* 0x000000101408723c */ /* 0x048fec0000001808 */
[----:B--2---:R-:W-:-:S15]  /*37e40*/  HMMA.16816.F32 R12, R20, R48, R12 ;  /* 0x00000030140c723c */ /* 0x004fde000000180c */
[----:B------:R-:W-:-:S02]  /*37e50*/  NOP ;  /* 0x0000000000007918 */ /* 0x000fc40000000000 */
[----:B------:R0:W-:Y:S04]  /*37e60*/  STL.64 [R1+0x830], R8 ;  /* 0x0008300801007387 */ /* 0x0001e80000100a00 */
[----:B------:R1:W-:Y:S04]  /*37e70*/  STL.64 [R1+0x838], R10 ;  /* 0x0008380a01007387 */ /* 0x0003e80000100a00 */
[----:B0-----:R-:W2:Y:S01]  /*37e80*/  LDL.LU R8, [R1+0x2958] ;  /* 0x0029580001087983 */ /* 0x001ea20000300800 */
[----:B-1----:R-:W-:Y:S02]  /*37e90*/  IMAD.MOV.U32 R10, RZ, RZ, R16 ;  /* 0x000000ffff0a7224 */ /* 0x002fe400078e0010 */
[----:B------:R-:W-:Y:S01]  /*37ea0*/  IMAD.MOV.U32 R9, RZ, RZ, R17 ;  /* 0x000000ffff097224 */ /* 0x000fe200078e0011 */
[----:B------:R-:W3:Y:S04]  /*37eb0*/  LDL.LU.64 R18, [R1+0x2950] ;  /* 0x0029500001127983 */ /* 0x000ee80000300a00 */
[----:B------:R-:W2:Y:S04]  /*37ec0*/  LDL.LU.64 R16, [R1+0x2948] ;  /* 0x0029480001107983 */ /* 0x000ea80000300a00 */
[----:B------:R0:W-:Y:S04]  /*37ed0*/  STL.64 [R1+0x820], R12 ;  /* 0x0008200c01007387 */ /* 0x0001e80000100a00 */
[----:B------:R1:W-:Y:S04]  /*37ee0*/  STL.64 [R1+0x828], R14 ;  /* 0x0008280e01007387 */ /* 0x0003e80000100a00 */
[----:B0-----:R-:W3:Y:S01]  /*37ef0*/  LDL.LU.64 R12, [R1+0x2940] ;  /* 0x00294000010c7983 */ /* 0x001ee20000300a00 */
[C---:B----4-:R-:W-:Y:S06]  /*37f00*/  HMMA.16816.F32 R32, R20.reuse, R28, R32 ;  /* 0x0000001c1420723c */ /* 0x050fec0000001820 */
[----:B------:R-:W-:Y:S01]  /*37f10*/  HMMA.16816.F32 R44, R20, R24, R44 ;  /* 0x00000018142c723c */ /* 0x000fe2000000182c */
[----:B-1----:R-:W-:-:S02]  /*37f20*/  IMAD.MOV.U32 R14, RZ, RZ, R48 ;  /* 0x000000ffff0e7224 */ /* 0x002fc400078e0030 */
[----:B------:R-:W-:Y:S01]  /*37f30*/  IMAD.MOV.U32 R3, RZ, RZ, R49 ;  /* 0x000000ffff037224 */ /* 0x000fe200078e0031 */
[----:B------:R-:W4:Y:S04]  /*37f40*/  LDL.LU R51, [R1+0x2938] ;  /* 0x0029380001337983 */ /* 0x000f280000300800 */
[----:B------:R-:W4:Y:S04]  /*37f50*/  LDL.LU.64 R48, [R1+0x2930] ;  /* 0x0029300001307983 */ /* 0x000f280000300a00 */
[----:B------:R-:W-:Y:S01]  /*37f60*/  STL [R1+0x28c0], R14 ;  /* 0x0028c00e01007387 */ /* 0x000fe20000100800 */
[----:B------:R-:W-:-:S02]  /*37f70*/  IMAD.MOV.U32 R61, RZ, RZ, R28 ;  /* 0x000000ffff3d7224 */ /* 0x000fc400078e001c */
[----:B------:R-:W-:Y:S02]  /*37f80*/  IMAD.MOV.U32 R50, RZ, RZ, R29 ;  /* 0x000000ffff327224 */ /* 0x000fe400078e001d */
[----:B------:R-:W-:Y:S02]  /*37f90*/  IMAD.MOV.U32 R2, RZ, RZ, R24 ;  /* 0x000000ffff027224 */ /* 0x000fe400078e0018 */
[----:B------:R-:W-:Y:S01]  /*37fa0*/  IMAD.MOV.U32 R0, RZ, RZ, R25 ;  /* 0x000000ffff007224 */ /* 0x000fe200078e0019 */
[----:B--2---:R-:W-:Y:S01]  /*37fb0*/  HMMA.16816.F32 R40, R20, R16, R40 ;  /* 0x000000101428723c */ /* 0x004fe20000001828 */
[----:B---3--:R0:W-:Y:S04]  /*37fc0*/  STL.64 [R1+0x28b8], R12 ;  /* 0x0028b80c01007387 */ /* 0x0081e80000100a00 */
[----:B0-----:R-:W2:Y:S04]  /*37fd0*/  LDL.LU R12, [R1+0xb30] ;  /* 0x000b3000010c7983 */ /* 0x001ea80000300800 */
[----:B------:R-:W2:Y:S04]  /*37fe0*/  LDL.LU R13, [R1+0xb34] ;  /* 0x000b3400010d7983 */ /* 0x000ea80000300800 */
[----:B------:R-:W2:Y:S04]  /*37ff0*/  LDL.LU R14, [R1+0xb38] ;  /* 0x000b3800010e7983 */ /* 0x000ea80000300800 */
[----:B------:R-:W2:Y:S04]  /*38000*/  LDL.LU R15, [R1+0xb3c] ;  /* 0x000b3c00010f7983 */ /* 0x000ea80000300800 */
[----:B------:R0:W-:Y:S04]  /*38010*/  STL.64 [R1+0x810], R32 ;  /* 0x0008102001007387 */ /* 0x0001e80000100a00 */
[----:B------:R1:W-:Y:S01]  /*38020*/  STL.64 [R1+0x818], R34 ;  /* 0x0008182201007387 */ /* 0x0003e20000100a00 */
[----:B------:R-:W-:-:S02]  /*38030*/  IMAD.MOV.U32 R30, RZ, RZ, R42 ;  /* 0x000000ffff1e7224 */ /* 0x000fc400078e002a */
[----:B------:R-:W-:Y:S01]  /*38040*/  IMAD.MOV.U32 R31, RZ, RZ, R43 ;  /* 0x000000ffff1f7224 */ /* 0x000fe200078e002b */
[----:B0-----:R-:W3:Y:S04]  /*38050*/  LDL.LU.64 R32, [R1+0x2928] ;  /* 0x0029280001207983 */ /* 0x001ee80000300a00 */
[----:B------:R-:W2:Y:S01]  /*38060*/  LDL.LU.64 R28, [R1+0x2920] ;  /* 0x00292000011c7983 */ /* 0x000ea20000300a00 */
[----:B-1----:R-:W-:Y:S02]  /*38070*/  IMAD.MOV.U32 R34, RZ, RZ, R40 ;  /* 0x000000ffff227224 */ /* 0x002fe400078e0028 */
[----:B------:R-:W-:Y:S01]  /*38080*/  IMAD.MOV.U32 R35, RZ, RZ, R41 ;  /* 0x000000ffff237224 */ /* 0x000fe200078e0029 */
[----:B------:R-:W4:Y:S04]  /*38090*/  LDL.LU.64 R42, [R1+0x2918] ;  /* 0x00291800012a7983 */ /* 0x000f280000300a00 */
[----:B------:R-:W4:Y:S04]  /*380a0*/  LDL.LU.64 R40, [R1+0x2910] ;  /* 0x0029100001287983 */ /* 0x000f280000300a00 */
[----:B------:R-:W-:Y:S04]  /*380b0*/  STL.64 [R1+0x28a0], R16 ;  /* 0x0028a01001007387 */ /* 0x000fe80000100a00 */
[----:B------:R-:W-:Y:S04]  /*380c0*/  STL.64 [R1+0x7f0], R44 ;  /* 0x0007f02c01007387 */ /* 0x000fe80000100a00 */
[----:B------:R0:W-:Y:S04]  /*380d0*/  STL.64 [R1+0x7f8], R46 ;  /* 0x0007f82e01007387 */ /* 0x0001e80000100a00 */
[----:B0-----:R-:W4:Y:S04]  /*380e0*/  LDL.LU.64 R46, [R1+0x2908] ;  /* 0x00290800012e7983 */ /* 0x001f280000300a00 */
[----:B------:R-:W4:Y:S04]  /*380f0*/  LDL.LU.64 R44, [R1+0x2900] ;  /* 0x00290000012c7983 */ /* 0x000f280000300a00 */
[----:B------:R-:W4:Y:S04]  /*38100*/  LDL.LU.64 R26, [R1+0x28f8] ;  /* 0x0028f800011a7983 */ /* 0x000f280000300a00 */
[----:B------:R-:W3:Y:S02]  /*38110*/  LDL.LU.64 R24, [R1+0x28f0] ;  /* 0x0028f00001187983 */ /* 0x000ee40000300a00 */
[----:B---3--:R-:W-:-:S15]  /*38120*/  HMMA.16816.F32 R36, R20, R24, R36 ;  /* 0x000000181424723c */ /* 0x008fde0000001824 */
[----:B------:R-:W-:-:S08]  /*38130*/  NOP ;  /* 0x0000000000007918 */ /* 0x000fd00000000000 */
[----:B------:R0:W-:Y:S04]  /*38140*/  STL.64 [R1+0x7e0], R36 ;  /* 0x0007e02401007387 */ /* 0x0001e80000100a00 */
[----:B------:R-:W-:Y:S04]  /*38150*/  STL.64 [R1+0x7e8], R38 ;  /* 0x0007e82601007387 */ /* 0x000fe80000100a00 */
[----:B0-----:R-:W3:Y:S01]  /*38160*/  LDL.LU.64 R36, [R1+0x28e8] ;  /* 0x0028e80001247983 */ /* 0x001ee20000300a00 */
[C---:B--2---:R-:W-:Y:S06]  /*38170*/  HMMA.16816.F32 R12, R20.reuse, R28, R12 ;  /* 0x0000001c140c723c */ /* 0x044fec000000180c */
[C---:B------:R-:W-:Y:S01]  /*38180*/  HMMA.16816.F32 R4, R20.reuse, R32, R4 ;  /* 0x000000201404723c */ /* 0x040fe20000001804 */
[----:B----4-:R-:W-:Y:S04]  /*38190*/  STL.64 [R1+0x2890], R26 ;  /* 0x0028901a01007387 */ /* 0x010fe80000100a00 */
[----:B------:R-:W-:Y:S04]  /*381a0*/  STL.64 [R1+0x2888], R24 ;  /* 0x0028881801007387 */ /* 0x000fe80000100a00 */
[----:B------:R-:W-:Y:S04]  /*381b0*/  STL.64 [R1+0x2880], R30 ;  /* 0x0028801e01007387 */ /* 0x000fe80000100a00 */
[----:B------:R-:W-:Y:S04]  /*381c0*/  STL.64 [R1+0x2878], R28 ;  /* 0x0028781c01007387 */ /* 0x000fe80000100a00 */
[----:B------:R-:W-:Y:S04]  /*381d0*/  STL.64 [R1+0x7d0], R12 ;  /* 0x0007d00c01007387 */ /* 0x000fe80000100a00 */
[----:B------:R0:W-:Y:S04]  /*381e0*/  STL.64 [R1+0x7d8], R14 ;  /* 0x0007d80e01007387 */ /* 0x0001e80000100a00 */
[----:B------:R-:W-:Y:S04]  /*381f0*/  STL.64 [R1+0x2870], R34 ;  /* 0x0028702201007387 */ /* 0x000fe80000100a00 */
[----:B------:R-:W-:Y:S04]  /*38200*/  STL.64 [R1+0x2868], R32 ;  /* 0x0028682001007387 */ /* 0x000fe80000100a00 */
[----:B------:R-:W-:Y:S04]  /*38210*/  STL.64 [R1+0x7c0], R4 ;  /* 0x0007c00401007387 */ /* 0x000fe80000100a00 */
[----:B------:R3:W-:Y:S01]  /*38220*/  STL.64 [R1+0x7c8], R6 ;  /* 0x0007c80601007387 */ /* 0x0007e20000100a00 */
[----:B0-----:R-:W-:Y:S01]  /*38230*/  HMMA.16816.F32 R12, R20, R40, R56 ;  /* 0x00000028140c723c */ /* 0x001fe20000001838 */
[----:B------:R-:W-:-:S02]  /*38240*/  IMAD.MOV.U32 R25, RZ, RZ, R9 ;  /* 0x000000ffff197224 */ /* 0x000fc400078e0009 */
[----:B------:R-:W-:-:S03]  /*38250*/  IMAD.MOV.U32 R24, RZ, RZ, R10 ;  /* 0x000000ffff187224 */ /* 0x000fc600078e000a */
[----:B---3--:R-:W-:Y:S06]  /*38260*/  HMMA.16816.F32 R4, R20, R36, R52 ;  /* 0x000000241404723c */ /* 0x008fec0000001834 */
[----:B------:R-:W-:-:S15]  /*38270*/  STL.64 [R1+0x28a8], R36 ;  /* 0x0028a82401007387 */ /* 0x000fde0000100a00 */
[----:B------:R-:W-:-:S02]  /*38280*/  NOP ;  /* 0x0000000000007918 */ /* 0x000fc40000000000 */
[----:B------:R0:W-:Y:S04]  /*38290*/  STL.64 [R1+0x7b0], R4 ;  /* 0x0007b00401007387 */ /* 0x0001e80000100a00 */
[----:B------:R1:W-:Y:S04]  /*382a0*/  STL.64 [R1+0x7b8], R6 ;  /* 0x0007b80601007387 */ /* 0x0003e80000100a00 */
[----:B0-----:R-:W2:Y:S04]  /*382b0*/  LDL.LU R4, [R1+0xaf0] ;  /* 0x000af00001047983 */ /* 0x001ea80000300800 */
[----:B------:R0:W-:Y:S04]  /*382c0*/  STL.64 [R1+0x7a0], R12 ;  /* 0x0007a00c01007387 */ /* 0x0001e80000100a00 */
[----:B------:R3:W-:Y:S04]  /*382d0*/  STL.64 [R1+0x7a8], R14 ;  /* 0x0007a80e01007387 */ /* 0x0007e80000100a00 */
[----:B------:R-:W2:Y:S04]  /*382e0*/  LDL.LU R5, [R1+0xaf4] ;  /* 0x000af40001057983 */ /* 0x000ea80000300800 */
[----:B-1----:R-:W2:Y:S04]  /*382f0*/  LDL.LU R6, [R1+0xaf8] ;  /* 0x000af80001067983 */ /* 0x002ea80000300800 */
[----:B------:R-:W2:Y:S04]  /*38300*/  LDL.LU R7, [R1+0xafc] ;  /* 0x000afc0001077983 */ /* 0x000ea80000300800 */
        /* <DEDUP_REMOVED lines=23> */
[----:B------:R0:W-:Y:S04]  /*38480*/  STL.64 [R1+0x2898], R40 ;  /* 0x0028982801007387 */ /* 0x0001e80000100a00 */
[----:B------:R-:W3:Y:S01]  /*38490*/  LDL.LU R16, [R1+0x740] ;  /* 0x0007400001107983 */ /* 0x000ee20000300800 */
[----:B0-----:R-:W-:-:S02]  /*384a0*/  IMAD.MOV.U32 R41, RZ, RZ, R18 ;  /* 0x000000ffff297224 */ /* 0x001fc400078e0012 */
[----:B------:R-:W-:Y:S01]  /*384b0*/  IMAD.MOV.U32 R40, RZ, RZ, R19 ;  /* 0x000000ffff287224 */ /* 0x000fe200078e0013 */
[C---:B--2---:R-:W-:Y:S06]  /*384c0*/  HMMA.16816.F32 R4, R20.reuse, R44, R4 ;  /* 0x0000002c1404723c */ /* 0x044fec0000001804 */
[----:B----4-:R-:W-:-:S15]  /*384d0*/  HMMA.16816.F32 R52, R20, R48, R52 ;  /* 0x000000301434723c */ /* 0x010fde0000001834 */
[----:B------:R-:W-:-:S02]  /*384e0*/  NOP ;  /* 0x0000000000007918 */ /* 0x000fc40000000000 */
[----:B------:R0:W-:Y:S04]  /*384f0*/  STL.64 [R1+0x790], R4 ;  /* 0x0007900401007387 */ /* 0x0001e80000100a00 */
[----:B------:R1:W-:Y:S04]  /*38500*/  STL.64 [R1+0x798], R6 ;  /* 0x0007980601007387 */ /* 0x0003e80000100a00 */
[----:B------:R-:W2:Y:S04]  /*38510*/  LDL.LU R17, [R1+0x744] ;  /* 0x0007440001117983 */ /* 0x000ea80000300800 */
[----:B------:R-:W2:Y:S04]  /*38520*/  LDL.LU R18, [R1+0x748] ;  /* 0x0007480001127983 */ /* 0x000ea80000300800 */
[----:B------:R-:W2:Y:S04]  /*38530*/  LDL.LU R19, [R1+0x74c] ;  /* 0x00074c0001137983 */ /* 0x000ea80000300800 */
[----:B0-----:R-:W4:Y:S04]  /*38540*/  LDL.LU R4, [R1+0x720] ;  /* 0x0007200001047983 */ /* 0x001f280000300800 */
[----:B------:R-:W4:Y:S04]  /*38550*/  LDL.LU R5, [R1+0x724] ;  /* 0x0007240001057983 */ /* 0x000f280000300800 */
[----:B-1----:R-:W4:Y:S04]  /*38560*/  LDL.LU R6, [R1+0x728] ;  /* 0x0007280001067983 */ /* 0x002f280000300800 */
[----:B------:R-:W4:Y:S04]  /*38570*/  LDL.LU R7, [R1+0x72c] ;  /* 0x00072c0001077983 */ /* 0x000f280000300800 */
        /* <DEDUP_REMOVED lines=8> */
[----:B0-----:R-:W4:Y:S04]  /*38600*/  LDL.LU R54, [R1+0x28e0] ;  /* 0x0028e00001367983 */ /* 0x001f280000300800 */
[----:B------:R-:W3:Y:S02]  /*38610*/  LDL.LU.64 R52, [R1+0x28d8] ;  /* 0x0028d80001347983 */ /* 0x000ee40000300a00 */
[----:B---3--:R-:W-:Y:S02]  /*38620*/  HMMA.16816.F32 R20, R20, R52, R56 ;  /* 0x000000341414723c */ /* 0x008fe40000001838 */
[----:B------:R-:W3:Y:S04]  /*38630*/  LDL.LU.64 R58, [R1+0x28d0] ;  /* 0x0028d000013a7983 */ /* 0x000ee80000300a00 */
[----:B------:R-:W3:-:S15]  /*38640*/  LDL.LU.64 R56, [R1+0x28c8] ;  /* 0x0028c80001387983 */ /* 0x000ede0000300a00 */
[----:B------:R-:W-:-:S02]  /*38650*/  NOP ;  /* 0x0000000000007918 */ /* 0x000fc40000000000 */
[----:B------:R0:W-:Y:S02]  /*38660*/  STL.64 [R1+0x370], R20 ;  /* 0x0003701401007387 */ /* 0x0001e40000100a00 */
[----:B0-----:R-:W-:Y:S01]  /*38670*/  IMAD.MOV.U32 R20, RZ, RZ, R43 ;  /* 0x000000ffff147224 */ /* 0x001fe200078e002b */
[----:B------:R-:W-:Y:S01]  /*38680*/  MOV R21, R42 ;  /* 0x0000002a00157202 */ /* 0x000fe20000000f00 */
[----:B------:R-:W-:Y:S06]  /*38690*/  STL.64 [R1+0x378], R22 ;  /* 0x0003781601007387 */ /* 0x000fec0000100a00 */
[----:B---3--:R-:W-:-:S15]  /*386a0*/  HMMA.16816.F32 R12, R56, R20, R12 ;  /* 0x00000014380c723c */ /* 0x008fde000000180c */
[----:B------:R-:W-:-:S08]  /*386b0*/  NOP ;  /* 0x0000000000007918 */ /* 0x000fd00000000000 */
[----:B------:R-:W-:Y:S04]  /*386c0*/  STL.64 [R1+0x220], R12 ;  /* 0x0002200c01007387 */ /* 0x000fe80000100a00 */
[----:B------:R0:W-:Y:S04]  /*386d0*/  STL.64 [R1+0x228], R14 ;  /* 0x0002280e01007387 */ /* 0x0001e80000100a00 */
[----:B0-----:R-:W3:Y:S04]  /*386e0*/  LDL.LU R14, [R1+0x28c0] ;  /* 0x0028c000010e7983 */ /* 0x001ee80000300800 */
[----:B------:R-:W2:Y:S02]  /*386f0*/  LDL.LU.64 R12, [R1+0x28b8] ;  /* 0x0028b800010c7983 */ /* 0x000ea40000300a00 */
[----:B--2---:R-:W-:-:S15]  /*38700*/  HMMA.16816.F32 R8, R56, R12, R8 ;  /* 0x0000000c3808723c */ /* 0x004fde0000001808 */
[----:B------:R-:W-:-:S08]  /*38710*/  NOP ;  /* 0x0000000000007918 */ /* 0x000fd00000000000 */
[----:B------:R0:W-:Y:S04]  /*38720*/  STL.64 [R1+0x210], R8 ;  /* 0x0002100801007387 */ /* 0x0001e80000100a00 */
[----:B------:R-:W-:Y:S04]  /*38730*/  STL.64 [R1+0x218], R10 ;  /* 0x0002180a01007387 */ /* 0x000fe80000100a00 */
[----:B0-----:R-:W2:Y:S01]  /*38740*/  LDL.LU R9, [R1+0x28b0] ;  /* 0x0028b00001097983 */ /* 0x001ea20000300800 */
[C---:B------:R-:W-:Y:S06]  /*38750*/  HMMA.16816.F32 R40, R56.reuse, R40, R36 ;  /* 0x000000283828723c */ /* 0x040fec0000001824 */
[----:B------:R-:W-:Y:S01]  /*38760*/  HMMA.16816.F32 R28, R56, R24, R28 ;  /* 0x00000018381c723c */ /* 0x000fe2000000181c */
[----:B--2---:R-:W0:Y:S04]  /*38770*/  LDSM.16.MT88.4 R8, [R9+UR4+0x2080] ;  /* 0x002080040908783b */ /* 0x004e280008004200 */
[----:B0-----:R-:W-:Y:S04]  /*38780*/  STL.64 [R1+0x2788], R10 ;  /* 0x0027880a01007387 */ /* 0x001fe80000100a00 */
[----:B------:R3:W-:Y:S04]  /*38790*/  STL.64 [R1+0x2780], R8 ;  /* 0x0027800801007387 */ /* 0x0007e80000100a00 */
[----:B------:R-:W2:Y:S04]  /*387a0*/  LDL.LU.64 R36, [R1+0x28a8] ;  /* 0x0028a80001247983 */ /* 0x000ea80000300a00 */
[----:B------:R0:W-:Y:S04]  /*387b0*/  STL.64 [R1+0x5e0], R40 ;  /* 0x0005e02801007387 */ /* 0x0001e80000100a00 */
[----:B------:R1:W-:Y:S04]  /*387c0*/  STL.64 [R1+0x5e8], R42 ;  /* 0x0005e82a01007387 */ /* 0x0003e80000100a00 */
[----:B------:R4:W-:Y:S04]  /*387d0*/  STL.64 [R1+0x5d0], R28 ;  /* 0x0005d01c01007387 */ /* 0x0009e80000100a00 */
[----:B------:R4:W-:Y:S01]  /*387e0*/  STL.64 [R1+0x5d8], R30 ;  /* 0x0005d81e01007387 */ /* 0x0009e20000100a00 */
[----:B---3--:R-:W-:-:S02]  /*387f0*/  IMAD.MOV.U32 R8, RZ, RZ, R14 ;  /* 0x000000ffff087224 */ /* 0x008fc400078e000e */
[----:B------:R-:W-:Y:S01]  /*38800*/  IMAD.MOV.U32 R9, RZ, RZ, R3 ;  /* 0x000000ffff097224 */ /* 0x000fe200078e0003 */
[----:B0-----:R-:W3:Y:S04]  /*38810*/  LDL.LU R40, [R1+0x710] ;  /* 0x0007100001287983 */ /* 0x001ee80000300800 */
[----:B------:R-:W3:Y:S04]  /*38820*/  LDL.LU R41, [R1+0x714] ;  /* 0x0007140001297983 */ /* 0x000ee80000300800 */
[----:B-1----:R-:W3:Y:S04]  /*38830*/  LDL.LU R42, [R1+0x718] ;  /* 0x00071800012a7983 */ /* 0x002ee80000300800 */
[----:B------:R-:W3:Y:S04]  /*38840*/  LDL.LU R43, [R1+0x71c] ;  /* 0x00071c00012b7983 */ /* 0x000ee80000300800 */
[----:B----4-:R-:W4:Y:S04]  /*38850*/  LDL.LU R28, [R1+0x700] ;  /* 0x00070000011c7983 */ /* 0x010f280000300800 */
[----:B------:R-:W4:Y:S04]  /*38860*/  LDL.LU R29, [R1+0x704] ;  /* 0x00070400011d7983 */ /* 0x000f280000300800 */
[----:B------:R-:W4:Y:S04]  /*38870*/  LDL.LU R30, [R1+0x708] ;  /* 0x00070800011e7983 */ /* 0x000f280000300800 */
[----:B------:R-:W4:Y:S01]  /*38880*/  LDL.LU R31, [R1+0x70c] ;  /* 0x00070c00011f7983 */ /* 0x000f220000300800 */
[----:B------:R-:W-:Y:S03]  /*38890*/  HMMA.16816.F32 R8, R56, R8, R16 ;  /* 0x000000083808723c */ /* 0x000fe60000001810 */
[----:B------:R-:W2:Y:S01]  /*388a0*/  LDL.LU.64 R16, [R1+0x28a0] ;  /* 0x0028a00001107983 */ /* 0x000ea20000300a00 */
[----:B------:R-:W-:-:S02]  /*388b0*/  IMAD.MOV.U32 R32, RZ, RZ, R61 ;  /* 0x000000ffff207224 */ /* 0x000fc400078e003d */
[----:B------:R-:W-:Y:S02]  /*388c0*/  IMAD.MOV.U32 R33, RZ, RZ, R50 ;  /* 0x000000ffff217224 */ /* 0x000fe400078e0032 */
[----:B------:R-:W-:Y:S02]  /*388d0*/  IMAD.MOV.U32 R24, RZ, RZ, R2 ;  /* 0x000000ffff187224 */ /* 0x000fe400078e0002 */
[----:B------:R-:W-:-:S13]  /*388e0*/  IMAD.MOV.U32 R25, RZ, RZ, R0 ;  /* 0x000000ffff197224 */ /* 0x000fda00078e0000 */
[----:B------:R-:W-:Y:S04]  /*388f0*/  STL.64 [R1+0x5c0], R8 ;  /* 0x0005c00801007387 */ /* 0x000fe80000100a00 */
[----:B------:R0:W-:Y:S01]  /*38900*/  STL [R1+0x5c8], R10 ;  /* 0x0005c80a01007387 */ /* 0x0001e20000100800 */
[----:B------:R-:W-:Y:S02]  /*38910*/  IMAD.MOV.U32 R38, RZ, RZ, R11 ;  /* 0x000000ffff267224 */ /* 0x000fe400078e000b */
[----:B0-----:R-:W-:Y:S01]  /*38920*/  HMMA.16816.F32 R8, R56, R32, R44 ;  /* 0x000000203808723c */ /* 0x001fe2000000182c */
[----:B------:R-:W4:-:S15]  /*38930*/  LDL.LU R32, [R1+0x6f0] ;  /* 0x0006f00001207983 */ /* 0x000f1e0000300800 */
[----:B------:R-:W-:-:S07]  /*38940*/  NOP ;  /* 0x0000000000007918 */ /* 0x000fce0000000000 */
[----:B------:R-:W-:Y:S04]  /*38950*/  STL.64 [R1+0x5b0], R8 ;  /* 0x0005b00801007387 */ /* 0x000fe80000100a00 */
[----:B------:R-:W-:Y:S04]  /*38960*/  STL.64 [R1+0x5b8], R10 ;  /* 0x0005b80a01007387 */ /* 0x000fe80000100a00 */
[----:B------:R-:W4:Y:S04]  /*38970*/  LDL.LU R33, [R1+0x6f4] ;  /* 0x0006f40001217983 */ /* 0x000f280000300800 */
[----:B------:R-:W4:Y:S04]  /*38980*/  LDL.LU R34, [R1+0x6f8] ;  /* 0x0006f80001227983 */ /* 0x000f280000300800 */
[----:B------:R-:W4:Y:S01]  /*38990*/  LDL.LU R35, [R1+0x6fc] ;  /* 0x0006fc0001237983 */ /* 0x000f220000300800 */
[C---:B--2---:R-:W-:Y:S06]  /*389a0*/  HMMA.16816.F32 R4, R56.reuse, R16, R4 ;  /* 0x000000103804723c */ /* 0x044fec0000001804 */
[----:B---3--:R-:W-:Y:S01]  /*389b0*/  HMMA.16816.F32 R24, R56, R24, R40 ;  /* 0x000000183818723c */ /* 0x008fe20000001828 */
[----:B------:R-:W-:-:S02]  /*389c0*/  IMAD.MOV.U32 R61, RZ, RZ, R16 ;  /* 0x000000ffff3d7224 */ /* 0x000fc400078e0010 */
[----:B------:R-:W-:-:S14]  /*389d0*/  IMAD.MOV.U32 R3, RZ, RZ, R17 ;  /* 0x000000ffff037224 */ /* 0x000fdc00078e0011 */
[----:B------:R0:W-:Y:S04]  /*389e0*/  STL.64 [R1+0x5a0], R4 ;  /* 0x0005a00401007387 */ /* 0x0001e80000100a00 */
[----:B------:R1:W-:Y:S04]  /*389f0*/  STL.64 [R1+0x5a8], R6 ;  /* 0x0005a80601007387 */ /* 0x0003e80000100a00 */
[----:B------:R-:W2:Y:S04]  /*38a00*/  LDL.LU R44, [R1+0x6e0] ;  /* 0x0006e000012c7983 */ /* 0x000ea80000300800 */
[----:B------:R-:W2:Y:S04]  /*38a10*/  LDL.LU R45, [R1+0x6e4] ;  /* 0x0006e400012d7983 */ /* 0x000ea80000300800 */
[----:B------:R-:W2:Y:S04]  /*38a20*/  LDL.LU R46, [R1+0x6e8] ;  /* 0x0006e800012e7983 */ /* 0x000ea80000300800 */
[----:B------:R-:W2:Y:S04]  /*38a30*/  LDL.LU R47, [R1+0x6ec] ;  /* 0x0006ec00012f7983 */ /* 0x000ea80000300800 */
[----:B0-----:R-:W3:Y:S04]  /*38a40*/  LDL.LU R4, [R1+0x6d0] ;  /* 0x0006d00001047983 */ /* 0x001ee80000300800 */
[----:B------:R-:W3:Y:S04]  /*38a50*/  LDL.LU R5, [R1+0x6d4] ;  /* 0x0006d40001057983 */ /* 0x000ee80000300800 */
[----:B-1----:R-:W3:Y:S04]  /*38a60*/  LDL.LU R6, [R1+0x6d8] ;  /* 0x0006d80001067983 */ /* 0x002ee80000300800 */
        /* <DEDUP_REMOVED lines=9> */
[----:B------:R-:W2:Y:S04]  /*38b00*/  LDL.LU.64 R40, [R1+0x2898] ;  /* 0x0028980001287983 */ /* 0x000ea80000300a00 */
[----:B------:R0:W-:Y:S01]  /*38b10*/  STL [R1+0x59c], R27 ;  /* 0x00059c1b01007387 */ /* 0x0001e20000100800 */
[----:B------:R-:W-:-:S02]  /*38b20*/  IMAD.MOV.U32 R43, RZ, RZ, R26 ;  /* 0x000000ffff2b7224 */ /* 0x000fc400078e001a */
[----:B------:R-:W-:Y:S02]  /*38b30*/  IMAD.MOV.U32 R39, RZ, RZ, R24 ;  /* 0x000000ffff277224 */ /* 0x000fe400078e0018 */
[----:B------:R-:W-:Y:S01]  /*38b40*/  IMAD.MOV.U32 R42, RZ, RZ, R25 ;  /* 0x000000ffff2a7224 */ /* 0x000fe200078e0019 */
[----:B0-----:R-:W3:Y:S04]  /*38b50*/  LDL.LU.64 R26, [R1+0x2890] ;  /* 0x00289000011a7983 */ /* 0x001ee80000300a00 */
[----:B------:R-:W4:Y:S02]  /*38b60*/  LDL.LU.64 R24, [R1+0x2888] ;  /* 0x0028880001187983 */ /* 0x000f240000300a00 */
[----:B----4-:R-:W-:-:S15]  /*38b70*/  HMMA.16816.F32 R28, R56, R24, R28 ;  /* 0x00000018381c723c */ /* 0x010fde000000181c */
[----:B------:R-:W-:-:S08]  /*38b80*/  NOP ;  /* 0x0000000000007918 */ /* 0x000fd00000000000 */
[----:B------:R-:W-:Y:S04]  /*38b90*/  STL.64 [R1+0x580], R28 ;  /* 0x0005801c01007387 */ /* 0x000fe80000100a00 */
[----:B------:R0:W-:Y:S04]  /*38ba0*/  STL.64 [R1+0x588], R30 ;  /* 0x0005881e01007387 */ /* 0x0001e80000100a00 */
[----:B0-----:R-:W4:Y:S04]  /*38bb0*/  LDL.LU.64 R30, [R1+0x2880] ;  /* 0x00288000011e7983 */ /* 0x001f280000300a00 */
[----:B------:R-:W2:Y:S04]  /*38bc0*/  LDL.LU.64 R28, [R1+0x2878] ;  /* 0x00287800011c7983 */ /* 0x000ea80000300a00 */
[----:B---3--:R-:W-:Y:S04]  /*38bd0*/  STL.64 [R1+0x27d8], R26 ;  /* 0x0027d81a01007387 */ /* 0x008fe80000100a00 */
[----:B------:R0:W-:Y:S04]  /*38be0*/  STL.64 [R1+0x27d0], R24 ;  /* 0x0027d01801007387 */ /* 0x0001e80000100a00 */
[----:B0-----:R-:W3:Y:S04]  /*38bf0*/  LDL.LU R24, [R1+0x6a0] ;  /* 0x0006a00001187983 */ /* 0x001ee80000300800 */
[----:B------:R-:W3:Y:S04]  /*38c00*/  LDL.LU R25, [R1+0x6a4] ;  /* 0x0006a40001197983 */ /* 0x000ee80000300800 */
[----:B------:R-:W3:Y:S04]  /*38c10*/  LDL.LU R26, [R1+0x6a8] ;  /* 0x0006a800011a7983 */ /* 0x000ee80000300800 */
[----:B------:R-:W3:Y:S01]  /*38c20*/  LDL.LU R27, [R1+0x6ac] ;  /* 0x0006ac00011b7983 */ /* 0x000ee20000300800 */
[----:B--2---:R-:W-:-:S15]  /*38c30*/  HMMA.16816.F32 R32, R56, R28, R32 ;  /* 0x0000001c3820723c */ /* 0x004fde0000001820 */
[----:B------:R-:W-:-:S08]  /*38c40*/  NOP ;  /* 0x0000000000007918 */ /* 0x000fd00000000000 */
[----:B------:R-:W-:Y:S04]  /*38c50*/  STL.64 [R1+0x570], R32 ;  /* 0x0005702001007387 */ /* 0x000fe80000100a00 */
[----:B------:R0:W-:Y:S04]  /*38c60*/  STL.64 [R1+0x578], R34 ;  /* 0x0005782201007387 */ /* 0x0001e80000100a00 */
[----:B0-----:R-:W2:Y:S04]  /*38c70*/  LDL.LU.64 R34, [R1+0x2870] ;  /* 0x0028700001227983 */ /* 0x001ea80000300a00 */
[----:B------:R-:W3:Y:S04]  /*38c80*/  LDL.LU.64 R32, [R1+0x2868] ;  /* 0x0028680001207983 */ /* 0x000ee80000300a00 */
[----:B----4-:R-:W-:Y:S04]  /*38c90*/  STL.64 [R1+0x27e8], R30 ;  /* 0x0027e81e01007387 */ /* 0x010fe80000100a00 */
[----:B------:R0:W-:Y:S04]  /*38ca0*/  STL.64 [R1+0x27e0], R28 ;  /* 0x0027e01c01007387 */ /* 0x0001e80000100a00 */
[----:B0-----:R-:W4:Y:S04]  /*38cb0*/  LDL.LU R28, [R1+0x6b0] ;  /* 0x0006b000011c7983 */ /* 0x001f280000300800 */
[----:B------:R-:W4:Y:S04]  /*38cc0*/  LDL.LU R29, [R1+0x6b4] ;  /* 0x0006b400011d7983 */ /* 0x000f280000300800 */
[----:B------:R-:W4:Y:S04]  /*38cd0*/  LDL.LU R30, [R1+0x6b8] ;  /* 0x0006b800011e7983 */ /* 0x000f280000300800 */
[----:B------:R-:W4:Y:S01]  /*38ce0*/  LDL.LU R31, [R1+0x6bc] ;  /* 0x0006bc00011f7983 */ /* 0x000f220000300800 */
[C---:B------:R-:W-:Y:S06]  /*38cf0*/  HMMA.16816.F32 R4, R56.reuse, R36, R4 ;  /* 0x000000243804723c */ /* 0x040fec0000001804 */
[----:B---3--:R-:W-:-:S15]  /*38d00*/  HMMA.16816.F32 R44, R56, R32, R44 ;  /* 0x00000020382c723c */ /* 0x008fde000000182c */
[----:B------:R-:W-:-:S08]  /*38d10*/  NOP ;  /* 0x0000000000007918 */ /* 0x000fd00000000000 */
[----:B------:R-:W-:Y:S04]  /*38d20*/  STL.64 [R1+0x560], R44 ;  /* 0x0005602c01007387 */ /* 0x000fe80000100a00 */
[----:B------:R0:W-:Y:S04]  /*38d30*/  STL.64 [R1+0x568], R46 ;  /* 0x0005682e01007387 */ /* 0x0001e80000100a00 */
[----:B0-----:R-:W3:Y:S04]  /*38d40*/  LDL.LU.64 R46, [R1+0x2860] ;  /* 0x00286000012e7983 */ /* 0x001ee80000300a00 */
[----:B------:R-:W4:Y:S04]  /*38d50*/  LDL.LU.64 R44, [R1+0x2858] ;  /* 0x00285800012c7983 */ /* 0x000f280000300a00 */
[----:B--2---:R-:W-:Y:S04]  /*38d60*/  STL.64 [R1+0x27f8], R34 ;  /* 0x0027f82201007387 */ /* 0x004fe80000100a00 */
[----:B------:R0:W-:Y:S04]  /*38d70*/  STL.64 [R1+0x27f0], R32 ;  /* 0x0027f02001007387 */ /* 0x0001e80000100a00 */
[----:B0-----:R-:W2:Y:S04]  /*38d80*/  LDL.LU R32, [R1+0x6c0] ;  /* 0x0006c00001207983 */ /* 0x001ea80000300800 */
[----:B------:R-:W2:Y:S04]  /*38d90*/  LDL.LU R33, [R1+0x6c4] ;  /* 0x0006c40001217983 */ /* 0x000ea80000300800 */
[----:B------:R-:W2:Y:S04]  /*38da0*/  LDL.LU R34, [R1+0x6c8] ;  /* 0x0006c80001227983 */ /* 0x000ea80000300800 */
[----:B------:R-:W2:Y:S04]  /*38db0*/  LDL.LU R35, [R1+0x6cc] ;  /* 0x0006cc0001237983 */ /* 0x000ea80000300800 */
[----:B------:R-:W-:Y:S04]  /*38dc0*/  STL.64 [R1+0x550], R4 ;  /* 0x0005500401007387 */ /* 0x000fe80000100a00 */
[----:B------:R0:W-:Y:S04]  /*38dd0*/  STL.64 [R1+0x558], R6 ;  /* 0x0005580601007387 */ /* 0x0001e80000100a00 */
[----:B0-----:R-:W3:Y:S04]  /*38de0*/  LDL.LU.64 R6, [R1+0x2850] ;  /* 0x0028500001067983 */ /* 0x001ee80000300a00 */
[----:B------:R-:W3:Y:S01]  /*38df0*/  LDL.LU.64 R4, [R1+0x2848] ;  /* 0x0028480001047983 */ /* 0x000ee20000300a00 */
[----:B------:R-:W0:Y:S01]  /*38e00*/  S2R R55, SR_TID.X ;  /* 0x0000000000377919 */ /* 0x000e220000002100 */
[C---:B------:R-:W-:Y:S06]  /*38e10*/  HMMA.16816.F32 R24, R56.reuse, R48, R24 ;  /* 0x000000303818723c */ /* 0x040fec0000001818 */
[----:B------:R-:W-:Y:S01]  /*38e20*/  HMMA.16816.F32 R8, R56, R52, R8 ;  /* 0x000000343808723c */ /* 0x000fe20000001808 */
[----:B------:R-:W-:Y:S04]  /*38e30*/  STL.64 [R1+0x2808], R38 ;  /* 0x0028082601007387 */ /* 0x000fe80000100a00 */
[----:B------:R-:W-:Y:S04]  /*38e40*/  STL.64 [R1+0x2800], R36 ;  /* 0x0028002401007387 */ /* 0x000fe80000100a00 */
[----:B------:R-:W-:Y:S04]  /*38e50*/  STL.64 [R1+0x2818], R42 ;  /* 0x0028182a01007387 */ /* 0x000fe80000100a00 */
[----:B------:R-:W-:Y:S01]  /*38e60*/  STL.64 [R1+0x2810], R40 ;  /* 0x0028102801007387 */ /* 0x000fe20000100a00 */
[C---:B0-----:R-:W-:Y:S01]  /*38e70*/  LOP3.LUT R15, R55.reuse, 0x7, RZ, 0xc0, !PT ;  /* 0x00000007370f7812 */ /* 0x041fe200078ec0ff */
[----:B------:R-:W-:-:S02]  /*38e80*/  IMAD.SHL.U32 R50, R55, 0x80, RZ ;  /* 0x0000008037327824 */ /* 0x000fc400078e00ff */
[----:B------:R-:W-:Y:S02]  /*38e90*/  IMAD.SHL.U32 R55, R55, 0x2, RZ ;  /* 0x0000000237377824 */ /* 0x000fe400078e00ff */
[----:B------:R-:W-:-:S05]  /*38ea0*/  IMAD R15, R15, 0x110, RZ ;  /* 0x000001100f0f7824 */ /* 0x000fca00078e02ff */
[----:B------:R-:W-:-:S04]  /*38eb0*/  LOP3.LUT R55, R15, 0x10, R55, 0x78, !PT ;  /* 0x000000100f377812 */ /* 0x000fc800078e7837 */
[----:B------:R-:W-:-:S04]  /*38ec0*/  LOP3.LUT R55, R55, 0x800, R50, 0xf8, !PT ;  /* 0x0000080037377812 */ /* 0x000fc800078ef832 */
[----:B------:R-:W-:Y:S01]  /*38ed0*/  LOP3.LUT R55, R55, 0x40, RZ, 0x3c, !PT ;  /* 0x0000004037377812 */ /* 0x000fe200078e3cff */
[C---:B----4-:R-:W-:Y:S06]  /*38ee0*/  HMMA.16816.F32 R28, R56.reuse, R44, R28 ;  /* 0x0000002c381c723c */ /* 0x050fec000000181c */
[----:B--2---:R-:W-:-:S15]  /*38ef0*/  HMMA.16816.F32 R32, R56, R40, R32 ;  /* 0x000000283820723c */ /* 0x004fde0000001820 */
[----:B------:R-:W-:-:S08]  /*38f00*/  NOP ;  /* 0x0000000000007918 */ /* 0x000fd00000000000 */
[----:B------:R-:W-:Y:S04]  /*38f10*/  STL.64 [R1+0x540], R32 ;  /* 0x0005402001007387 */ /* 0x000fe80000100a00 */
[----:B------:R-:W-:Y:S04]  /*38f20*/  STL.64 [R1+0x548], R34 ;  /* 0x0005482201007387 */ /* 0x000fe80000100a00 */
[----:B---3--:R-:W-:Y:S04]  /*38f30*/  STL.64 [R1+0x27b8], R46 ;  /* 0x0027b82e01007387 */ /* 0x008fe80000100a00 */
[----:B------:R-:W-:Y:S04]  /*38f40*/  STL.64 [R1+0x27b0], R44 ;  /* 0x0027b02c01007387 */ /* 0x000fe80000100a00 */
[----:B------:R-:W-:Y:S04]  /*38f50*/  STL.64 [R1+0x530], R28 ;  /* 0x0005301c01007387 */ /* 0x000fe80000100a00 */
[----:B------:R-:W-:Y:S04]  /*38f60*/  STL.64 [R1+0x538], R30 ;  /* 0x0005381e01007387 */ /* 0x000fe80000100a00 */
[----:B------:R-:W-:Y:S04]  /*38f70*/  STL [R1+0x27a8], R51 ;  /* 0x0027a83301007387 */ /* 0x000fe80000100800 */
[----:B------:R-:W-:Y:S04]  /*38f80*/  STL.64 [R1+0x27a0], R48 ;  /* 0x0027a03001007387 */ /* 0x000fe80000100a00 */
[----:B------:R-:W-:Y:S04]  /*38f90*/  STL.64 [R1+0x520], R24 ;  /* 0x0005201801007387 */ /* 0x000fe80000100a00 */
[----:B------:R-:W-:Y:S04]  /*38fa0*/  STL.64 [R1+0x528], R26 ;  /* 0x0005281a01007387 */ /* 0x000fe80000100a00 */
[----:B------:R-:W-:Y:S04]  /*38fb0*/  STL.64 [R1+0x200], R8 ;  /* 0x0002000801007387 */ /* 0x000fe80000100a00 */
[----:B------:R0:W-:Y:S02]  /*38fc0*/  STL.64 [R1+0x208], R10 ;  /* 0x0002080a01007387 */ /* 0x0001e40000100a00 */
[C---:B0-----:R-:W-:Y:S02]  /*38fd0*/  HMMA.16816.F32 R8, R4.reuse, R20, R16 ;  /* 0x000000140408723c */ /* 0x041fe40000001810 */
[----:B------:R-:W-:Y:S04]  /*38fe0*/  STL.64 [R1+0x2840], R54 ;  /* 0x0028403601007387 */ /* 0x000fe80000100a00 */
[----:B------:R0:W-:Y:S04]  /*38ff0*/  STL.64 [R1+0x2838], R52 ;  /* 0x0028383401007387 */ /* 0x0001e80000100a00 */
[----:B------:R-:W2:Y:S04]  /*39000*/  LDL.LU.64 R56, [R1+0x80] ;  /* 0x0000800001387983 */ /* 0x000ea80000300a00 */
[----:B------:R-:W-:Y:S04]  /*39010*/  STL.64 [R1+0x2820], R20 ;  /* 0x0028201401007387 */ /* 0x000fe80000100a00 */
[----:B------:R-:W3:Y:S05]  /*39020*/  LDL.LU R44, [R1+0xa60] ;  /* 0x000a6000012c7983 */ /* 0x000eea0000300800 */
[----:B------:R1:W-:Y:S04]  /*39030*/  STL.64 [R1+0x360], R8 ;  /* 0x0003600801007387 */ /* 0x0003e80000100a00 */
[----:B------:R4:W-:Y:S04]  /*39040*/  STL.64 [R1+0x368], R10 ;  /* 0x0003680a01007387 */ /* 0x0009e80000100a00 */
[----:B------:R-:W3:Y:S04]  /*39050*/  LDL.LU R45, [R1+0xa64] ;  /* 0x000a6400012d7983 */ /* 0x000ee80000300800 */
[----:B------:R-:W4:Y:S04]  /*39060*/  LDL.LU R46, [R1+0xa68] ;  /* 0x000a6800012e7983 */ /* 0x000f280000300800 */
[----:B------:R-:W4:Y:S04]  /*39070*/  LDL.LU R47, [R1+0xa6c] ;  /* 0x000a6c00012f7983 */ /* 0x000f280000300800 */
[----:B0-----:R-:W2:Y:S04]  /*39080*/  LDL.LU R52, [R1+0x430] ;  /* 0x0004300001347983 */ /* 0x001ea80000300800 */
[----:B------:R-:W2:Y:S04]  /*39090*/  LDL.LU R53, [R1+0x434] ;  /* 0x0004340001357983 */ /* 0x000ea80000300800 */
[----:B------:R-:W2:Y:S04]  /*390a0*/  LDL.LU R54, [R1+0x438] ;  /* 0x0004380001367983 */ /* 0x000ea80000300800 */
[----:B------:R-:W2:Y:S04]  /*390b0*/  LDL.LU R55, [R1+0x43c] ;  /* 0x00043c0001377983 */ /* 0x000ea80000300800 */
[----:B----4-:R-:W-:Y:S04]  /*390c0*/  STL.64 [R1+0x2830], R46 ;  /* 0x0028302e01007387 */ /* 0x010fe80000100a00 */
[----:B---3--:R0:W-:Y:S04]  /*390d0*/  STL.64 [R1+0x2828], R44 ;  /* 0x0028282c01007387 */ /* 0x0081e80000100a00 */
[----:B------:R-:W3:Y:S04]  /*390e0*/  LDL.LU R48, [R1+0xa70] ;  /* 0x000a700001307983 */ /* 0x000ee80000300800 */
[----:B------:R-:W3:Y:S04]  /*390f0*/  LDL.LU R49, [R1+0xa74] ;  /* 0x000a740001317983 */ /* 0x000ee80000300800 */
[----:B------:R-:W3:Y:S04]  /*39100*/  LDL.LU R50, [R1+0xa78] ;  /* 0x000a780001327983 */ /* 0x000ee80000300800 */
[----:B------:R-:W3:Y:S04]  /*39110*/  LDL.LU R51, [R1+0xa7c] ;  /* 0x000a7c0001337983 */ /* 0x000ee80000300800 */
[----:B-1----:R-:W4:Y:S04]  /*39120*/  LDL.LU R8, [R1+0xab0] ;  /* 0x000ab00001087983 */ /* 0x002f280000300800 */
[----:B------:R-:W4:Y:S04]  /*39130*/  LDL.LU R9, [R1+0xab4] ;  /* 0x000ab40001097983 */ /* 0x000f280000300800 */
[----:B------:R-:W4:Y:S04]  /*39140*/  LDL.LU R10, [R1+0xab8] ;  /* 0x000ab800010a7983 */ /* 0x000f280000300800 */
[----:B------:R-:W4:Y:S01]  /*39150*/  LDL.LU R11, [R1+0xabc] ;  /* 0x000abc00010b7983 */ /* 0x000f220000300800 */
[----:B--2---:R-:W-:Y:S03]  /*39160*/  HMMA.16816.F32 R52, R4, R12, R52 ;  /* 0x0000000c0434723c */ /* 0x004fe60000001834 */
        /* <DEDUP_REMOVED lines=8> */
[----:B------:R-:W3:Y:S04]  /*391f0*/  LDL.64 R40, [R1+0x70] ;  /* 0x0000700001287983 */ /* 0x000ee80000100a00 */
[----:B------:R-:W4:Y:S04]  /*39200*/  LDL.64 R36, [R1+0x60] ;  /* 0x0000600001247983 */ /* 0x000f280000100a00 */
        /* <DEDUP_REMOVED lines=13> */
[----:B------:R-:W-:Y:S04]  /*392e0*/  STL.64 [R1+0x350], R52 ;  /* 0x0003503401007387 */ /* 0x000fe80000100a00 */
[----:B------:R0:W-:Y:S04]  /*392f0*/  STL.64 [R1+0x358], R54 ;  /* 0x0003583601007387 */ /* 0x0001e80000100a00 */
[----:B0-----:R-:W3:Y:S04]  /*39300*/  LDL.LU.64 R54, [R1+0x2840] ;  /* 0x0028400001367983 */ /* 0x001ee80000300a00 */
[----:B------:R-:W4:Y:S01]  /*39310*/  LDL.LU.64 R52, [R1+0x2838] ;  /* 0x0028380001347983 */ /* 0x000f220000300a00 */
[----:B------:R-:W-:-:S02]  /*39320*/  IMAD.MOV.U32 R0, RZ, RZ, R12 ;  /* 0x000000ffff007224 */ /* 0x000fc400078e000c */
[----:B------:R-:W-:Y:S01]  /*39330*/  IMAD.MOV.U32 R2, RZ, RZ, R13 ;  /* 0x000000ffff027224 */ /* 0x000fe200078e000d */
[C---:B--2---:R-:W-:Y:S01]  /*39340*/  HMMA.16816.F32 R44, R4.reuse, R56, R44 ;  /* 0x00000038042c723c */ /* 0x044fe2000000182c */
[----:B---3--:R-:W0:Y:S05]  /*39350*/  LDSM.16.MT88.4 R12, [R55+UR4+0x2000] ;  /* 0x00200004370c783b */ /* 0x008e2a0008004200 */
[C---:B------:R-:W-:Y:S01]  /*39360*/  HMMA.16816.F32 R20, R4.reuse, R40, R20 ;  /* 0x000000280414723c */ /* 0x040fe20000001814 */
[----:B------:R-:W-:Y:S04]  /*39370*/  STL.64 [R1+0x2798], R54 ;  /* 0x0027983601007387 */ /* 0x000fe80000100a00 */
[----:B----4-:R1:W-:Y:S01]  /*39380*/  STL.64 [R1+0x2790], R52 ;  /* 0x0027903401007387 */ /* 0x0103e20000100a00 */
[C---:B------:R-:W-:Y:S06]  /*39390*/  HMMA.16816.F32 R8, R4.reuse, R36, R8 ;  /* 0x000000240408723c */ /* 0x040fec0000001808 */
[----:B------:R-:W-:Y:S01]  /*393a0*/  HMMA.16816.F32 R32, R4, R28, R32 ;  /* 0x0000001c0420723c */ /* 0x000fe20000001820 */
[----:B-1----:R-:W2:Y:S04]  /*393b0*/  LDL.64 R52, [R1+0x30] ;  /* 0x0000300001347983 */ /* 0x002ea80000100a00 */
[----:B0-----:R-:W-:Y:S04]  /*393c0*/  STL.64 [R1+0x26e0], R14 ;  /* 0x0026e00e01007387 */ /* 0x001fe80000100a00 */
[----:B------:R0:W-:Y:S04]  /*393d0*/  STL.64 [R1+0x26d8], R12 ;  /* 0x0026d80c01007387 */ /* 0x0001e80000100a00 */
[----:B------:R-:W-:Y:S04]  /*393e0*/  STL.64 [R1+0x770], R44 ;  /* 0x0007702c01007387 */ /* 0x000fe80000100a00 */
[----:B------:R1:W-:Y:S01]  /*393f0*/  STL.64 [R1+0x778], R46 ;  /* 0x0007782e01007387 */ /* 0x0003e20000100a00 */
[----:B0-----:R-:W-:-:S02]  /*39400*/  IMAD.MOV.U32 R12, RZ, RZ, R61 ;  /* 0x000000ffff0c7224 */ /* 0x001fc400078e003d */
[----:B------:R-:W-:Y:S01]  /*39410*/  IMAD.MOV.U32 R13, RZ, RZ, R3 ;  /* 0x000000ffff0d7224 */ /* 0x000fe200078e0003 */
[----:B-1----:R-:W3:Y:S04]  /*39420*/  LDL.LU.64 R46, [R1+0x2830] ;  /* 0x00283000012e7983 */ /* 0x002ee80000300a00 */
[----:B------:R-:W3:Y:S04]  /*39430*/  LDL.LU.64 R44, [R1+0x2828] ;  /* 0x00282800012c7983 */ /* 0x000ee80000300a00 */
[----:B------:R0:W-:Y:S01]  /*39440*/  STL.64 [R1+0x2778], R56 ;  /* 0x0027783801007387 */ /* 0x0001e20000100a00 */
[----:B------:R-:W-:Y:S03]  /*39450*/  HMMA.16816.F32 R24, R4, R12, R24 ;  /* 0x0000000c0418723c */ /* 0x000fe60000001818 */
[----:B0-----:R-:W2:Y:S04]  /*39460*/  LDL.LU R56, [R1+0xa80] ;  /* 0x000a800001387983 */ /* 0x001ea80000300800 */
[----:B------:R-:W2:Y:S04]  /*39470*/  LDL.LU R57, [R1+0xa84] ;  /* 0x000a840001397983 */ /* 0x000ea80000300800 */
[----:B------:R-:W2:Y:S04]  /*39480*/  LDL.LU R58, [R1+0xa88] ;  /* 0x000a8800013a7983 */ /* 0x000ea80000300800 */
[----:B------:R-:W2:Y:S04]  /*39490*/  LDL.LU R59, [R1+0xa8c] ;  /* 0x000a8c00013b7983 */ /* 0x000ea80000300800 */
[----:B------:R0:W-:Y:S04]  /*394a0*/  STL.64 [R1+0x760], R20 ;  /* 0x0007601401007387 */ /* 0x0001e80000100a00 */
[----:B------:R-:W-:Y:S01]  /*394b0*/  STL.64 [R1+0x768], R22 ;  /* 0x0007681601007387 */ /* 0x000fe20000100a00 */
[----:B------:R-:W-:-:S02]  /*394c0*/  IMAD.MOV.U32 R3, RZ, RZ, R40 ;  /* 0x000000ffff037224 */ /* 0x000fc400078e0028 */
[----:B------:R-:W-:Y:S01]  /*394d0*/  IMAD.MOV.U32 R61, RZ, RZ, R41 ;  /* 0x000000ffff3d7224 */ /* 0x000fe200078e0029 */
[----:B0-----:R-:W4:Y:S04]  /*394e0*/  LDL.LU.64 R20, [R1+0x2820] ;  /* 0x0028200001147983 */ /* 0x001f280000300a00 */
        /* <DEDUP_REMOVED lines=12> */
[----:B0-----:R-:W4:Y:S04]  /*395b0*/  LDL.LU.64 R34, [R1+0x27f8] ;  /* 0x0027f80001227983 */ /* 0x001f280000300a00 */
[----:B------:R-:W4:Y:S04]  /*395c0*/  LDL.LU.64 R32, [R1+0x27f0] ;  /* 0x0027f00001207983 */ /* 0x000f280000300a00 */
[----:B------:R-:W4:Y:S04]  /*395d0*/  LDL.LU.64 R30, [R1+0x27e8] ;  /* 0x0027e800011e7983 */ /* 0x000f280000300a00 */
[----:B------:R-:W3:Y:S04]  /*395e0*/  LDL.LU.64 R28, [R1+0x27e0] ;  /* 0x0027e000011c7983 */ /* 0x000ee80000300a00 */
[----:B------:R-:W-:Y:S04]  /*395f0*/  STL.64 [R1+0x730], R24 ;  /* 0x0007301801007387 */ /* 0x000fe80000100a00 */
[----:B------:R0:W-:Y:S04]  /*39600*/  STL.64 [R1+0x738], R26 ;  /* 0x0007381a01007387 */ /* 0x0001e80000100a00 */
[----:B0-----:R-:W4:Y:S04]  /*39610*/  LDL.LU.64 R26, [R1+0x27d8] ;  /* 0x0027d800011a7983 */ /* 0x001f280000300a00 */
[----:B------:R-:W3:Y:S04]  /*39620*/  LDL.LU.64 R24, [R1+0x27d0] ;  /* 0x0027d00001187983 */ /* 0x000ee80000300a00 */
[----:B------:R2:W-:Y:S02]  /*39630*/  STL.64 [R1+0x2730], R12 ;  /* 0x0027300c01007387 */ /* 0x0005e40000100a00 */
[----:B--2---:R-:W-:-:S15]  /*39640*/  HMMA.16816.F32 R12, R4, R52, R56 ;  /* 0x00000034040c723c */ /* 0x004fde0000001838 */
[----:B------:R-:W-:-:S08]  /*39650*/  NOP ;  /* 0x0000000000007918 */ /* 0x000fd00000000000 */
[----:B------:R-:W-:Y:S04]  /*39660*/  STL.64 [R1+0x720], R12 ;  /* 0x0007200c01007387 */ /* 0x000fe80000100a00 */
[----:B------:R3:W-:Y:S02]  /*39670*/  STL.64 [R1+0x728], R14 ;  /* 0x0007280e01007387 */ /* 0x0007e40000100a00 */
[----:B---3--:R-:W-:Y:S02]  /*39680*/  HMMA.16816.F32 R12, R4, R24, R48 ;  /* 0x00000018040c723c */ /* 0x008fe40000001830 */
[----:B----4-:R-:W-:Y:S04]  /*39690*/  STL.64 [R1+0x2718], R26 ;  /* 0x0027181a01007387 */ /* 0x010fe80000100a00 */
[----:B------:R-:W-:-:S15]  /*396a0*/  STL.64 [R1+0x2710], R24 ;  /* 0x0027101801007387 */ /* 0x000fde0000100a00 */
[----:B------:R-:W-:-:S02]  /*396b0*/  NOP ;  /* 0x0000000000007918 */ /* 0x000fc40000000000 */
[----:B------:R-:W-:Y:S04]  /*396c0*/  STL.64 [R1+0x710], R12 ;  /* 0x0007100c01007387 */ /* 0x000fe80000100a00 */
[----:B------:R0:W-:Y:S02]  /*396d0*/  STL.64 [R1+0x718], R14 ;  /* 0x0007180e01007387 */ /* 0x0001e40000100a00 */
[----:B0-----:R-:W-:Y:S02]  /*396e0*/  HMMA.16816.F32 R12, R4, R28, R44 ;  /* 0x0000001c040c723c */ /* 0x001fe4000000182c */
[----:B------:R-:W-:Y:S04]  /*396f0*/  STL.64 [R1+0x2728], R30 ;  /* 0x0027281e01007387 */ /* 0x000fe80000100a00 */
[----:B------:R-:W-:-:S15]  /*39700*/  STL.64 [R1+0x2720], R28 ;  /* 0x0027201c01007387 */ /* 0x000fde0000100a00 */
[----:B------:R-:W-:-:S02]  /*39710*/  NOP ;  /* 0x0000000000007918 */ /* 0x000fc40000000000 */
[----:B------:R-:W-:Y:S04]  /*39720*/  STL.64 [R1+0x700], R12 ;  /* 0x0007000c01007387 */ /* 0x000fe80000100a00 */
[----:B------:R0:W-:Y:S02]  /*39730*/  STL.64 [R1+0x708], R14 ;  /* 0x0007080e01007387 */ /* 0x0001e40000100a00 */
[----:B0-----:R-:W-:Y:S02]  /*39740*/  HMMA.16816.F32 R12, R4, R32, R16 ;  /* 0x00000020040c723c */ /* 0x001fe40000001810 */
[----:B------:R-:W2:-:S15]  /*39750*/  LDL.LU R16, [R1+0x4e0] ;  /* 0x0004e00001107983 */ /* 0x000e9e0000300800 */
[----:B------:R-:W-:-:S06]  /*39760*/  NOP ;  /* 0x0000000000007918 */ /* 0x000fcc0000000000 */
[----:B------:R0:W-:Y:S04]  /*39770*/  STL.64 [R1+0x6f0], R12 ;  /* 0x0006f00c01007387 */ /* 0x0001e80000100a00 */
        /* <DEDUP_REMOVED lines=9> */
[----:B------:R-:W3:Y:S01]  /*39810*/  LDL.LU R31, [R1+0x60c] ;  /* 0x00060c00011f7983 */ /* 0x000ee20000300800 */
[----:B0-----:R-:W-:-:S02]  /*39820*/  IMAD.MOV.U32 R12, RZ, RZ, R11 ;  /* 0x000000ffff0c7224 */ /* 0x001fc400078e000b */
[----:B------:R-:W-:Y:S01]  /*39830*/  IMAD.MOV.U32 R13, RZ, RZ, R10 ;  /* 0x000000ffff0d7224 */ /* 0x000fe200078e000a */
[----:B---3--:R-:W-:Y:S04]  /*39840*/  STL.64 [R1+0x2750], R30 ;  /* 0x0027501e01007387 */ /* 0x008fe80000100a00 */
[----:B--2---:R0:W-:Y:S04]  /*39850*/  STL.64 [R1+0x2748], R28 ;  /* 0x0027481c01007387 */ /* 0x0041e80000100a00 */
[----:B------:R-:W-:Y:S04]  /*39860*/  STL.64 [R1+0x2758], R12 ;  /* 0x0027580c01007387 */ /* 0x000fe80000100a00 */
[----:B-1----:R-:W2:Y:S04]  /*39870*/  LDL.LU R16, [R1+0x610] ;  /* 0x0006100001107983 */ /* 0x002ea80000300800 */
[----:B------:R-:W2:Y:S04]  /*39880*/  LDL.LU R17, [R1+0x614] ;  /* 0x0006140001117983 */ /* 0x000ea80000300800 */
[----:B------:R-:W3:Y:S04]  /*39890*/  LDL.LU R18, [R1+0x618] ;  /* 0x0006180001127983 */ /* 0x000ee80000300800 */
[----:B------:R-:W3:Y:S01]  /*398a0*/  LDL.LU R19, [R1+0x61c] ;  /* 0x00061c0001137983 */ /* 0x000ee20000300800 */
[----:B0-----:R-:W-:-:S02]  /*398b0*/  IMAD.MOV.U32 R29, RZ, RZ, R8 ;  /* 0x000000ffff1d7224 */ /* 0x001fc400078e0008 */
[----:B------:R-:W-:Y:S02]  /*398c0*/  IMAD.MOV.U32 R28, RZ, RZ, R9 ;  /* 0x000000ffff1c7224 */ /* 0x000fe400078e0009 */
[----:B------:R-:W-:Y:S01]  /*398d0*/  IMAD.MOV.U32 R23, RZ, RZ, R52 ;  /* 0x000000ffff177224 */ /* 0x000fe200078e0034 */
[----:B------:R-:W-:Y:S01]  /*398e0*/  MOV R22, R53 ;  /* 0x0000003500167202 */ /* 0x000fe20000000f00 */
[----:B---3--:R-:W-:Y:S04]  /*398f0*/  STL.64 [R1+0x2768], R18 ;  /* 0x0027681201007387 */ /* 0x008fe80000100a00 */
        /* <DEDUP_REMOVED lines=25> */
[----:B------:R1:W-:Y:S04]  /*39a90*/  STL.64 [R1+0x2770], R28 ;  /* 0x0027701c01007387 */ /* 0x0003e80000100a00 */
[----:B0-----:R-:W2:Y:S04]  /*39aa0*/  LDL.LU R16, [R1+0x630] ;  /* 0x0006300001107983 */ /* 0x001ea80000300800 */
        /* <DEDUP_REMOVED lines=9> */
[----:B------:R-:W2:Y:S04]  /*39b40*/  LDL.LU R14, [R1+0x628] ;  /* 0x00062800010e7983 */ /* 0x000ea80000300800 */
[----:B------:R-:W2:Y:S04]  /*39b50*/  LDL.LU R15, [R1+0x62c] ;  /* 0x00062c00010f7983 */ /* 0x000ea80000300800 */
[----:B------:R-:W-:Y:S04]  /*39b60*/  STL.64 [R1+0x2700], R34 ;  /* 0x0027002201007387 */ /* 0x000fe80000100a00 */
[----:B------:R0:W-:Y:S02]  /*39b70*/  STL.64 [R1+0x26f8], R32 ;  /* 0x0026f82001007387 */ /* 0x0001e40000100a00 */
[----:B0-----:R-:W-:-:S02]  /*39b80*/  IMAD.MOV.U32 R32, RZ, RZ, R0 ;  /* 0x000000ffff207224 */ /* 0x001fc400078e0000 */
[----:B------:R-:W-:Y:S01]  /*39b90*/  IMAD.MOV.U32 R33, RZ, RZ, R2 ;  /* 0x000000ffff217224 */ /* 0x000fe200078e0002 */
[----:B------:R-:W2:Y:S04]  /*39ba0*/  LDL.LU R0, [R1+0x27cc] ;  /* 0x0027cc0001007983 */ /* 0x000ea80000300800 */
[----:B------:R-:W2:Y:S01]  /*39bb0*/  LDL.LU R2, [R1+0x27c8] ;  /* 0x0027c80001027983 */ /* 0x000ea20000300800 */
[C---:B---3--:R-:W-:Y:S06]  /*39bc0*/  HMMA.16816.F32 R24, R4.reuse, R36, R24 ;  /* 0x000000240418723c */ /* 0x048fec0000001818 */
[----:B----4-:R-:W-:-:S15]  /*39bd0*/  HMMA.16816.F32 R44, R4, R40, R44 ;  /* 0x00000028042c723c */ /* 0x010fde000000182c */
        /* <DEDUP_REMOVED lines=8> */
[----:B------:R0:W-:Y:S02]  /*39c60*/  STL.64 [R1+0x26e8], R36 ;  /* 0x0026e82401007387 */ /* 0x0001e40000100a00 */
[----:B0-----:R-:W-:-:S02]  /*39c70*/  IMAD.MOV.U32 R36, RZ, RZ, R3 ;  /* 0x000000ffff247224 */ /* 0x001fc400078e0003 */
[----:B------:R-:W-:Y:S01]  /*39c80*/  IMAD.MOV.U32 R37, RZ, RZ, R61 ;  /* 0x000000ffff257224 */ /* 0x000fe200078e003d */
[----:B------:R-:W4:Y:S04]  /*39c90*/  LDL.LU R3, [R1+0x27c4] ;  /* 0x0027c40001037983 */ /* 0x000f280000300800 */
[----:B------:R-:W4:Y:S04]  /*39ca0*/  LDL.LU R61, [R1+0x27c0] ;  /* 0x0027c000013d7983 */ /* 0x000f280000300800 */
[----:B------:R-:W-:Y:S04]  /*39cb0*/  STL.64 [R1+0x6d0], R44 ;  /* 0x0006d02c01007387 */ /* 0x000fe80000100a00 */
[----:B------:R0:W-:Y:S04]  /*39cc0*/  STL.64 [R1+0x6d8], R46 ;  /* 0x0006d82e01007387 */ /* 0x0001e80000100a00 */
[----:B0-----:R-:W4:Y:S04]  /*39cd0*/  LDL.LU.64 R46, [R1+0x27b8] ;  /* 0x0027b800012e7983 */ /* 0x001f280000300a00 */
[----:B------:R-:W2:Y:S02]  /*39ce0*/  LDL.LU.64 R44, [R1+0x27b0] ;  /* 0x0027b000012c7983 */ /* 0x000ea40000300a00 */
[----:B--2---:R-:W-:-:S15]  /*39cf0*/  HMMA.16816.F32 R48, R4, R44, R48 ;  /* 0x0000002c0430723c */ /* 0x004fde0000001830 */
[----:B------:R-:W-:-:S08]  /*39d00*/  NOP ;  /* 0x0000000000007918 */ /* 0x000fd00000000000 */
[----:B------:R-:W-:Y:S04]  /*39d10*/  STL.64 [R1+0x6c0], R48 ;  /* 0x0006c03001007387 */ /* 0x000fe80000100a00 */
[----:B------:R0:W-:Y:S04]  /*39d20*/  STL.64 [R1+0x6c8], R50 ;  /* 0x0006c83201007387 */ /* 0x0001e80000100a00 */
[----:B0-----:R-:W2:Y:S04]  /*39d30*/  LDL.LU R51, [R1+0x27a8] ;  /* 0x0027a80001337983 */ /* 0x001ea80000300800 */
[----:B------:R-:W3:Y:S02]  /*39d40*/  LDL.LU.64 R48, [R1+0x27a0] ;  /* 0x0027a00001307983 */ /* 0x000ee40000300a00 */
[----:B---3--:R-:W-:-:S15]  /*39d50*/  HMMA.16816.F32 R52, R4, R48, R52 ;  /* 0x000000300434723c */ /* 0x008fde0000001834 */
[----:B------:R-:W-:-:S08]  /*39d60*/  NOP ;  /* 0x0000000000007918 */ /* 0x000fd00000000000 */
[----:B------:R-:W-:Y:S04]  /*39d70*/  STL.64 [R1+0x6b0], R52 ;  /* 0x0006b03401007387 */ /* 0x000fe80000100a00 */
[----:B------:R0:W-:Y:S04]  /*39d80*/  STL.64 [R1+0x6b8], R54 ;  /* 0x0006b83601007387 */ /* 0x0001e80000100a00 */
[----:B0-----:R-:W3:Y:S04]  /*39d90*/  LDL.LU.64 R54, [R1+0x2798] ;  /* 0x0027980001367983 */ /* 0x001ee80000300a00 */
[----:B------:R-:W4:Y:S02]  /*39da0*/  LDL.LU.64 R52, [R1+0x2790] ;  /* 0x0027900001347983 */ /* 0x000f240000300a00 */
[----:B----4-:R-:W-:Y:S02]  /*39db0*/  HMMA.16816.F32 R4, R4, R52, R8 ;  /* 0x000000340404723c */ /* 0x010fe40000001808 */
[----:B------:R-:W4:Y:S04]  /*39dc0*/  LDL.LU.64 R10, [R1+0x2788] ;  /* 0x00278800010a7983 */ /* 0x000f280000300a00 */
[----:B------:R-:W4:-:S15]  /*39dd0*/  LDL.LU.64 R8, [R1+0x2780] ;  /* 0x0027800001087983 */ /* 0x000f1e0000300a00 */
[----:B------:R-:W-:-:S02]  /*39de0*/  NOP ;  /* 0x0000000000007918 */ /* 0x000fc40000000000 */
[----:B------:R0:W-:Y:S04]  /*39df0*/  STL.64 [R1+0x340], R4 ;  /* 0x0003400401007387 */ /* 0x0001e80000100a00 */
[----:B------:R1:W-:Y:S04]  /*39e00*/  STL.64 [R1+0x348], R6 ;  /* 0x0003480601007387 */ /* 0x0003e80000100a00 */
[----:B0-----:R-:W2:Y:S04]  /*39e10*/  LDL.LU R4, [R1+0x270] ;  /* 0x0002700001047983 */ /* 0x001ea80000300800 */
[----:B------:R-:W2:Y:S04]  /*39e20*/  LDL.LU R5, [R1+0x274] ;  /* 0x0002740001057983 */ /* 0x000ea80000300800 */
[----:B-1----:R-:W2:Y:S04]  /*39e30*/  LDL.LU R6, [R1+0x278] ;  /* 0x0002780001067983 */ /* 0x002ea80000300800 */
[----:B------:R-:W2:Y:S01]  /*39e40*/  LDL.LU R7, [R1+0x27c] ;  /* 0x00027c0001077983 */ /* 0x000ea20000300800 */
[----:B----4-:R-:W-:-:S15]  /*39e50*/  HMMA.16816.F32 R56, R8, R20, R56 ;  /* 0x000000140838723c */ /* 0x010fde0000001838 */
[----:B------:R-:W-:-:S08]  /*39e60*/  NOP ;  /* 0x0000000000007918 */ /* 0x000fd00000000000 */
[----:B------:R0:W-:Y:S04]  /*39e70*/  STL.64 [R1+0x1f0], R56 ;  /* 0x0001f03801007387 */ /* 0x0001e80000100a00 */
[----:B------:R-:W-:Y:S04]  /*39e80*/  STL.64 [R1+0x1f8], R58 ;  /* 0x0001f83a01007387 */ /* 0x000fe80000100a00 */
[----:B0-----:R-:W4:Y:S01]  /*39e90*/  LDL.LU.64 R56, [R1+0x2778] ;  /* 0x0027780001387983 */ /* 0x001f220000300a00 */
[----:B--2---:R-:W-:Y:S03]  /*39ea0*/  HMMA.16816.F32 R32, R8, R32, R4 ;  /* 0x000000200820723c */ /* 0x004fe60000001804 */
[----:B---3--:R-:W0:-:S15]  /*39eb0*/  LDSM.16.MT88.4 R4, [R55+UR4+0x2080] ;  /* 0x002080043704783b */ /* 0x008e1e0008004200 */
[----:B------:R-:W-:-:S05]  /*39ec0*/  NOP ;  /* 0x0000000000007918 */ /* 0x000fca0000000000 */
[----:B------:R1:W-:Y:S04]  /*39ed0*/  STL.64 [R1+0x1e0], R32 ;  /* 0x0001e02001007387 */ /* 0x0003e80000100a00 */
[----:B------:R2:W-:Y:S04]  /*39ee0*/  STL.64 [R1+0x1e8], R34 ;  /* 0x0001e82201007387 */ /* 0x0005e80000100a00 */
[----:B-1----:R-:W3:Y:S04]  /*39ef0*/  LDL.LU R32, [R1+0x4d0] ;  /* 0x0004d00001207983 */ /* 0x002ee80000300800 */
[----:B------:R-:W3:Y:S04]  /*39f00*/  LDL.LU R33, [R1+0x4d4] ;  /* 0x0004d40001217983 */ /* 0x000ee80000300800 */
[----:B--2---:R-:W3:Y:S04]  /*39f10*/  LDL.LU R34, [R1+0x4d8] ;  /* 0x0004d80001227983 */ /* 0x004ee80000300800 */
[----:B------:R-:W3:Y:S04]  /*39f20*/  LDL.LU R35, [R1+0x4dc] ;  /* 0x0004dc0001237983 */ /* 0x000ee80000300800 */
[----:B0-----:R-:W-:Y:S04]  /*39f30*/  STL.64 [R1+0x2658], R6 ;  /* 0x0026580601007387 */ /* 0x001fe80000100a00 */
[----:B------:R-:W-:Y:S01]  /*39f40*/  STL.64 [R1+0x2650], R4 ;  /* 0x0026500401007387 */ /* 0x000fe20000100a00 */
[----:B----4-:R-:W-:-:S15]  /*39f50*/  HMMA.16816.F32 R28, R8, R56, R28 ;  /* 0x00000038081c723c */ /* 0x010fde000000181c */
[----:B------:R-:W-:-:S08]  /*39f60*/  NOP ;  /* 0x0000000000007918 */ /* 0x000fd00000000000 */
[----:B------:R0:W-:Y:S04]  /*39f70*/  STL.64 [R1+0x1d0], R28 ;  /* 0x0001d01c01007387 */ /* 0x0001e80000100a00 */
[----:B------:R-:W-:Y:S04]  /*39f80*/  STL.64 [R1+0x1d8], R30 ;  /* 0x0001d81e01007387 */ /* 0x000fe80000100a00 */
[----:B0-----:R-:W2:Y:S01]  /*39f90*/  LDL.LU.64 R28, [R1+0x2770] ;  /* 0x00277000011c7983 */ /* 0x001ea20000300a00 */
[----:B------:R-:W-:Y:S03]  /*39fa0*/  HMMA.16816.F32 R36, R8, R36, R16 ;  /* 0x000000240824723c */ /* 0x000fe60000001810 */
[----:B------:R-:W4:Y:S04]  /*39fb0*/  LDL.LU.64 R18, [R1+0x2768] ;  /* 0x0027680001127983 */ /* 0x000f280000300a00 */
[----:B------:R-:W4:-:S15]  /*39fc0*/  LDL.LU.64 R16, [R1+0x2760] ;  /* 0x0027600001107983 */ /* 0x000f1e0000300a00 */
[----:B------:R-:W-:-:S01]  /*39fd0*/  NOP ;  /* 0x0000000000007918 */ /* 0x000fc20000000000 */
[----:B------:R0:W-:Y:S04]  /*39fe0*/  STL.64 [R1+0x1c0], R36 ;  /* 0x0001c02401007387 */ /* 0x0001e80000100a00 */
[----:B------:R1:W-:Y:S04]  /*39ff0*/  STL.64 [R1+0x1c8], R38 ;  /* 0x0001c82601007387 */ /* 0x0003e80000100a00 */
[----:B0-----:R-:W3:Y:S04]  /*3a000*/  LDL.LU R36, [R1+0x4c0] ;  /* 0x0004c00001247983 */ /* 0x001ee80000300800 */
[----:B------:R-:W3:Y:S04]  /*3a010*/  LDL.LU R37, [R1+0x4c4] ;  /* 0x0004c40001257983 */ /* 0x000ee80000300800 */
[----:B-1----:R-:W3:Y:S04]  /*3a020*/  LDL.LU R38, [R1+0x4c8] ;  /* 0x0004c80001267983 */ /* 0x002ee80000300800 */
[----:B------:R-:W3:Y:S01]  /*3a030*/  LDL.LU R39, [R1+0x4cc] ;  /* 0x0004cc0001277983 */ /* 0x000ee20000300800 */
[----:B--2---:R-:W-:Y:S03]  /*3a040*/  HMMA.16816.F32 R28, R8, R28, R12 ;  /* 0x0000001c081c723c */ /* 0x004fe6000000180c */
[----:B------:R-:W4:-:S15]  /*3a050*/  LDL.LU.64 R12, [R1+0x2758] ;  /* 0x00275800010c7983 */ /* 0x000f1e0000300a00 */
[----:B------:R-:W-:-:S05]  /*3a060*/  NOP ;  /* 0x0000000000007918 */ /* 0x000fca0000000000 */
[----:B------:R-:W-:Y:S04]  /*3a070*/  STL.64 [R1+0x1b0], R28 ;  /* 0x0001b01c01007387 */ /* 0x000fe80000100a00 */
[----:B------:R0:W-:Y:S04]  /*3a080*/  STL.64 [R1+0x1b8], R30 ;  /* 0x0001b81e01007387 */ /* 0x0001e80000100a00 */
[----:B0-----:R-:W2:Y:S04]  /*3a090*/  LDL.LU.64 R30, [R1+0x2750] ;  /* 0x00275000011e7983 */ /* 0x001ea80000300a00 */
[----:B------:R-:W2:Y:S01]  /*3a0a0*/  LDL.LU.64 R28, [R1+0x2748] ;  /* 0x00274800011c7983 */ /* 0x000ea20000300a00 */
[----:B----4-:R-:W-:Y:S03]  /*3a0b0*/  HMMA.16816.F32 R12, R8, R12, R16 ;  /* 0x0000000c080c723c */ /* 0x010fe60000001810 */
[----:B------:R-:W4:Y:S04]  /*3a0c0*/  LDL.LU.64 R18, [R1+0x2740] ;  /* 0x0027400001127983 */ /* 0x000f280000300a00 */
[----:B------:R-:W4:-:S15]  /*3a0d0*/  LDL.LU.64 R16, [R1+0x2738] ;  /* 0x0027380001107983 */ /* 0x000f1e0000300a00 */
[----:B------:R-:W-:-:S01]  /*3a0e0*/  NOP ;  /* 0x0000000000007918 */ /* 0x000fc20000000000 */
[----:B------:R0:W-:Y:S04]  /*3a0f0*/  STL.64 [R1+0x1a0], R12 ;  /* 0x0001a00c01007387 */ /* 0x0001e80000100a00 */
[----:B------:R2:W-:Y:S04]  /*3a100*/  STL.64 [R1+0x1a8], R14 ;  /* 0x0001a80e01007387 */ /* 0x0005e80000100a00 */
[----:B0-----:R-:W2:Y:S01]  /*3a110*/  LDL.LU.64 R12, [R1+0x2730] ;  /* 0x00273000010c7983 */ /* 0x001ea20000300a00 */
[----:B------:R-:W-:Y:S02]  /*3a120*/  IMAD.MOV.U32 R4, RZ, RZ, R23 ;  /* 0x000000ffff047224 */ /* 0x000fe400078e0017 */
[----:B------:R-:W-:-:S07]  /*3a130*/  IMAD.MOV.U32 R5, RZ, RZ, R22 ;  /* 0x000000ffff057224 */ /* 0x000fce00078e0016 */
[C---:B------:R-:W-:Y:S06]  /*3a140*/  HMMA.16816.F32 R4, R8.reuse, R4, R24 ;  /* 0x000000040804723c */ /* 0x040fec0000001818 */
[----:B--2---:R-:W-:Y:S01]  /*3a150*/  HMMA.16816.F32 R12, R8, R12, R28 ;  /* 0x0000000c080c723c */ /* 0x004fe2000000181c */
[----:B------:R-:W2:Y:S04]  /*3a160*/  LDL.LU.64 R30, [R1+0x2728] ;  /* 0x00272800011e7983 */ /* 0x000ea80000300a00 */
[----:B------:R-:W3:-:S15]  /*3a170*/  LDL.LU.64 R28, [R1+0x2720] ;  /* 0x00272000011c7983 */ /* 0x000ede0000300a00 */
[----:B------:R-:W-:-:S03]  /*3a180*/  NOP ;  /* 0x0000000000007918 */ /* 0x000fc60000000000 */
[----:B------:R0:W-:Y:S04]  /*3a190*/  STL.64 [R1+0x190], R12 ;  /* 0x0001900c01007387 */ /* 0x0001e80000100a00 */
[----:B------:R1:W-:Y:S04]  /*3a1a0*/  STL.64 [R1+0x198], R14 ;  /* 0x0001980e01007387 */ /* 0x0003e80000100a00 */
[----:B0-----:R-:W2:Y:S04]  /*3a1b0*/  LDL.LU R12, [R1+0x4b0] ;  /* 0x0004b000010c7983 */ /* 0x001ea80000300800 */
[----:B------:R-:W2:Y:S04]  /*3a1c0*/  LDL.LU R13, [R1+0x4b4] ;  /* 0x0004b400010d7983 */ /* 0x000ea80000300800 */
[----:B-1----:R-:W2:Y:S04]  /*3a1d0*/  LDL.LU R14, [R1+0x4b8] ;  /* 0x0004b800010e7983 */ /* 0x002ea80000300800 */
[----:B------:R-:W2:Y:S04]  /*3a1e0*/  LDL.LU R15, [R1+0x4bc] ;  /* 0x0004bc00010f7983 */ /* 0x000ea80000300800 */
[----:B------:R-:W2:Y:S04]  /*3a1f0*/  LDL.LU.64 R26, [R1+0x2718] ;  /* 0x00271800011a7983 */ /* 0x000ea80000300a00 */
[----:B------:R-:W4:Y:S04]  /*3a200*/  LDL.LU.64 R24, [R1+0x2710] ;  /* 0x0027100001187983 */ /* 0x000f280000300a00 */
[----:B------:R-:W-:Y:S04]  /*3a210*/  STL.64 [R1+0x510], R4 ;  /* 0x0005100401007387 */ /* 0x000fe80000100a00 */
[----:B------:R4:W-:Y:S01]  /*3a220*/  STL.64 [R1+0x518], R6 ;  /* 0x0005180601007387 */ /* 0x0009e20000100a00 */
[C---:B---3--:R-:W-:Y:S06]  /*3a230*/  HMMA.16816.F32 R32, R8.reuse, R28, R32 ;  /* 0x0000001c0820723c */ /* 0x048fec0000001820 */
[----:B----4-:R-:W-:Y:S01]  /*3a240*/  HMMA.16816.F32 R4, R8, R24, R16 ;  /* 0x000000180804723c */ /* 0x010fe20000001810 */
[----:B------:R-:W3:Y:S06]  /*3a250*/  LDL.LU R16, [R1+0x3d0] ;  /* 0x0003d00001107983 */ /* 0x000eec0000300800 */
[----:B------:R-:W-:-:S15]  /*3a260*/  IMAD.MOV.U32 R19, RZ, RZ, R61 ;  /* 0x000000ffff137224 */ /* 0x000fde00078e003d */
[----:B------:R-:W-:-:S01]  /*3a270*/  NOP ;  /* 0x0000000000007918 */ /* 0x000fc20000000000 */
[----:B------:R0:W-:Y:S04]  /*3a280*/  STL.64 [R1+0x500], R4 ;  /* 0x0005000401007387 */ /* 0x0001e80000100a00 */
[----:B------:R1:W-:Y:S04]  /*3a290*/  STL.64 [R1+0x508], R6 ;  /* 0x0005080601007387 */ /* 0x0003e80000100a00 */
[----:B------:R-:W3:Y:S04]  /*3a2a0*/  LDL.LU R17, [R1+0x3d4] ;  /* 0x0003d40001117983 */ /* 0x000ee80000300800 */
[----:B------:R-:W3:Y:S04]  /*3a2b0*/  LDL.LU R18, [R1+0x3d8] ;  /* 0x0003d80001127983 */ /* 0x000ee80000300800 */
[----:B------:R-:W4:Y:S04]  /*3a2c0*/  LDL.LU R61, [R1+0x2708] ;  /* 0x00270800013d7983 */ /* 0x000f280000300800 */
[----:B0-----:R-:W3:Y:S04]  /*3a2d0*/  LDL.LU R4, [R1+0x260] ;  /* 0x0002600001047983 */ /* 0x001ee80000300800 */
[----:B------:R-:W3:Y:S04]  /*3a2e0*/  LDL.LU R5, [R1+0x264] ;  /* 0x0002640001057983 */ /* 0x000ee80000300800 */
[----:B-1----:R-:W3:Y:S04]  /*3a2f0*/  LDL.LU R6, [R1+0x268] ;  /* 0x0002680001067983 */ /* 0x002ee80000300800 */
[----:B------:R-:W3:Y:S04]  /*3a300*/  LDL.LU R7, [R1+0x26c] ;  /* 0x00026c0001077983 */ /* 0x000ee80000300800 */
        /* <DEDUP_REMOVED lines=8> */
[----:B0-----:R-:W4:Y:S04]  /*3a390*/  LDL.LU.64 R34, [R1+0x2700] ;  /* 0x0027000001227983 */ /* 0x001f280000300a00 */
[----:B------:R-:W3:Y:S04]  /*3a3a0*/  LDL.LU.64 R32, [R1+0x26f8] ;  /* 0x0026f80001207983 */ /* 0x000ee80000300a00 */
[----:B------:R-:W-:Y:S04]  /*3a3b0*/  STL.64 [R1+0x26b8], R30 ;  /* 0x0026b81e01007387 */ /* 0x000fe80000100a00 */
[----:B------:R0:W-:Y:S04]  /*3a3c0*/  STL.64 [R1+0x26b0], R28 ;  /* 0x0026b01c01007387 */ /* 0x0001e80000100a00 */
[----:B0-----:R-:W2:Y:S04]  /*3a3d0*/  LDL.LU R28, [R1+0x4a0] ;  /* 0x0004a000011c7983 */ /* 0x001ea80000300800 */
[----:B------:R-:W2:Y:S04]  /*3a3e0*/  LDL.LU R29, [R1+0x4a4] ;  /* 0x0004a400011d7983 */ /* 0x000ea80000300800 */
[----:B------:R-:W2:Y:S04]  /*3a3f0*/  LDL.LU R30, [R1+0x4a8] ;  /* 0x0004a800011e7983 */ /* 0x000ea80000300800 */
[----:B------:R-:W2:Y:S01]  /*3a400*/  LDL.LU R31, [R1+0x4ac] ;  /* 0x0004ac00011f7983 */ /* 0x000ea20000300800 */
        /* <DEDUP_REMOVED lines=8> */
[----:B0-----:R-:W4:Y:S04]  /*3a490*/  LDL.LU R32, [R1+0x480] ;  /* 0x0004800001207983 */ /* 0x001f280000300800 */
[----:B------:R-:W4:Y:S04]  /*3a4a0*/  LDL.LU R33, [R1+0x484] ;  /* 0x0004840001217983 */ /* 0x000f280000300800 */
[----:B------:R-:W4:Y:S01]  /*3a4b0*/  LDL.LU R34, [R1+0x488] ;  /* 0x0004880001227983 */ /* 0x000f220000300800 */
[----:B------:R-:W-:Y:S01]  /*3a4c0*/  IMAD.MOV.U32 R35, RZ, RZ, R61 ;  /* 0x000000ffff237224 */ /* 0x000fe200078e003d */
[----:B--2---:R-:W-:-:S15]  /*3a4d0*/  HMMA.16816.F32 R12, R8, R36, R12 ;  /* 0x00000024080c723c */ /* 0x004fde000000180c */
[----:B------:R-:W-:-:S08]  /*3a4e0*/  NOP ;  /* 0x0000000000007918 */ /* 0x000fd00000000000 */
[----:B------:R-:W-:Y:S04]  /*3a4f0*/  STL.64 [R1+0x4d0], R12 ;  /* 0x0004d00c01007387 */ /* 0x000fe80000100a00 */
[----:B------:R0:W-:Y:S01]  /*3a500*/  STL [R1+0x4d8], R14 ;  /* 0x0004d80e01007387 */ /* 0x0001e20000100800 */
[----:B------:R-:W-:-:S03]  /*3a510*/  IMAD.MOV.U32 R61, RZ, RZ, R15 ;  /* 0x000000ffff3d7224 */ /* 0x000fc600078e000f */
[----:B0-----:R-:W2:Y:S04]  /*3a520*/  LDL.LU.64 R14, [R1+0x26e0] ;  /* 0x0026e000010e7983 */ /* 0x001ea80000300a00 */
[----:B------:R-:W2:Y:S01]  /*3a530*/  LDL.LU.64 R12, [R1+0x26d8] ;  /* 0x0026d800010c7983 */ /* 0x000ea20000300a00 */
[C---:B------:R-:W-:Y:S06]  /*3a540*/  HMMA.16816.F32 R28, R8.reuse, R40, R28 ;  /* 0x00000028081c723c */ /* 0x040fec000000181c */
[C---:B------:R-:W-:Y:S06]  /*3a550*/  HMMA.16816.F32 R24, R8.reuse, R44, R24 ;  /* 0x0000002c0818723c */ /* 0x040fec0000001818 */
[C---:B----4-:R-:W-:Y:S06]  /*3a560*/  HMMA.16816.F32 R32, R8.reuse, R48, R32 ;  /* 0x000000300820723c */ /* 0x050fec0000001820 */
[----:B------:R-:W-:Y:S01]  /*3a570*/  HMMA.16816.F32 R4, R8, R52, R4 ;  /* 0x000000340804723c */ /* 0x000fe20000001804 */
[----:B---3--:R-:W-:Y:S04]  /*3a580*/  STL.64 [R1+0x2688], R38 ;  /* 0x0026882601007387 */ /* 0x008fe80000100a00 */
[----:B------:R-:W-:Y:S04]  /*3a590*/  STL.64 [R1+0x2680], R36 ;  /* 0x0026802401007387 */ /* 0x000fe80000100a00 */
[----:B------:R0:W-:Y:S04]  /*3a5a0*/  STL [R1+0x2148], R61 ;  /* 0x0021483d01007387 */ /* 0x0001e80000100800 */
[----:B------:R-:W-:Y:S04]  /*3a5b0*/  STL.64 [R1+0x2678], R42 ;  /* 0x0026782a01007387 */ /* 0x000fe80000100a00 */
[----:B------:R-:W-:Y:S01]  /*3a5c0*/  STL.64 [R1+0x2670], R40 ;  /* 0x0026702801007387 */ /* 0x000fe20000100a00 */
[----:B------:R-:W1:Y:S03]  /*3a5d0*/  S2R R50, SR_TID.X ;  /* 0x0000000000327919 */ /* 0x000e660000002100 */
[----:B------:R3:W-:Y:S04]  /*3a5e0*/  STL.64 [R1+0x4c0], R28 ;  /* 0x0004c01c01007387 */ /* 0x0007e80000100a00 */
[----:B------:R4:W-:Y:S04]  /*3a5f0*/  STL.64 [R1+0x4c8], R30 ;  /* 0x0004c81e01007387 */ /* 0x0009e80000100a00 */
[----:B------:R4:W-:Y:S04]  /*3a600*/  STL.64 [R1+0x4b0], R24 ;  /* 0x0004b01801007387 */ /* 0x0009e80000100a00 */
[----:B------:R-:W-:Y:S01]  /*3a610*/  STL [R1+0x4b8], R26 ;  /* 0x0004b81a01007387 */ /* 0x000fe20000100800 */
[----:B0-----:R-:W-:-:S03]  /*3a620*/  IMAD.MOV.U32 R61, RZ, RZ, R27 ;  /* 0x000000ffff3d7224 */ /* 0x001fc600078e001b */
[----:B---3--:R-:W3:Y:S04]  /*3a630*/  LDL.LU R28, [R1+0x3c0] ;  /* 0x0003c000011c7983 */ /* 0x008ee80000300800 */
[----:B------:R-:W3:Y:S04]  /*3a640*/  LDL.LU R29, [R1+0x3c4] ;  /* 0x0003c400011d7983 */ /* 0x000ee80000300800 */
[----:B----4-:R-:W3:Y:S04]  /*3a650*/  LDL.LU R30, [R1+0x3c8] ;  /* 0x0003c800011e7983 */ /* 0x010ee80000300800 */
[----:B------:R-:W3:Y:S04]  /*3a660*/  LDL.LU R31, [R1+0x3cc] ;  /* 0x0003cc00011f7983 */ /* 0x000ee80000300800 */
[----:B------:R-:W3:Y:S04]  /*3a670*/  LDL.64 R24, [R1+0x90] ;  /* 0x0000900001187983 */ /* 0x000ee80000100a00 */
[----:B------:R-:W-:Y:S04]  /*3a680*/  STL.64 [R1+0x2668], R46 ;  /* 0x0026682e01007387 */ /* 0x000fe80000100a00 */
[----:B------:R-:W-:Y:S04]  /*3a690*/  STL.64 [R1+0x2660], R44 ;  /* 0x0026602c01007387 */ /* 0x000fe80000100a00 */
[----:B------:R-:W-:Y:S04]  /*3a6a0*/  STL [R1+0x2190], R61 ;  /* 0x0021903d01007387 */ /* 0x000fe80000100800 */
[----:B------:R-:W-:Y:S04]  /*3a6b0*/  STL.64 [R1+0x4a0], R32 ;  /* 0x0004a02001007387 */ /* 0x000fe80000100a00 */
[----:B------:R-:W-:Y:S04]  /*3a6c0*/  STL.64 [R1+0x4a8], R34 ;  /* 0x0004a82201007387 */ /* 0x000fe80000100a00 */
[----:B------:R-:W-:Y:S04]  /*3a6d0*/  STL.64 [R1+0x180], R4 ;  /* 0x0001800401007387 */ /* 0x000fe80000100a00 */
[----:B------:R2:W-:Y:S01]  /*3a6e0*/  STL.64 [R1+0x188], R6 ;  /* 0x0001880601007387 */ /* 0x0005e20000100a00 */
[C---:B-1----:R-:W-:Y:S01]  /*3a6f0*/  LOP3.LUT R23, R50.reuse, 0x7, RZ, 0xc0, !PT ;  /* 0x0000000732177812 */ /* 0x042fe200078ec0ff */
[----:B------:R-:W-:-:S02]  /*3a700*/  IMAD.SHL.U32 R55, R50, 0x80, RZ ;  /* 0x0000008032377824 */ /* 0x000fc400078e00ff */
[----:B------:R-:W-:Y:S02]  /*3a710*/  IMAD.SHL.U32 R50, R50, 0x2, RZ ;  /* 0x0000000232327824 */ /* 0x000fe400078e00ff */
[----:B------:R-:W-:-:S05]  /*3a720*/  IMAD R23, R23, 0x110, RZ ;  /* 0x0000011017177824 */ /* 0x000fca00078e02ff */
[----:B------:R-:W-:Y:S01]  /*3a730*/  LOP3.LUT R50, R23, 0x10, R50, 0x78, !PT ;  /* 0x0000001017327812 */ /* 0x000fe200078e7832 */
[----:B--2---:R-:W-:-:S15]  /*3a740*/  HMMA.16816.F32 R4, R12, R20, R16 ;  /* 0x000000140c04723c */ /* 0x004fde0000001810 */
[----:B------:R-:W-:-:S08]  /*3a750*/  NOP ;  /* 0x0000000000007918 */ /* 0x000fd00000000000 */
[----:B------:R-:W-:Y:S04]  /*3a760*/  STL.64 [R1+0x330], R4 ;  /* 0x0003300401007387 */ /* 0x000fe80000100a00 */
[----:B------:R-:W-:Y:S04]  /*3a770*/  STL [R1+0x338], R6 ;  /* 0x0003380601007387 */ /* 0x000fe80000100800 */
[----:B------:R0:W-:Y:S04]  /*3a780*/  STL.64 [R1+0x26c0], R20 ;  /* 0x0026c01401007387 */ /* 0x0001e80000100a00 */
[----:B0-----:R-:W2:Y:S04]  /*3a790*/  LDL.LU R20, [R1+0x9e0] ;  /* 0x0009e00001147983 */ /* 0x001ea80000300800 */
[----:B------:R-:W2:Y:S04]  /*3a7a0*/  LDL.LU R21, [R1+0x9e4] ;  /* 0x0009e40001157983 */ /* 0x000ea80000300800 */
[----:B------:R-:W4:Y:S04]  /*3a7b0*/  LDL.LU R22, [R1+0x9e8] ;  /* 0x0009e80001167983 */ /* 0x000f280000300800 */
[----:B------:R-:W4:Y:S01]  /*3a7c0*/  LDL.LU R23, [R1+0x9ec] ;  /* 0x0009ec0001177983 */ /* 0x000f220000300800 */
[----:B---3--:R-:W-:Y:S03]  /*3a7d0*/  HMMA.16816.F32 R8, R12, R24, R28 ;  /* 0x000000180c08723c */ /* 0x008fe6000000181c */
[----:B------:R-:W3:Y:S04]  /*3a7e0*/  LDL.LU R4, [R1+0xa00] ;  /* 0x000a000001047983 */ /* 0x000ee80000300800 */
[----:B------:R-:W3:Y:S01]  /*3a7f0*/  LDL.LU R5, [R1+0xa04] ;  /* 0x000a040001057983 */ /* 0x000ee20000300800 */
[----:B------:R-:W-:-:S03]  /*3a800*/  IMAD.MOV.U32 R61, RZ, RZ, R7 ;  /* 0x000000ffff3d7224 */ /* 0x000fc600078e0007 */
[----:B------:R-:W3:Y:S04]  /*3a810*/  LDL.LU R6, [R1+0xa08] ;  /* 0x000a080001067983 */ /* 0x000ee80000300800 */
[----:B------:R-:W3:Y:S01]  /*3a820*/  LDL.LU R7, [R1+0xa0c] ;  /* 0x000a0c0001077983 */ /* 0x000ee20000300800 */
[----:B------:R-:W-:-:S04]  /*3a830*/  LOP3.LUT R50, R50, 0x800, R55, 0xf8, !PT ;  /* 0x0000080032327812 */ /* 0x000fc800078ef837 */
[----:B------:R-:W-:Y:S01]  /*3a840*/  LOP3.LUT R50, R50, 0x60, RZ, 0x3c, !PT ;  /* 0x0000006032327812 */ /* 0x000fe200078e3cff */
[----:B------:R-:W-:Y:S02]  /*3a850*/  IMAD.MOV.U32 R58, RZ, RZ, R24 ;  /* 0x000000ffff3a7224 */ /* 0x000fe400078e0018 */
[----:B------:R-:W-:Y:S01]  /*3a860*/  IMAD.MOV.U32 R55, RZ, RZ, R25 ;  /* 0x000000ffff377224 */ /* 0x000fe200078e0019 */
[----:B----4-:R-:W-:Y:S04]  /*3a870*/  STL.64 [R1+0x26d0], R22 ;  /* 0x0026d01601007387 */ /* 0x010fe80000100a00 */
[----:B--2---:R0:W-:Y:S04]  /*3a880*/  STL.64 [R1+0x26c8], R20 ;  /* 0x0026c81401007387 */ /* 0x0041e80000100a00 */
[----:B------:R-:W2:Y:S04]  /*3a890*/  LDL.64 R32, [R1+0x60] ;  /* 0x0000600001207983 */ /* 0x000ea80000100a00 */
[----:B0-----:R-:W4:Y:S04]  /*3a8a0*/  LDL.64 R20, [R1+0x70] ;  /* 0x0000700001147983 */ /* 0x001f280000100a00 */
[----:B------:R-:W2:Y:S04]  /*3a8b0*/  LDL.LU R16, [R1+0x670] ;  /* 0x0006700001107983 */ /* 0x000ea80000300800 */
[----:B------:R-:W2:Y:S04]  /*3a8c0*/  LDL.LU R17, [R1+0x674] ;  /* 0x0006740001117983 */ /* 0x000ea80000300800 */
[----:B------:R-:W2:Y:S04]  /*3a8d0*/  LDL.LU R18, [R1+0x678] ;  /* 0x0006780001127983 */ /* 0x000ea80000300800 */
[----:B------:R-:W2:Y:S04]  /*3a8e0*/  LDL.LU R19, [R1+0x67c] ;  /* 0x00067c0001137983 */ /* 0x000ea80000300800 */
[----:B------:R-:W2:Y:S04]  /*3a8f0*/  LDL.64 R36, [R1+0x50] ;  /* 0x0000500001247983 */ /* 0x000ea80000100a00 */
[----:B------:R-:W-:Y:S04]  /*3a900*/  STL [R1+0x21d8], R61 ;  /* 0x0021d83d01007387 */ /* 0x000fe80000100800 */
[----:B------:R-:W-:Y:S04]  /*3a910*/  STL.64 [R1+0x320], R8 ;  /* 0x0003200801007387 */ /* 0x000fe80000100a00 */
[----:B------:R-:W-:Y:S04]  /*3a920*/  STL.64 [R1+0x328], R10 ;  /* 0x0003280a01007387 */ /* 0x000fe80000100a00 */
[----:B------:R-:W0:Y:S04]  /*3a930*/  LDSM.16.MT88.4 R8, [R50+UR4+0x2000] ;  /* 0x002000043208783b */ /* 0x000e280008004200 */
[----:B------:R-:W2:Y:S04]  /*3a940*/  LDL.LU R28, [R1+0x660] ;  /* 0x00066000011c7983 */ /* 0x000ea80000300800 */
[----:B------:R-:W2:Y:S04]  /*3a950*/  LDL.LU R29, [R1+0x664] ;  /* 0x00066400011d7983 */ /* 0x000ea80000300800 */
[----:B------:R-:W2:Y:S04]  /*3a960*/  LDL.LU R30, [R1+0x668] ;  /* 0x00066800011e7983 */ /* 0x000ea80000300800 */
[----:B------:R-:W2:Y:S04]  /*3a970*/  LDL.LU R31, [R1+0x66c] ;  /* 0x00066c00011f7983 */ /* 0x000ea80000300800 */
[----:B------:R-:W2:Y:S04]  /*3a980*/  LDL.64 R40, [R1+0x40] ;  /* 0x0000400001287983 */ /* 0x000ea80000100a00 */
[----:B------:R-:W2:Y:S04]  /*3a990*/  LDL.LU R24, [R1+0x650] ;  /* 0x0006500001187983 */ /* 0x000ea80000300800 */
[----:B------:R-:W2:Y:S04]  /*3a9a0*/  LDL.LU R25, [R1+0x654] ;  /* 0x0006540001197983 */ /* 0x000ea80000300800 */
[----:B------:R-:W2:Y:S04]  /*3a9b0*/  LDL.LU R26, [R1+0x658] ;  /* 0x00065800011a7983 */ /* 0x000ea80000300800 */
[----:B------:R-:W2:Y:S04]  /*3a9c0*/  LDL.LU R27, [R1+0x65c] ;  /* 0x00065c00011b7983 */ /* 0x000ea80000300800 */
[----:B------:R-:W2:Y:S04]  /*3a9d0*/  LDL.64 R44, [R1+0x30] ;  /* 0x00003000012c7983 */ /* 0x000ea80000100a00 */
[----:B0-----:R-:W-:Y:S04]  /*3a9e0*/  STL.64 [R1+0x2590], R10 ;  /* 0x0025900a01007387 */ /* 0x001fe80000100a00 */
[----:B------:R0:W-:Y:S04]  /*3a9f0*/  STL.64 [R1+0x2588], R8 ;  /* 0x0025880801007387 */ /* 0x0001e80000100a00 */
[----:B0-----:R-:W4:Y:S04]  /*3aa00*/  LDL.LU R8, [R1+0x9f0] ;  /* 0x0009f00001087983 */ /* 0x001f280000300800 */
[----:B------:R-:W4:Y:S04]  /*3aa10*/  LDL.LU R9, [R1+0x9f4] ;  /* 0x0009f40001097983 */ /* 0x000f280000300800 */
[----:B------:R-:W4:Y:S04]  /*3aa20*/  LDL.LU R10, [R1+0x9f8] ;  /* 0x0009f800010a7983 */ /* 0x000f280000300800 */
[----:B------:R-:W4:Y:S01]  /*3aa30*/  LDL.LU R11, [R1+0x9fc] ;  /* 0x0009fc00010b7983 */ /* 0x000f220000300800 */
[----:B---3--:R-:W-:-:S15]  /*3aa40*/  HMMA.16816.F32 R4, R12, R56, R4 ;  /* 0x000000380c04723c */ /* 0x008fde0000001804 */
[----:B------:R-:W-:-:S08]  /*3aa50*/  NOP ;  /* 0x0000000000007918 */ /* 0x000fd00000000000 */
[----:B------:R0:W-:Y:S04]  /*3aa60*/  STL.64 [R1+0x6a0], R4 ;  /* 0x0006a00401007387 */ /* 0x0001e80000100a00 */
[----:B------:R1:W-:Y:S04]  /*3aa70*/  STL.64 [R1+0x6a8], R6 ;  /* 0x0006a80601007387 */ /* 0x0003e80000100a00 */
[----:B0-----:R-:W3:Y:S04]  /*3aa80*/  LDL.LU R4, [R1+0x9d0] ;  /* 0x0009d00001047983 */ /* 0x001ee80000300800 */
[----:B------:R-:W3:Y:S04]  /*3aa90*/  LDL.LU R5, [R1+0x9d4] ;  /* 0x0009d40001057983 */ /* 0x000ee80000300800 */
[----:B-1----:R-:W3:Y:S04]  /*3aaa0*/  LDL.LU R6, [R1+0x9d8] ;  /* 0x0009d80001067983 */ /* 0x002ee80000300800 */
[----:B------:R-:W3:Y:S01]  /*3aab0*/  LDL.LU R7, [R1+0x9dc] ;  /* 0x0009dc0001077983 */ /* 0x000ee20000300800 */
[----:B----4-:R-:W-:-:S15]  /*3aac0*/  HMMA.16816.F32 R8, R12, R20, R8 ;  /* 0x000000140c08723c */ /* 0x010fde0000001808 */
[----:B------:R-:W-:-:S08]  /*3aad0*/  NOP ;  /* 0x0000000000007918 */ /* 0x000fd00000000000 */
[----:B------:R0:W-:Y:S04]  /*3aae0*/  STL.64 [R1+0x690], R8 ;  /* 0x0006900801007387 */ /* 0x0001e80000100a00 */
[----:B------:R1:W-:Y:S04]  /*3aaf0*/  STL.64 [R1+0x698], R10 ;  /* 0x0006980a01007387 */ /* 0x0003e80000100a00 */
[----:B------:R-:W4:Y:S01]  /*3ab00*/  LDL.LU.64 R22, [R1+0x26d0] ;  /* 0x0026d00001167983 */ /* 0x000f220000300a00 */
[----:B0-----:R-:W-:Y:S02]  /*3ab10*/  IMAD.MOV.U32 R9, RZ, RZ, R20 ;  /* 0x000000ffff097224 */ /* 0x001fe400078e0014 */
[----:B------:R-:W-:-:S02]  /*3ab20*/  IMAD.MOV.U32 R8, RZ, RZ, R21 ;  /* 0x000000ffff087224 */ /* 0x000fc400078e0015 */
[----:B------:R-:W4:Y:S01]  /*3ab30*/  LDL.LU.64 R20, [R1+0x26c8] ;  /* 0x0026c80001147983 */ /* 0x000f220000300a00 */
[C---:B--2---:R-:W-:Y:S06]  /*3ab40*/  HMMA.16816.F32 R16, R12.reuse, R36, R16 ;  /* 0x000000240c10723c */ /* 0x044fec0000001810 */
[C---:B------:R-:W-:Y:S06]  /*3ab50*/  HMMA.16816.F32 R28, R12.reuse, R40, R28 ;  /* 0x000000280c1c723c */ /* 0x040fec000000181c */
[----:B------:R-:W-:Y:S01]  /*3ab60*/  HMMA.16816.F32 R24, R12, R44, R24 ;  /* 0x0000002c0c18723c */ /* 0x000fe20000001818 */
[----:B-1----:R-:W-:-:S02]  /*3ab70*/  IMAD.MOV.U32 R11, RZ, RZ, R32 ;  /* 0x000000ffff0b7224 */ /* 0x002fc400078e0020 */
[----:B------:R-:W-:-:S03]  /*3ab80*/  IMAD.MOV.U32 R10, RZ, RZ, R33 ;  /* 0x000000ffff0a7224 */ /* 0x000fc600078e0021 */
[----:B----4-:R-:W-:-:S15]  /*3ab90*/  HMMA.16816.F32 R20, R12, R32, R20 ;  /* 0x000000200c14723c */ /* 0x010fde0000001814 */
[----:B------:R-:W-:-:S08]  /*3aba0*/  NOP ;  /* 0x0000000000007918 */ /* 0x000fd00000000000 */
[----:B------:R0:W-:Y:S04]  /*3abb0*/  STL.64 [R1+0x680], R20 ;  /* 0x0006801401007387 */ /* 0x0001e80000100a00 */
[----:B------:R-:W-:Y:S04]  /*3abc0*/  STL.64 [R1+0x688], R22 ;  /* 0x0006881601007387 */ /* 0x000fe80000100a00 */
[----:B0-----:R-:W2:Y:S04]  /*3abd0*/  LDL.LU.64 R20, [R1+0x26c0] ;  /* 0x0026c00001147983 */ /* 0x001ea80000300a00 */
[----:B------:R-:W4:Y:S04]  /*3abe0*/  LDL.LU R32, [R1+0x9c0] ;  /* 0x0009c00001207983 */ /* 0x000f280000300800 */
[----:B------:R-:W4:Y:S04]  /*3abf0*/  LDL.LU R33, [R1+0x9c4] ;  /* 0x0009c40001217983 */ /* 0x000f280000300800 */
[----:B------:R-:W4:Y:S04]  /*3ac00*/  LDL.LU R34, [R1+0x9c8] ;  /* 0x0009c80001227983 */ /* 0x000f280000300800 */
[----:B------:R-:W4:Y:S04]  /*3ac10*/  LDL.LU R35, [R1+0x9cc] ;  /* 0x0009cc0001237983 */ /* 0x000f280000300800 */
[----:B------:R0:W-:Y:S04]  /*3ac20*/  STL.64 [R1+0x670], R16 ;  /* 0x0006701001007387 */ /* 0x0001e80000100a00 */
[----:B------:R1:W-:Y:S01]  /*3ac30*/  STL.64 [R1+0x678], R18 ;  /* 0x0006781201007387 */ /* 0x0003e20000100a00 */
[----:B0-----:R-:W-:Y:S01]  /*3ac40*/  MOV R17, R36 ;  /* 0x0000002400117202 */ /* 0x001fe20000000f00 */
[----:B------:R-:W-:-:S02]  /*3ac50*/  IMAD.MOV.U32 R16, RZ, RZ, R37 ;  /* 0x000000ffff107224 */ /* 0x000fc400078e0025 */
[----:B------:R-:W2:Y:S04]  /*3ac60*/  LDL.LU R36, [R1+0x9b0] ;  /* 0x0009b00001247983 */ /* 0x000ea80000300800 */
[----:B------:R-:W2:Y:S04]  /*3ac70*/  LDL.LU R37, [R1+0x9b4] ;  /* 0x0009b40001257983 */ /* 0x000ea80000300800 */
[----:B------:R-:W2:Y:S04]  /*3ac80*/  LDL.LU R38, [R1+0x9b8] ;  /* 0x0009b80001267983 */ /* 0x000ea80000300800 */
[----:B------:R-:W2:Y:S04]  /*3ac90*/  LDL.LU R39, [R1+0x9bc] ;  /* 0x0009bc0001277983 */ /* 0x000ea80000300800 */
[----:B------:R-:W-:Y:S04]  /*3aca0*/  STL.64 [R1+0x660], R28 ;  /* 0x0006601c01007387 */ /* 0x000fe80000100a00 */
[----:B------:R0:W-:Y:S01]  /*3acb0*/  STL.64 [R1+0x668], R30 ;  /* 0x0006681e01007387 */ /* 0x0001e20000100a00 */
[----:B-1----:R-:W-:-:S02]  /*3acc0*/  IMAD.MOV.U32 R19, RZ, RZ, R40 ;  /* 0x000000ffff137224 */ /* 0x002fc400078e0028 */
[----:B------:R-:W-:Y:S01]  /*3acd0*/  IMAD.MOV.U32 R18, RZ, RZ, R41 ;  /* 0x000000ffff127224 */ /* 0x000fe200078e0029 */
[----:B0-----:R-:W2:Y:S04]  /*3ace0*/  LDL.LU.64 R30, [R1+0x26b8] ;  /* 0x0026b800011e7983 */ /* 0x001ea80000300a00 */
[----:B------:R-:W4:Y:S04]  /*3acf0*/  LDL.LU.64 R28, [R1+0x26b0] ;  /* 0x0026b000011c7983 */ /* 0x000f280000300a00 */
[----:B------:R-:W2:Y:S04]  /*3ad00*/  LDL.LU R40, [R1+0x9a0] ;  /* 0x0009a00001287983 */ /* 0x000ea80000300800 */
[----:B------:R-:W2:Y:S04]  /*3ad10*/  LDL.LU R41, [R1+0x9a4] ;  /* 0x0009a40001297983 */ /* 0x000ea80000300800 */
[----:B------:R-:W2:Y:S04]  /*3ad20*/  LDL.LU R42, [R1+0x9a8] ;  /* 0x0009a800012a7983 */ /* 0x000ea80000300800 */
[----:B------:R-:W2:Y:S04]  /*3ad30*/  LDL.LU R43, [R1+0x9ac] ;  /* 0x0009ac00012b7983 */ /* 0x000ea80000300800 */
[----:B------:R-:W-:Y:S04]  /*3ad40*/  STL.64 [R1+0x650], R24 ;  /* 0x0006501801007387 */ /* 0x000fe80000100a00 */
[----:B------:R0:W-:Y:S04]  /*3ad50*/  STL.64 [R1+0x658], R26 ;  /* 0x0006581a01007387 */ /* 0x0001e80000100a00 */
[----:B0-----:R-:W2:Y:S04]  /*3ad60*/  LDL.LU.64 R26, [R1+0x26a8] ;  /* 0x0026a800011a7983 */ /* 0x001ea80000300a00 */
[----:B------:R-:W3:Y:S01]  /*3ad70*/  LDL.LU.64 R24, [R1+0x26a0] ;  /* 0x0026a00001187983 */ /* 0x000ee20000300a00 */
[----:B------:R-:W-:-:S02]  /*3ad80*/  IMAD.MOV.U32 R23, RZ, RZ, R44 ;  /* 0x000000ffff177224 */ /* 0x000fc400078e002c */
[----:B------:R-:W-:Y:S01]  /*3ad90*/  IMAD.MOV.U32 R22, RZ, RZ, R45 ;  /* 0x000000ffff167224 */ /* 0x000fe200078e002d */
[----:B------:R-:W2:Y:S04]  /*3ada0*/  LDL.LU R44, [R1+0x990] ;  /* 0x00099000012c7983 */ /* 0x000ea80000300800 */
[----:B------:R-:W2:Y:S04]  /*3adb0*/  LDL.LU R45, [R1+0x994] ;  /* 0x00099400012d7983 */ /* 0x000ea80000300800 */
[----:B------:R-:W2:Y:S04]  /*3adc0*/  LDL.LU R46, [R1+0x998] ;  /* 0x00099800012e7983 */ /* 0x000ea80000300800 */
[----:B------:R-:W2:Y:S01]  /*3add0*/  LDL.LU R47, [R1+0x99c] ;  /* 0x00099c00012f7983 */ /* 0x000ea20000300800 */
[C---:B----4-:R-:W-:Y:S06]  /*3ade0*/  HMMA.16816.F32 R32, R12.reuse, R28, R32 ;  /* 0x0000001c0c20723c */ /* 0x050fec0000001820 */
[----:B---3--:R-:W-:-:S15]  /*3adf0*/  HMMA.16816.F32 R4, R12, R24, R4 ;  /* 0x000000180c04723c */ /* 0x008fde0000001804 */
[----:B------:R-:W-:-:S08]  /*3ae00*/  NOP ;  /* 0x0000000000007918 */ /* 0x000fd00000000000 */
[----:B------:R0:W-:Y:S04]  /*3ae10*/  STL.64 [R1+0x640], R4 ;  /* 0x0006400401007387 */ /* 0x0001e80000100a00 */
[----:B------:R1:W-:Y:S04]  /*3ae20*/  STL.64 [R1+0x648], R6 ;  /* 0x0006480601007387 */ /* 0x0003e80000100a00 */
[----:B0-----:R-:W3:Y:S04]  /*3ae30*/  LDL.LU R4, [R1+0x980] ;  /* 0x0009800001047983 */ /* 0x001ee80000300800 */
[----:B------:R-:W3:Y:S04]  /*3ae40*/  LDL.LU R5, [R1+0x984] ;  /* 0x0009840001057983 */ /* 0x000ee80000300800 */
[----:B-1----:R-:W3:Y:S04]  /*3ae50*/  LDL.LU R6, [R1+0x988] ;  /* 0x0009880001067983 */ /* 0x002ee80000300800 */
[----:B------:R-:W3:Y:S04]  /*3ae60*/  LDL.LU R7, [R1+0x98c] ;  /* 0x00098c0001077983 */ /* 0x000ee80000300800 */
[----:B--2---:R-:W-:Y:S04]  /*3ae70*/  STL.64 [R1+0x25c0], R26 ;  /* 0x0025c01a01007387 */ /* 0x004fe80000100a00 */
[----:B------:R-:W-:Y:S04]  /*3ae80*/  STL.64 [R1+0x25b8], R24 ;  /* 0x0025b81801007387 */ /* 0x000fe80000100a00 */
[----:B------:R-:W-:Y:S04]  /*3ae90*/  STL.64 [R1+0x630], R32 ;  /* 0x0006302001007387 */ /* 0x000fe80000100a00 */
[----:B------:R0:W-:Y:S04]  /*3aea0*/  STL.64 [R1+0x638], R34 ;  /* 0x0006382201007387 */ /* 0x0001e80000100a00 */
[----:B0-----:R-:W2:Y:S04]  /*3aeb0*/  LDL.LU.64 R34, [R1+0x2698] ;  /* 0x0026980001227983 */ /* 0x001ea80000300a00 */
[----:B------:R-:W4:Y:S04]  /*3aec0*/  LDL.LU.64 R32, [R1+0x2690] ;  /* 0x0026900001207983 */ /* 0x000f280000300a00 */
[----:B------:R-:W-:Y:S04]  /*3aed0*/  STL.64 [R1+0x25b0], R30 ;  /* 0x0025b01e01007387 */ /* 0x000fe80000100a00 */
[----:B------:R0:W-:Y:S04]  /*3aee0*/  STL.64 [R1+0x25a8], R28 ;  /* 0x0025a81c01007387 */ /* 0x0001e80000100a00 */
[----:B0-----:R-:W3:Y:S04]  /*3aef0*/  LDL.LU R28, [R1+0x240] ;  /* 0x00024000011c7983 */ /* 0x001ee80000300800 */
[----:B------:R-:W3:Y:S04]  /*3af00*/  LDL.LU R29, [R1+0x244] ;  /* 0x00024400011d7983 */ /* 0x000ee80000300800 */
[----:B------:R-:W3:Y:S04]  /*3af10*/  LDL.LU R30, [R1+0x248] ;  /* 0x00024800011e7983 */ /* 0x000ee80000300800 */
[----:B------:R-:W3:Y:S01]  /*3af20*/  LDL.LU R31, [R1+0x24c] ;  /* 0x00024c00011f7983 */ /* 0x000ee20000300800 */
        /* <DEDUP_REMOVED lines=22> */
[----:B------:R-:W4:Y:S04]  /*3b090*/  LDL.LU R38, [R1+0x3b8] ;  /* 0x0003b80001267983 */ /* 0x000f280000300800 */
[----:B------:R-:W4:Y:S01]  /*3b0a0*/  LDL.LU R39, [R1+0x3bc] ;  /* 0x0003bc0001277983 */ /* 0x000f220000300800 */
[----:B--2---:R-:W-:-:S15]  /*3b0b0*/  HMMA.16816.F32 R44, R12, R40, R44 ;  /* 0x000000280c2c723c */ /* 0x004fde000000182c */
[----:B------:R-:W-:-:S08]  /*3b0c0*/  NOP ;  /* 0x0000000000007918 */ /* 0x000fd00000000000 */
[----:B------:R-:W-:Y:S04]  /*3b0d0*/  STL.64 [R1+0x600], R44 ;  /* 0x0006002c01007387 */ /* 0x000fe80000100a00 */
[----:B------:R0:W-:Y:S04]  /*3b0e0*/  STL.64 [R1+0x608], R46 ;  /* 0x0006082e01007387 */ /* 0x0001e80000100a00 */
[----:B0-----:R-:W2:Y:S04]  /*3b0f0*/  LDL.LU.64 R46, [R1+0x2668] ;  /* 0x00266800012e7983 */ /* 0x001ea80000300a00 */
[----:B------:R-:W4:Y:S04]  /*3b100*/  LDL.LU.64 R44, [R1+0x2660] ;  /* 0x00266000012c7983 */ /* 0x000f280000300a00 */
[----:B---3--:R-:W-:Y:S04]  /*3b110*/  STL.64 [R1+0x25e0], R42 ;  /* 0x0025e02a01007387 */ /* 0x008fe80000100a00 */
        /* <DEDUP_REMOVED lines=10> */
[----:B------:R-:W4:Y:S01]  /*3b1c0*/  LDL.LU.64 R4, [R1+0x2650] ;  /* 0x0026500001047983 */ /* 0x000f220000300a00 */
[C---:B---3--:R-:W-:Y:S06]  /*3b1d0*/  HMMA.16816.F32 R40, R12.reuse, R48, R40 ;  /* 0x000000300c28723c */ /* 0x048fec0000001828 */
[----:B------:R-:W-:Y:S01]  /*3b1e0*/  HMMA.16816.F32 R12, R12, R52, R36 ;  /* 0x000000340c0c723c */ /* 0x000fe20000001824 */
[----:B--2---:R-:W-:Y:S04]  /*3b1f0*/  STL.64 [R1+0x25f0], R46 ;  /* 0x0025f02e01007387 */ /* 0x004fe80000100a00 */
[----:B------:R-:W-:Y:S04]  /*3b200*/  STL.64 [R1+0x25e8], R44 ;  /* 0x0025e82c01007387 */ /* 0x000fe80000100a00 */
[----:B------:R-:W-:Y:S01]  /*3b210*/  STL [R1+0x2600], R51 ;  /* 0x0026003301007387 */ /* 0x000fe20000100800 */
[----:B------:R-:W-:-:S02]  /*3b220*/  IMAD.MOV.U32 R24, RZ, RZ, R58 ;  /* 0x000000ffff187224 */ /* 0x000fc400078e003a */
[----:B------:R-:W-:Y:S01]  /*3b230*/  IMAD.MOV.U32 R25, RZ, RZ, R55 ;  /* 0x000000ffff197224 */ /* 0x000fe200078e0037 */
[----:B------:R-:W-:Y:S04]  /*3b240*/  STL.64 [R1+0x25f8], R48 ;  /* 0x0025f83001007387 */ /* 0x000fe80000100a00 */
[----:B------:R-:W-:Y:S04]  /*3b250*/  STL.64 [R1+0x850], R40 ;  /* 0x0008502801007387 */ /* 0x000fe80000100a00 */
[----:B------:R-:W-:Y:S04]  /*3b260*/  STL.64 [R1+0x858], R42 ;  /* 0x0008582a01007387 */ /* 0x000fe80000100a00 */
[----:B------:R-:W-:Y:S04]  /*3b270*/  STL [R1+0x2610], R54 ;  /* 0x0026103601007387 */ /* 0x000fe80000100800 */
[----:B------:R-:W-:Y:S04]  /*3b280*/  STL.64 [R1+0x2608], R52 ;  /* 0x0026083401007387 */ /* 0x000fe80000100a00 */
[----:B------:R-:W-:Y:S04]  /*3b290*/  STL.64 [R1+0x5f0], R12 ;  /* 0x0005f00c01007387 */ /* 0x000fe80000100a00 */
[----:B------:R0:W-:Y:S04]  /*3b2a0*/  STL.64 [R1+0x5f8], R14 ;  /* 0x0005f80e01007387 */ /* 0x0001e80000100a00 */
[----:B------:R-:W-:Y:S01]  /*3b2b0*/  STL.64 [R1+0x2618], R20 ;  /* 0x0026181401007387 */ /* 0x000fe20000100a00 */
[C---:B----4-:R-:W-:Y:S06]  /*3b2c0*/  HMMA.16816.F32 R32, R4.reuse, R20, R32 ;  /* 0x000000140420723c */ /* 0x050fec0000001820 */
[----:B0-----:R-:W-:Y:S07]  /*3b2d0*/  HMMA.16816.F32 R12, R4, R24, R28 ;  /* 0x00000018040c723c */ /* 0x001fee000000181c */
[----:B------:R-:W-:-:S02]  /*3b2e0*/  IMAD.MOV.U32 R24, RZ, RZ, R23 ;  /* 0x000000ffff187224 */ /* 0x000fc400078e0017 */
[----:B------:R-:W-:-:S08]  /*3b2f0*/  IMAD.MOV.U32 R25, RZ, RZ, R22 ;  /* 0x000000ffff197224 */ /* 0x000fd000078e0016 */
[----:B------:R-:W-:Y:S04]  /*3b300*/  STL.64 [R1+0x490], R32 ;  /* 0x0004902001007387 */ /* 0x000fe80000100a00 */
[----:B------:R-:W-:Y:S04]  /*3b310*/  STL.64 [R1+0x498], R34 ;  /* 0x0004982201007387 */ /* 0x000fe80000100a00 */
[----:B------:R-:W-:Y:S04]  /*3b320*/  STL.64 [R1+0x480], R12 ;  /* 0x0004800c01007387 */ /* 0x000fe80000100a00 */
[----:B------:R-:W-:Y:S04]  /*3b330*/  STL.64 [R1+0x488], R14 ;  /* 0x0004880e01007387 */ /* 0x000fe80000100a00 */
[----:B------:R-:W-:Y:S04]  /*3b340*/  STL.64 [R1+0x2620], R24 ;  /* 0x0026201801007387 */ /* 0x000fe80000100a00 */
[----:B------:R-:W2:Y:S04]  /*3b350*/  LDL.LU R36, [R1+0x410] ;  /* 0x0004100001247983 */ /* 0x000ea80000300800 */
[----:B------:R-:W2:Y:S04]  /*3b360*/  LDL.LU R37, [R1+0x414] ;  /* 0x0004140001257983 */ /* 0x000ea80000300800 */
[----:B------:R-:W3:Y:S04]  /*3b370*/  LDL.LU R38, [R1+0x418] ;  /* 0x0004180001267983 */ /* 0x000ee80000300800 */
[----:B------:R-:W3:Y:S01]  /*3b380*/  LDL.LU R39, [R1+0x41c] ;  /* 0x00041c0001277983 */ /* 0x000ee20000300800 */
[----:B------:R-:W-:-:S02]  /*3b390*/  IMAD.MOV.U32 R40, RZ, RZ, R19 ;  /* 0x000000ffff287224 */ /* 0x000fc400078e0013 */
[----:B------:R-:W-:Y:S01]  /*3b3a0*/  IMAD.MOV.U32 R41, RZ, RZ, R18 ;  /* 0x000000ffff297224 */ /* 0x000fe200078e0012 */
[----:B------:R-:W0:Y:S04]  /*3b3b0*/  LDSM.16.MT88.4 R12, [R50+UR4+0x2080] ;  /* 0x00208004320c783b */ /* 0x000e280008004200 */
[----:B---3--:R-:W-:Y:S04]  /*3b3c0*/  STL.64 [R1+0x2630], R38 ;  /* 0x0026302601007387 */ /* 0x008fe80000100a00 */
[----:B--2---:R-:W-:Y:S04]  /*3b3d0*/  STL.64 [R1+0x2628], R36 ;  /* 0x0026282401007387 */ /* 0x004fe80000100a00 */
[----:B------:R-:W-:Y:S04]  /*3b3e0*/  STL.64 [R1+0x2638], R40 ;  /* 0x0026382801007387 */ /* 0x000fe80000100a00 */
[----:B------:R-:W2:Y:S04]  /*3b3f0*/  LDL.LU R44, [R1+0x870] ;  /* 0x00087000012c7983 */ /* 0x000ea80000300800 */
[----:B------:R-:W2:Y:S04]  /*3b400*/  LDL.LU R45, [R1+0x874] ;  /* 0x00087400012d7983 */ /* 0x000ea80000300800 */
[----:B------:R-:W3:Y:S04]  /*3b410*/  LDL.LU R46, [R1+0x878] ;  /* 0x00087800012e7983 */ /* 0x000ee80000300800 */
[----:B------:R-:W3:Y:S04]  /*3b420*/  LDL.LU R47, [R1+0x87c] ;  /* 0x00087c00012f7983 */ /* 0x000ee80000300800 */
[----:B---3--:R-:W-:Y:S04]  /*3b430*/  STL.64 [R1+0x2648], R46 ;  /* 0x0026482e01007387 */ /* 0x008fe80000100a00 */
[----:B--2---:R1:W-:Y:S04]  /*3b440*/  STL.64 [R1+0x2640], R44 ;  /* 0x0026402c01007387 */ /* 0x0043e80000100a00 */
[----:B------:R-:W2:Y:S04]  /*3b450*/  LDL.LU R52, [R1+0x880] ;  /* 0x0008800001347983 */ /* 0x000ea80000300800 */
[----:B------:R-:W2:Y:S04]  /*3b460*/  LDL.LU R53, [R1+0x884] ;  /* 0x0008840001357983 */ /* 0x000ea80000300800 */
[----:B------:R-:W2:Y:S04]  /*3b470*/  LDL.LU R54, [R1+0x888] ;  /* 0x0008880001367983 */ /* 0x000ea80000300800 */
[----:B------:R-:W2:Y:S04]  /*3b480*/  LDL.LU R55, [R1+0x88c] ;  /* 0x00088c0001377983 */ /* 0x000ea80000300800 */
[----:B-1----:R-:W3:Y:S04]  /*3b490*/  LDL.LU R44, [R1+0x470] ;  /* 0x00047000012c7983 */ /* 0x002ee80000300800 */
        /* <DEDUP_REMOVED lines=11> */
[----:B------:R-:W2:Y:S04]  /*3b550*/  LDL.LU R28, [R1+0x400] ;  /* 0x00040000011c7983 */ /* 0x000ea80000300800 */
[----:B------:R-:W2:Y:S04]  /*3b560*/  LDL.LU R29, [R1+0x404] ;  /* 0x00040400011d7983 */ /* 0x000ea80000300800 */
[----:B------:R-:W2:Y:S01]  /*3b570*/  LDL.LU R30, [R1+0x408] ;  /* 0x00040800011e7983 */ /* 0x000ea20000300800 */
[----:B------:R-:W-:-:S02]  /*3b580*/  IMAD.MOV.U32 R36, RZ, RZ, R9 ;  /* 0x000000ffff247224 */ /* 0x000fc400078e0009 */
[----:B------:R-:W-:Y:S01]  /*3b590*/  IMAD.MOV.U32 R37, RZ, RZ, R8 ;  /* 0x000000ffff257224 */ /* 0x000fe200078e0008 */
[----:B------:R-:W2:Y:S04]  /*3b5a0*/  LDL.LU R31, [R1+0x40c] ;  /* 0x00040c00011f7983 */ /* 0x000ea80000300800 */
[----:B------:R-:W2:Y:S04]  /*3b5b0*/  LDL.LU R32, [R1+0x3f0] ;  /* 0x0003f00001207983 */ /* 0x000ea80000300800 */
[----:B------:R-:W2:Y:S04]  /*3b5c0*/  LDL.LU R33, [R1+0x3f4] ;  /* 0x0003f40001217983 */ /* 0x000ea80000300800 */
[----:B------:R-:W2:Y:S01]  /*3b5d0*/  LDL.LU R34, [R1+0x3f8] ;  /* 0x0003f80001227983 */ /* 0x000ea20000300800 */
[----:B------:R-:W-:-:S03]  /*3b5e0*/  IMAD.MOV.U32 R49, RZ, RZ, R16 ;  /* 0x000000ffff317224 */ /* 0x000fc600078e0010 */
[----:B------:R-:W2:Y:S01]  /*3b5f0*/  LDL.LU R35, [R1+0x3fc] ;  /* 0x0003fc0001237983 */ /* 0x000ea20000300800 */
[----:B------:R-:W-:-:S03]  /*3b600*/  IMAD.MOV.U32 R48, RZ, RZ, R17 ;  /* 0x000000ffff307224 */ /* 0x000fc600078e0011 */
[----:B------:R-:W2:Y:S04]  /*3b610*/  LDL.LU R16, [R1+0x2d0] ;  /* 0x0002d00001107983 */ /* 0x000ea80000300800 */
        /* <DEDUP_REMOVED lines=9> */
[----:B0-----:R-:W-:Y:S04]  /*3b6b0*/  STL.64 [R1+0x24e0], R14 ;  /* 0x0024e00e01007387 */ /* 0x001fe80000100a00 */
[----:B------:R0:W-:Y:S04]  /*3b6c0*/  STL.64 [R1+0x24d8], R12 ;  /* 0x0024d80c01007387 */ /* 0x0001e80000100a00 */
[----:B0-----:R-:W2:Y:S04]  /*3b6d0*/  LDL.LU R12, [R1+0x230] ;  /* 0x00023000010c7983 */ /* 0x001ea80000300800 */
[----:B------:R-:W2:Y:S04]  /*3b6e0*/  LDL.LU R13, [R1+0x234] ;  /* 0x00023400010d7983 */ /* 0x000ea80000300800 */
[----:B------:R-:W2:Y:S04]  /*3b6f0*/  LDL.LU R14, [R1+0x238] ;  /* 0x00023800010e7983 */ /* 0x000ea80000300800 */
[----:B------:R-:W2:Y:S01]  /*3b700*/  LDL.LU R15, [R1+0x23c] ;  /* 0x00023c00010f7983 */ /* 0x000ea20000300800 */
[C---:B---3--:R-:W-:Y:S06]  /*3b710*/  HMMA.16816.F32 R44, R4.reuse, R56, R44 ;  /* 0x00000038042c723c */ /* 0x048fec000000182c */
[C---:B----4-:R-:W-:Y:S06]  /*3b720*/  HMMA.16816.F32 R36, R4.reuse, R36, R40 ;  /* 0x000000240424723c */ /* 0x050fec0000001828 */
[C---:B--2---:R-:W-:Y:S11]  /*3b730*/  HMMA.16816.F32 R20, R4.reuse, R20, R24 ;  /* 0x000000140414723c */ /* 0x044ff60000001818 */
[----:B------:R-:W-:Y:S04]  /*3b740*/  STL.64 [R1+0x470], R44 ;  /* 0x0004702c01007387 */ /* 0x000fe80000100a00 */
[----:B------:R0:W-:Y:S04]  /*3b750*/  STL.64 [R1+0x478], R46 ;  /* 0x0004782e01007387 */ /* 0x0001e80000100a00 */
[----:B0-----:R-:W2:Y:S04]  /*3b760*/  LDL.LU.64 R46, [R1+0x2648] ;  /* 0x00264800012e7983 */ /* 0x001ea80000300a00 */
[----:B------:R-:W2:Y:S04]  /*3b770*/  LDL.LU.64 R44, [R1+0x2640] ;  /* 0x00264000012c7983 */ /* 0x000ea80000300a00 */
[----:B------:R0:W-:Y:S04]  /*3b780*/  STL.64 [R1+0x2580], R56 ;  /* 0x0025803801007387 */ /* 0x0001e80000100a00 */
[----:B0-----:R-:W3:Y:S04]  /*3b790*/  LDL.LU R56, [R1+0x2e0] ;  /* 0x0002e00001387983 */ /* 0x001ee80000300800 */
[----:B------:R-:W3:Y:S04]  /*3b7a0*/  LDL.LU R57, [R1+0x2e4] ;  /* 0x0002e40001397983 */ /* 0x000ee80000300800 */
[----:B------:R-:W3:Y:S04]  /*3b7b0*/  LDL.LU R58, [R1+0x2e8] ;  /* 0x0002e800013a7983 */ /* 0x000ee80000300800 */
[----:B------:R-:W3:Y:S04]  /*3b7c0*/  LDL.LU R59, [R1+0x2ec] ;  /* 0x0002ec00013b7983 */ /* 0x000ee80000300800 */
[----:B------:R-:W2:Y:S04]  /*3b7d0*/  LDL.LU.64 R40, [R1+0x2638] ;  /* 0x0026380001287983 */ /* 0x000ea80000300a00 */
[----:B------:R-:W-:Y:S04]  /*3b7e0*/  STL.64 [R1+0x460], R36 ;  /* 0x0004602401007387 */ /* 0x000fe80000100a00 */
[----:B------:R0:W-:Y:S04]  /*3b7f0*/  STL.64 [R1+0x468], R38 ;  /* 0x0004682601007387 */ /* 0x0001e80000100a00 */
[----:B0-----:R-:W4:Y:S04]  /*3b800*/  LDL.LU.64 R38, [R1+0x2630] ;  /* 0x0026300001267983 */ /* 0x001f280000300a00 */
[----:B------:R-:W4:Y:S04]  /*3b810*/  LDL.LU.64 R36, [R1+0x2628] ;  /* 0x0026280001247983 */ /* 0x000f280000300a00 */
[----:B------:R-:W4:Y:S01]  /*3b820*/  LDL.LU.64 R24, [R1+0x2620] ;  /* 0x0026200001187983 */ /* 0x000f220000300a00 */
[C---:B------:R-:W-:Y:S03]  /*3b830*/  HMMA.16816.F32 R48, R4.reuse, R48, R52 ;  /* 0x000000300430723c */ /* 0x040fe60000001834 */
[----:B------:R0:W-:Y:S04]  /*3b840*/  STL.64 [R1+0x450], R20 ;  /* 0x0004501401007387 */ /* 0x0001e80000100a00 */
[----:B------:R-:W-:Y:S04]  /*3b850*/  STL.64 [R1+0x458], R22 ;  /* 0x0004581601007387 */ /* 0x000fe80000100a00 */
[----:B0-----:R-:W3:Y:S04]  /*3b860*/  LDL.LU.64 R20, [R1+0x2618] ;  /* 0x0026180001147983 */ /* 0x001ee80000300a00 */
[----:B------:R-:W3:Y:S04]  /*3b870*/  LDL.LU R54, [R1+0x2610] ;  /* 0x0026100001367983 */ /* 0x000ee80000300800 */
[----:B------:R-:W3:Y:S04]  /*3b880*/  LDL.LU.64 R52, [R1+0x2608] ;  /* 0x0026080001347983 */ /* 0x000ee80000300a00 */
[----:B------:R-:W-:Y:S04]  /*3b890*/  STL.64 [R1+0x440], R48 ;  /* 0x0004403001007387 */ /* 0x000fe80000100a00 */
[----:B------:R0:W-:Y:S04]  /*3b8a0*/  STL.64 [R1+0x448], R50 ;  /* 0x0004483201007387 */ /* 0x0001e80000100a00 */
[----:B0-----:R-:W3:Y:S04]  /*3b8b0*/  LDL.LU R51, [R1+0x2600] ;  /* 0x0026000001337983 */ /* 0x001ee80000300800 */
[----:B------:R-:W3:Y:S01]  /*3b8c0*/  LDL.LU.64 R48, [R1+0x25f8] ;  /* 0x0025f80001307983 */ /* 0x000ee20000300a00 */
[C---:B--2---:R-:W-:Y:S03]  /*3b8d0*/  HMMA.16816.F32 R40, R4.reuse, R40, R44 ;  /* 0x000000280428723c */ /* 0x044fe6000000182c */
[----:B------:R-:W2:Y:S04]  /*3b8e0*/  LDL.LU.64 R46, [R1+0x25f0] ;  /* 0x0025f000012e7983 */ /* 0x000ea80000300a00 */
[----:B------:R-:W3:Y:S01]  /*3b8f0*/  LDL.LU.64 R44, [R1+0x25e8] ;  /* 0x0025e800012c7983 */ /* 0x000ee20000300a00 */
[----:B----4-:R-:W-:-:S15]  /*3b900*/  HMMA.16816.F32 R24, R4, R24, R36 ;  /* 0x000000180418723c */ /* 0x010fde0000001824 */
[----:B------:R-:W-:Y:S04]  /*3b910*/  STL.64 [R1+0x430], R40 ;  /* 0x0004302801007387 */ /* 0x000fe80000100a00 */
[----:B------:R0:W-:Y:S04]  /*3b920*/  STL.64 [R1+0x438], R42 ;  /* 0x0004382a01007387 */ /* 0x0001e80000100a00 */
[----:B0-----:R-:W4:Y:S04]  /*3b930*/  LDL.LU.64 R42, [R1+0x25e0] ;  /* 0x0025e000012a7983 */ /* 0x001f280000300a00 */
[----:B------:R-:W2:Y:S04]  /*3b940*/  LDL.LU.64 R40, [R1+0x25d8] ;  /* 0x0025d80001287983 */ /* 0x000ea80000300a00 */
[----:B------:R-:W4:Y:S04]  /*3b950*/  LDL.LU.64 R38, [R1+0x25d0] ;  /* 0x0025d00001267983 */ /* 0x000f280000300a00 */
[----:B------:R-:W4:Y:S04]  /*3b960*/  LDL.LU.64 R36, [R1+0x25c8] ;  /* 0x0025c80001247983 */ /* 0x000f280000300a00 */
[----:B------:R-:W-:Y:S04]  /*3b970*/  STL.64 [R1+0x420], R24 ;  /* 0x0004201801007387 */ /* 0x000fe80000100a00 */
[----:B------:R0:W-:Y:S04]  /*3b980*/  STL.64 [R1+0x428], R26 ;  /* 0x0004281a01007387 */ /* 0x0001e80000100a00 */
[----:B0-----:R-:W3:Y:S04]  /*3b990*/  LDL.LU.64 R26, [R1+0x25c0] ;  /* 0x0025c000011a7983 */ /* 0x001ee80000300a00 */
[----:B------:R-:W2:Y:S02]  /*3b9a0*/  LDL.LU.64 R24, [R1+0x25b8] ;  /* 0x0025b80001187983 */ /* 0x000ea40000300a00 */
        /* <DEDUP_REMOVED lines=29> */
[----:B------:R-:W3:Y:S04]  /*3bb80*/  LDL.LU.64 R8, [R1+0x2588] ;  /* 0x0025880001087983 */ /* 0x000ee80000300a00 */
[----:B----4-:R-:W-:Y:S04]  /*3bb90*/  STL.64 [R1+0x24f8], R34 ;  /* 0x0024f82201007387 */ /* 0x010fe80000100a00 */
[----:B------:R0:W-:Y:S04]  /*3bba0*/  STL.64 [R1+0x24f0], R32 ;  /* 0x0024f02001007387 */ /* 0x0001e80000100a00 */
[----:B0-----:R-:W4:Y:S04]  /*3bbb0*/  LDL.LU R32, [R1+0x310] ;  /* 0x0003100001207983 */ /* 0x001f280000300800 */
[----:B------:R-:W4:Y:S04]  /*3bbc0*/  LDL.LU R33, [R1+0x314] ;  /* 0x0003140001217983 */ /* 0x000f280000300800 */
[----:B------:R-:W4:Y:S04]  /*3bbd0*/  LDL.LU R34, [R1+0x318] ;  /* 0x0003180001227983 */ /* 0x000f280000300800 */
[----:B------:R-:W4:Y:S01]  /*3bbe0*/  LDL.LU R35, [R1+0x31c] ;  /* 0x00031c0001237983 */ /* 0x000f220000300800 */
[C---:B--2---:R-:W-:Y:S06]  /*3bbf0*/  HMMA.16816.F32 R28, R4.reuse, R40, R28 ;  /* 0x00000028041c723c */ /* 0x044fec000000181c */
[C---:B------:R-:W-:Y:S01]  /*3bc00*/  HMMA.16816.F32 R24, R4.reuse, R44, R24 ;  /* 0x0000002c0418723c */ /* 0x040fe20000001818 */
[----:B------:R-:W-:Y:S04]  /*3bc10*/  STL.64 [R1+0x2528], R38 ;  /* 0x0025282601007387 */ /* 0x000fe80000100a00 */
[----:B------:R-:W-:Y:S01]  /*3bc20*/  STL.64 [R1+0x2520], R36 ;  /* 0x0025202401007387 */ /* 0x000fe20000100a00 */
[----:B----4-:R-:W-:-:S15]  /*3bc30*/  HMMA.16816.F32 R32, R4, R36, R32 ;  /* 0x000000240420723c */ /* 0x010fde0000001820 */
[----:B------:R-:W-:-:S08]  /*3bc40*/  NOP ;  /* 0x0000000000007918 */ /* 0x000fd00000000000 */
        /* <DEDUP_REMOVED lines=9> */
[C---:B0-----:R-:W-:Y:S06]  /*3bce0*/  HMMA.16816.F32 R24, R4.reuse, R48, R56 ;  /* 0x000000300418723c */ /* 0x041fec0000001838 */
[----:B------:R-:W-:Y:S01]  /*3bcf0*/  HMMA.16816.F32 R4, R4, R52, R12 ;  /* 0x000000340404723c */ /* 0x000fe2000000180c */
[----:B------:R-:W-:-:S15]  /*3bd00*/  STL.64 [R1+0x2540], R44 ;  /* 0x0025402c01007387 */ /* 0x000fde0000100a00 */
[----:B------:R-:W-:-:S01]  /*3bd10*/  NOP ;  /* 0x0000000000007918 */ /* 0x000fc20000000000 */
[----:B------:R-:W-:Y:S04]  /*3bd20*/  STL.64 [R1+0x3b0], R24 ;  /* 0x0003b01801007387 */ /* 0x000fe80000100a00 */
[----:B------:R-:W-:Y:S04]  /*3bd30*/  STL.64 [R1+0x3b8], R26 ;  /* 0x0003b81a01007387 */ /* 0x000fe80000100a00 */
[----:B------:R-:W-:Y:S04]  /*3bd40*/  STL.64 [R1+0x170], R4 ;  /* 0x0001700401007387 */ /* 0x000fe80000100a00 */
[----:B------:R3:W-:Y:S02]  /*3bd50*/  STL.64 [R1+0x178], R6 ;  /* 0x0001780601007387 */ /* 0x0007e40000100a00 */
[----:B---3--:R-:W-:Y:S02]  /*3bd60*/  HMMA.16816.F32 R4, R8, R20, R16 ;  /* 0x000000140804723c */ /* 0x008fe40000001810 */
[----:B------:R-:W2:-:S15]  /*3bd70*/  LDL.LU R16, [R1+0x920] ;  /* 0x0009200001107983 */ /* 0x000e9e0000300800 */
[----:B------:R-:W-:-:S06]  /*3bd80*/  NOP ;  /* 0x0000000000007918 */ /* 0x000fcc0000000000 */
[----:B------:R0:W-:Y:S04]  /*3bd90*/  STL.64 [R1+0x310], R4 ;  /* 0x0003100401007387 */ /* 0x0001e80000100a00 */
[----:B------:R1:W-:Y:S04]  /*3bda0*/  STL.64 [R1+0x318], R6 ;  /* 0x0003180601007387 */ /* 0x0003e80000100a00 */
[----:B------:R-:W2:Y:S04]  /*3bdb0*/  LDL.LU R17, [R1+0x924] ;  /* 0x0009240001117983 */ /* 0x000ea80000300800 */
[----:B------:R-:W3:Y:S04]  /*3bdc0*/  LDL.LU R18, [R1+0x928] ;  /* 0x0009280001127983 */ /* 0x000ee80000300800 */
[----:B------:R-:W3:Y:S04]  /*3bdd0*/  LDL.LU R19, [R1+0x92c] ;  /* 0x00092c0001137983 */ /* 0x000ee80000300800 */
[----:B------:R-:W4:Y:S04]  /*3bde0*/  LDL.LU R56, [R1+0x2c0] ;  /* 0x0002c00001387983 */ /* 0x000f280000300800 */
[----:B------:R-:W4:Y:S04]  /*3bdf0*/  LDL.LU R57, [R1+0x2c4] ;  /* 0x0002c40001397983 */ /* 0x000f280000300800 */
[----:B------:R-:W4:Y:S04]  /*3be00*/  LDL.LU R58, [R1+0x2c8] ;  /* 0x0002c800013a7983 */ /* 0x000f280000300800 */
[----:B------:R-:W4:Y:S04]  /*3be10*/  LDL.LU R59, [R1+0x2cc] ;  /* 0x0002cc00013b7983 */ /* 0x000f280000300800 */
[----:B------:R-:W4:Y:S04]  /*3be20*/  LDL.LU.64 R32, [R1+0x90] ;  /* 0x0000900001207983 */ /* 0x000f280000300a00 */
[----:B0-----:R-:W4:Y:S04]  /*3be30*/  LDL.LU R4, [R1+0x2b0] ;  /* 0x0002b00001047983 */ /* 0x001f280000300800 */
[----:B------:R-:W4:Y:S04]  /*3be40*/  LDL.LU R5, [R1+0x2b4] ;  /* 0x0002b40001057983 */ /* 0x000f280000300800 */
[----:B-1----:R-:W4:Y:S04]  /*3be50*/  LDL.LU R6, [R1+0x2b8] ;  /* 0x0002b80001067983 */ /* 0x002f280000300800 */
[----:B------:R-:W4:Y:S04]  /*3be60*/  LDL.LU R7, [R1+0x2bc] ;  /* 0x0002bc0001077983 */ /* 0x000f280000300800 */
[----:B---3--:R-:W-:Y:S04]  /*3be70*/  STL.64 [R1+0x2558], R18 ;  /* 0x0025581201007387 */ /* 0x008fe80000100a00 */
[----:B--2---:R-:W-:Y:S04]  /*3be80*/  STL.64 [R1+0x2550], R16 ;  /* 0x0025501001007387 */ /* 0x004fe80000100a00 */
[----:B------:R-:W2:Y:S04]  /*3be90*/  LDL.LU R12, [R1+0x940] ;  /* 0x00094000010c7983 */ /* 0x000ea80000300800 */
[----:B------:R-:W2:Y:S04]  /*3bea0*/  LDL.LU R13, [R1+0x944] ;  /* 0x00094400010d7983 */ /* 0x000ea80000300800 */
[----:B------:R-:W3:Y:S04]  /*3beb0*/  LDL.LU R14, [R1+0x948] ;  /* 0x00094800010e7983 */ /* 0x000ee80000300800 */
[----:B------:R-:W3:Y:S01]  /*3bec0*/  LDL.LU R15, [R1+0x94c] ;  /* 0x00094c00010f7983 */ /* 0x000ee20000300800 */
[----:B----4-:R-:W-:Y:S03]  /*3bed0*/  HMMA.16816.F32 R56, R8, R32, R56 ;  /* 0x000000200838723c */ /* 0x010fe60000001838 */
[----:B---3--:R-:W-:Y:S04]  /*3bee0*/  STL.64 [R1+0x2568], R14 ;  /* 0x0025680e01007387 */ /* 0x008fe80000100a00 */
[----:B--2---:R0:W-:Y:S04]  /*3bef0*/  STL.64 [R1+0x2560], R12 ;  /* 0x0025600c01007387 */ /* 0x0041e80000100a00 */
[----:B0-----:R-:W2:Y:S04]  /*3bf00*/  LDL.LU R12, [R1+0x950] ;  /* 0x00095000010c7983 */ /* 0x001ea80000300800 */
[----:B------:R-:W2:Y:S04]  /*3bf10*/  LDL.LU R13, [R1+0x954] ;  /* 0x00095400010d7983 */ /* 0x000ea80000300800 */
[----:B------:R-:W3:Y:S04]  /*3bf20*/  LDL.LU R14, [R1+0x958] ;  /* 0x00095800010e7983 */ /* 0x000ee80000300800 */
[----:B------:R-:W3:Y:S01]  /*3bf30*/  LDL.LU R15, [R1+0x95c] ;  /* 0x00095c00010f7983 */ /* 0x000ee20000300800 */
[----:B------:R-:W0:Y:S03]  /*3bf40*/  S2R R23, SR_TID.X ;  /* 0x0000000000177919 */ /* 0x000e260000002100 */
[----:B---3--:R-:W-:Y:S04]  /*3bf50*/  STL.64 [R1+0x2578], R14 ;  /* 0x0025780e01007387 */ /* 0x008fe80000100a00 */
[----:B--2---:R1:W-:Y:S04]  /*3bf60*/  STL.64 [R1+0x2570], R12 ;  /* 0x0025700c01007387 */ /* 0x0043e80000100a00 */
[----:B-1----:R-:W2:Y:S04]  /*3bf70*/  LDL.LU.64 R12, [R1+0x70] ;  /* 0x00007000010c7983 */ /* 0x002ea80000300a00 */
[----:B------:R-:W3:Y:S04]  /*3bf80*/  LDL.LU.64 R16, [R1+0x60] ;  /* 0x0000600001107983 */ /* 0x000ee80000300a00 */
[----:B------:R-:W4:Y:S04]  /*3bf90*/  LDL.LU.64 R44, [R1+0x50] ;  /* 0x00005000012c7983 */ /* 0x000f280000300a00 */
[----:B------:R-:W4:Y:S04]  /*3bfa0*/  LDL.LU R40, [R1+0x930] ;  /* 0x0009300001287983 */ /* 0x000f280000300800 */
[----:B------:R-:W4:Y:S04]  /*3bfb0*/  LDL.LU R41, [R1+0x934] ;  /* 0x0009340001297983 */ /* 0x000f280000300800 */
[----:B------:R-:W4:Y:S04]  /*3bfc0*/  LDL.LU R42, [R1+0x938] ;  /* 0x00093800012a7983 */ /* 0x000f280000300800 */
[----:B------:R-:W4:Y:S04]  /*3bfd0*/  LDL.LU R43, [R1+0x93c] ;  /* 0x00093c00012b7983 */ /* 0x000f280000300800 */
[----:B------:R-:W4:Y:S04]  /*3bfe0*/  LDL.LU.64 R36, [R1+0x40] ;  /* 0x0000400001247983 */ /* 0x000f280000300a00 */
[----:B------:R-:W4:Y:S04]  /*3bff0*/  LDL.LU.64 R24, [R1+0x30] ;  /* 0x0000300001187983 */ /* 0x000f280000300a00 */
[----:B------:R-:W4:Y:S04]  /*3c000*/  LDL.LU R28, [R1+0x910] ;  /* 0x00091000011c7983 */ /* 0x000f280000300800 */
[----:B------:R-:W4:Y:S04]  /*3c010*/  LDL.LU R29, [R1+0x914] ;  /* 0x00091400011d7983 */ /* 0x000f280000300800 */
[----:B------:R-:W4:Y:S04]  /*3c020*/  LDL.LU R30, [R1+0x918] ;  /* 0x00091800011e7983 */ /* 0x000f280000300800 */
[----:B------:R-:W4:Y:S04]  /*3c030*/  LDL.LU R31, [R1+0x91c] ;  /* 0x00091c00011f7983 */ /* 0x000f280000300800 */
[----:B------:R1:W-:Y:S04]  /*3c040*/  STL.64 [R1+0x300], R56 ;  /* 0x0003003801007387 */ /* 0x0003e80000100a00 */
[----:B------:R2:W-:Y:S04]  /*3c050*/  STL.64 [R1+0x308], R58 ;  /* 0x0003083a01007387 */ /* 0x0005e80000100a00 */
[----:B-1----:R-:W2:Y:S01]  /*3c060*/  LDL.LU.64 R56, [R1+0x2580] ;  /* 0x0025800001387983 */ /* 0x002ea20000300a00 */
[C---:B0-----:R-:W-:Y:S01]  /*3c070*/  LOP3.LUT R50, R23.reuse, 0x7, RZ, 0xc0, !PT ;  /* 0x0000000717327812 */ /* 0x041fe200078ec0ff */
[----:B------:R-:W-:-:S04]  /*3c080*/  IMAD.SHL.U32 R61, R23, 0x2, RZ ;  /* 0x00000002173d7824 */ /* 0x000fc800078e00ff */
[----:B------:R-:W-:Y:S02]  /*3c090*/  IMAD R50, R50, 0x110, RZ ;  /* 0x0000011032327824 */ /* 0x000fe400078e02ff */
[----:B------:R-:W-:-:S03]  /*3c0a0*/  IMAD.SHL.U32 R55, R23, 0x80, RZ ;  /* 0x0000008017377824 */ /* 0x000fc600078e00ff */
[----:B------:R-:W-:Y:S01]  /*3c0b0*/  LOP3.LUT R61, R50, 0x10, R61, 0x78, !PT ;  /* 0x00000010323d7812 */ /* 0x000fe200078e783d */
[----:B------:R-:W-:Y:S02]  /*3c0c0*/  IMAD.MOV.U32 R50, RZ, RZ, R32 ;  /* 0x000000ffff327224 */ /* 0x000fe400078e0020 */
[----:B------:R-:W4:Y:S01]  /*3c0d0*/  LDL.LU R32, [R1+0x900] ;  /* 0x0009000001207983 */ /* 0x000f220000300800 */
[----:B------:R-:W-:Y:S01]  /*3c0e0*/  LOP3.LUT R61, R61, 0x800, R55, 0xf8, !PT ;  /* 0x000008003d3d7812 */ /* 0x000fe200078ef837 */
[----:B------:R-:W-:Y:S02]  /*3c0f0*/  IMAD.MOV.U32 R55, RZ, RZ, R33 ;  /* 0x000000ffff377224 */ /* 0x000fe400078e0021 */
[----:B------:R-:W4:Y:S04]  /*3c100*/  LDL.LU R33, [R1+0x904] ;  /* 0x0009040001217983 */ /* 0x000f280000300800 */
[----:B------:R-:W4:Y:S04]  /*3c110*/  LDL.LU R34, [R1+0x908] ;  /* 0x0009080001227983 */ /* 0x000f280000300800 */
[----:B------:R-:W4:Y:S01]  /*3c120*/  LDL.LU R35, [R1+0x90c] ;  /* 0x00090c0001237983 */ /* 0x000f220000300800 */
[----:B--2---:R-:W-:-:S15]  /*3c130*/  HMMA.16816.F32 R4, R8, R56, R4 ;  /* 0x000000380804723c */ /* 0x004fde0000001804 */
[----:B------:R-:W-:-:S08]  /*3c140*/  NOP ;  /* 0x0000000000007918 */ /* 0x000fd00000000000 */
[----:B------:R-:W-:Y:S04]  /*3c150*/  STL.64 [R1+0x2f0], R4 ;  /* 0x0002f00401007387 */ /* 0x000fe80000100a00 */
[----:B------:R-:W-:Y:S04]  /*3c160*/  STL.64 [R1+0x2f8], R6 ;  /* 0x0002f80601007387 */ /* 0x000fe80000100a00 */
[----:B------:R-:W0:Y:S01]  /*3c170*/  LDSM.16.MT88.4 R4, [R61+UR4+0x3000] ;  /* 0x003000043d04783b */ /* 0x000e220008004200 */
[----:B------:R-:W-:Y:S02]  /*3c180*/  IMAD.MOV.U32 R23, RZ, RZ, R56 ;  /* 0x000000ffff177224 */ /* 0x000fe400078e0038 */
[----:B------:R-:W-:Y:S01]  /*3c190*/  IMAD.MOV.U32 R22, RZ, RZ, R57 ;  /* 0x000000ffff167224 */ /* 0x000fe200078e0039 */
[----:B------:R-:W2:Y:S04]  /*3c1a0*/  LDL.LU R56, [R1+0x8d0] ;  /* 0x0008d00001387983 */ /* 0x000ea80000300800 */
[----:B------:R-:W2:Y:S04]  /*3c1b0*/  LDL.LU R57, [R1+0x8d4] ;  /* 0x0008d40001397983 */ /* 0x000ea80000300800 */
[----:B------:R-:W2:Y:S04]  /*3c1c0*/  LDL.LU R58, [R1+0x8d8] ;  /* 0x0008d800013a7983 */ /* 0x000ea80000300800 */
[----:B------:R-:W2:Y:S04]  /*3c1d0*/  LDL.LU R59, [R1+0x8dc] ;  /* 0x0008dc00013b7983 */ /* 0x000ea80000300800 */
[----:B0-----:R-:W-:Y:S04]  /*3c1e0*/  STL.64 [R1+0x23f8], R6 ;  /* 0x0023f80601007387 */ /* 0x001fe80000100a00 */
[----:B------:R0:W-:Y:S04]  /*3c1f0*/  STL.64 [R1+0x23f0], R4 ;  /* 0x0023f00401007387 */ /* 0x0001e80000100a00 */
[----:B0-----:R-:W3:Y:S04]  /*3c200*/  LDL.LU R4, [R1+0x960] ;  /* 0x0009600001047983 */ /* 0x001ee80000300800 */
[----:B------:R-:W3:Y:S04]  /*3c210*/  LDL.LU R5, [R1+0x964] ;  /* 0x0009640001057983 */ /* 0x000ee80000300800 */
[----:B------:R-:W3:Y:S04]  /*3c220*/  LDL.LU R6, [R1+0x968] ;  /* 0x0009680001067983 */ /* 0x000ee80000300800 */
[----:B------:R-:W3:Y:S02]  /*3c230*/  LDL.LU R7, [R1+0x96c] ;  /* 0x00096c0001077983 */ /* 0x000ee40000300800 */
[----:B---3--:R-:W-:-:S15]  /*3c240*/  HMMA.16816.F32 R4, R8, R12, R4 ;  /* 0x0000000c0804723c */ /* 0x008fde0000001804 */
[----:B------:R-:W-:-:S08]  /*3c250*/  NOP ;  /* 0x0000000000007918 */ /* 0x000fd00000000000 */
[----:B------:R0:W-:Y:S04]  /*3c260*/  STL.64 [R1+0x2e0], R4 ;  /* 0x0002e00401007387 */ /* 0x0001e80000100a00 */
[----:B------:R1:W-:Y:S04]  /*3c270*/  STL.64 [R1+0x2e8], R6 ;  /* 0x0002e80601007387 */ /* 0x0003e80000100a00 */
[----:B------:R-:W3:Y:S01]  /*3c280*/  LDL.LU.64 R14, [R1+0x2578] ;  /* 0x00257800010e7983 */ /* 0x000ee20000300a00 */
[----:B0-----:R-:W-:Y:S01]  /*3c290*/  MOV R5, R12 ;  /* 0x0000000c00057202 */ /* 0x001fe20000000f00 */
[----:B------:R-:W-:-:S02]  /*3c2a0*/  IMAD.MOV.U32 R4, RZ, RZ, R13 ;  /* 0x000000ffff047224 */ /* 0x000fc400078e000d */
[----:B------:R-:W3:Y:S01]  /*3c2b0*/  LDL.LU.64 R12, [R1+0x2570] ;  /* 0x00257000010c7983 */ /* 0x000ee20000300a00 */
[----:B-1----:R-:W-:Y:S02]  /*3c2c0*/  IMAD.MOV.U32 R7, RZ, RZ, R16 ;  /* 0x000000ffff077224 */ /* 0x002fe400078e0010 */
[----:B------:R-:W-:Y:S01]  /*3c2d0*/  IMAD.MOV.U32 R6, RZ, RZ, R17 ;  /* 0x000000ffff067224 */ /* 0x000fe200078e0011 */
[----:B---3--:R-:W-:-:S15]  /*3c2e0*/  HMMA.16816.F32 R12, R8, R16, R12 ;  /* 0x00000010080c723c */ /* 0x008fde000000180c */
[----:B------:R-:W-:-:S08]  /*3c2f0*/  NOP ;  /* 0x0000000000007918 */ /* 0x000fd00000000000 */
[----:B------:R-:W-:Y:S04]  /*3c300*/  STL.64 [R1+0x2d0], R12 ;  /* 0x0002d00c01007387 */ /* 0x000fe80000100a00 */
[----:B------:R0:W-:Y:S04]  /*3c310*/  STL.64 [R1+0x2d8], R14 ;  /* 0x0002d80e01007387 */ /* 0x0001e80000100a00 */
[----:B0-----:R-:W3:Y:S04]  /*3c320*/  LDL.LU.64 R14, [R1+0x2568] ;  /* 0x00256800010e7983 */ /* 0x001ee80000300a00 */
[----:B------:R-:W3:Y:S04]  /*3c330*/  LDL.LU.64 R12, [R1+0x2560] ;  /* 0x00256000010c7983 */ /* 0x000ee80000300a00 */
[----:B------:R-:W2:Y:S04]  /*3c340*/  LDL.LU.64 R18, [R1+0x2558] ;  /* 0x0025580001127983 */ /* 0x000ea80000300a00 */
[----:B------:R-:W2:Y:S01]  /*3c350*/  LDL.LU.64 R16, [R1+0x2550] ;  /* 0x0025500001107983 */ /* 0x000ea20000300a00 */
[C---:B----4-:R-:W-:Y:S06]  /*3c360*/  HMMA.16816.F32 R40, R8.reuse, R36, R40 ;  /* 0x000000240828723c */ /* 0x050fec0000001828 */
[C---:B---3--:R-:W-:Y:S06]  /*3c370*/  HMMA.16816.F32 R12, R8.reuse, R44, R12 ;  /* 0x0000002c080c723c */ /* 0x048fec000000180c */
[----:B--2---:R-:W-:-:S15]  /*3c380*/  HMMA.16816.F32 R16, R8, R24, R16 ;  /* 0x000000180810723c */ /* 0x004fde0000001810 */
[----:B------:R-:W-:-:S02]  /*3c390*/  NOP ;  /* 0x0000000000007918 */ /* 0x000fc40000000000 */
[----:B------:R0:W-:Y:S04]  /*3c3a0*/  STL.64 [R1+0x2c0], R12 ;  /* 0x0002c00c01007387 */ /* 0x0001e80000100a00 */
[----:B------:R1:W-:Y:S04]  /*3c3b0*/  STL.64 [R1+0x2c8], R14 ;  /* 0x0002c80e01007387 */ /* 0x0003e80000100a00 */
[----:B------:R-:W2:Y:S01]  /*3c3c0*/  LDL.LU.64 R46, [R1+0x2548] ;  /* 0x00254800012e7983 */ /* 0x000ea20000300a00 */
[----:B0-----:R-:W-:Y:S02]  /*3c3d0*/  IMAD.MOV.U32 R13, RZ, RZ, R44 ;  /* 0x000000ffff0d7224 */ /* 0x001fe400078e002c */
[----:B------:R-:W-:-:S02]  /*3c3e0*/  IMAD.MOV.U32 R12, RZ, RZ, R45 ;  /* 0x000000ffff0c7224 */ /* 0x000fc400078e002d */
[----:B------:R-:W3:Y:S04]  /*3c3f0*/  LDL.LU.64 R44, [R1+0x2540] ;  /* 0x00254000012c7983 */ /* 0x000ee80000300a00 */
[----:B------:R-:W-:Y:S04]  /*3c400*/  STL.64 [R1+0x2b0], R40 ;  /* 0x0002b02801007387 */ /* 0x000fe80000100a00 */
[----:B------:R0:W-:Y:S01]  /*3c410*/  STL.64 [R1+0x2b8], R42 ;  /* 0x0002b82a01007387 */ /* 0x0001e20000100a00 */
[----:B-1----:R-:W-:Y:S02]  /*3c420*/  IMAD.MOV.U32 R15, RZ, RZ, R36 ;  /* 0x000000ffff0f7224 */ /* 0x002fe400078e0024 */
[----:B------:R-:W-:Y:S01]  /*3c430*/  IMAD.MOV.U32 R14, RZ, RZ, R37 ;  /* 0x000000ffff0e7224 */ /* 0x000fe200078e0025 */
[----:B0-----:R-:W4:Y:S04]  /*3c440*/  LDL.LU.64 R42, [R1+0x2538] ;  /* 0x00253800012a7983 */ /* 0x001f280000300a00 */
[----:B------:R-:W2:Y:S04]  /*3c450*/  LDL.LU.64 R40, [R1+0x2530] ;  /* 0x0025300001287983 */ /* 0x000ea80000300a00 */
[----:B------:R-:W3:Y:S04]  /*3c460*/  LDL.LU.64 R38, [R1+0x2528] ;  /* 0x0025280001267983 */ /* 0x000ee80000300a00 */
[----:B------:R-:W4:Y:S04]  /*3c470*/  LDL.LU.64 R36, [R1+0x2520] ;  /* 0x0025200001247983 */ /* 0x000f280000300a00 */
[----:B------:R0:W-:Y:S04]  /*3c480*/  STL.64 [R1+0x2a0], R16 ;  /* 0x0002a01001007387 */ /* 0x0001e80000100a00 */
[----:B------:R-:W-:Y:S04]  /*3c490*/  STL.64 [R1+0x2a8], R18 ;  /* 0x0002a81201007387 */ /* 0x000fe80000100a00 */
[----:B------:R-:W2:Y:S01]  /*3c4a0*/  LDL.LU.64 R26, [R1+0x2518] ;  /* 0x00251800011a7983 */ /* 0x000ea20000300a00 */
[----:B0-----:R-:W-:-:S02]  /*3c4b0*/  IMAD.MOV.U32 R17, RZ, RZ, R24 ;  /* 0x000000ffff117224 */ /* 0x001fc400078e0018 */
[----:B------:R-:W-:Y:S02]  /*3c4c0*/  IMAD.MOV.U32 R16, RZ, RZ, R25 ;  /* 0x000000ffff107224 */ /* 0x000fe400078e0019 */
[----:B------:R-:W3:Y:S02]  /*3c4d0*/  LDL.LU.64 R24, [R1+0x2510] ;  /* 0x0025100001187983 */ /* 0x000ee40000300a00 */
        /* <DEDUP_REMOVED lines=17> */
[----:B------:R-:W4:Y:S04]  /*3c5f0*/  LDL.LU.64 R32, [R1+0x24f0] ;  /* 0x0024f00001207983 */ /* 0x000f280000300a00 */
[----:B---3--:R-:W-:Y:S04]  /*3c600*/  STL.64 [R1+0x2418], R30 ;  /* 0x0024181e01007387 */ /* 0x008fe80000100a00 */
[----:B------:R0:W-:Y:S04]  /*3c610*/  STL.64 [R1+0x2410], R28 ;  /* 0x0024101c01007387 */ /* 0x0001e80000100a00 */
[----:B0-----:R-:W4:Y:S04]  /*3c620*/  LDL.LU R28, [R1+0x8f0] ;  /* 0x0008f000011c7983 */ /* 0x001f280000300800 */
[----:B------:R-:W4:Y:S04]  /*3c630*/  LDL.LU R29, [R1+0x8f4] ;  /* 0x0008f400011d7983 */ /* 0x000f280000300800 */
[----:B------:R-:W4:Y:S04]  /*3c640*/  LDL.LU R30, [R1+0x8f8] ;  /* 0x0008f800011e7983 */ /* 0x000f280000300800 */
[----:B------:R-:W4:Y:S01]  /*3c650*/  LDL.LU R31, [R1+0x8fc] ;  /* 0x0008fc00011f7983 */ /* 0x000f220000300800 */
[C---:B--2---:R-:W-:Y:S06]  /*3c660*/  HMMA.16816.F32 R24, R8.reuse, R36, R24 ;  /* 0x000000240818723c */ /* 0x044fec0000001818 */
[----:B----4-:R-:W-:Y:S01]  /*3c670*/  HMMA.16816.F32 R28, R8, R32, R28 ;  /* 0x00000020081c723c */ /* 0x010fe2000000181c */
[----:B------:R-:W-:Y:S05]  /*3c680*/  STL.64 [R1+0x2428], R34 ;  /* 0x0024282201007387 */ /* 0x000fea0000100a00 */
[----:B------:R-:W-:-:S15]  /*3c690*/  STL.64 [R1+0x2420], R32 ;  /* 0x0024202001007387 */ /* 0x000fde0000100a00 */
[----:B------:R-:W-:-:S02]  /*3c6a0*/  NOP ;  /* 0x0000000000007918 */ /* 0x000fc40000000000 */
[----:B------:R-:W-:Y:S04]  /*3c6b0*/  STL.64 [R1+0x270], R28 ;  /* 0x0002701c01007387 */ /* 0x000fe80000100a00 */
[----:B------:R-:W-:Y:S04]  /*3c6c0*/  STL.64 [R1+0x278], R30 ;  /* 0x0002781e01007387 */ /* 0x000fe80000100a00 */
[----:B------:R-:W-:Y:S04]  /*3c6d0*/  STL.64 [R1+0x2438], R38 ;  /* 0x0024382601007387 */ /* 0x000fe80000100a00 */
[----:B------:R-:W-:Y:S04]  /*3c6e0*/  STL.64 [R1+0x2430], R36 ;  /* 0x0024302401007387 */ /* 0x000fe80000100a00 */
[----:B------:R-:W-:Y:S04]  /*3c6f0*/  STL.64 [R1+0x260], R24 ;  /* 0x0002601801007387 */ /* 0x000fe80000100a00 */
[----:B------:R0:W-:Y:S02]  /*3c700*/  STL.64 [R1+0x268], R26 ;  /* 0x0002681a01007387 */ /* 0x0001e40000100a00 */
[----:B0-----:R-:W-:Y:S02]  /*3c710*/  HMMA.16816.F32 R24, R8, R40, R56 ;  /* 0x000000280818723c */ /* 0x001fe40000001838 */
[----:B------:R-:W-:Y:S04]  /*3c720*/  STL.64 [R1+0x2448], R42 ;  /* 0x0024482a01007387 */ /* 0x000fe80000100a00 */
[----:B------:R-:W-:-:S15]  /*3c730*/  STL.64 [R1+0x2440], R40 ;  /* 0x0024402801007387 */ /* 0x000fde0000100a00 */
[----:B------:R-:W-:-:S02]  /*3c740*/  NOP ;  /* 0x0000000000007918 */ /* 0x000fc40000000000 */
[----:B------:R0:W-:Y:S04]  /*3c750*/  STL.64 [R1+0x250], R24 ;  /* 0x0002501801007387 */ /* 0x0001e80000100a00 */
[----:B------:R-:W-:Y:S01]  /*3c760*/  STL.64 [R1+0x258], R26 ;  /* 0x0002581a01007387 */ /* 0x000fe20000100a00 */
[----:B0-----:R-:W-:Y:S02]  /*3c770*/  IMAD.MOV.U32 R24, RZ, RZ, R17 ;  /* 0x000000ffff187224 */ /* 0x001fe400078e0011 */
[----:B------:R-:W-:-:S05]  /*3c780*/  IMAD.MOV.U32 R25, RZ, RZ, R16 ;  /* 0x000000ffff197224 */ /* 0x000fca00078e0010 */
[----:B------:R0:W-:Y:S04]  /*3c790*/  STL.64 [R1+0x2450], R24 ;  /* 0x0024501801007387 */ /* 0x0001e80000100a00 */
[----:B------:R-:W2:Y:S04]  /*3c7a0*/  LDL.LU R28, [R1+0xe0] ;  /* 0x0000e000011c7983 */ /* 0x000ea80000300800 */
[----:B------:R-:W2:Y:S04]  /*3c7b0*/  LDL.LU R29, [R1+0xe4] ;  /* 0x0000e400011d7983 */ /* 0x000ea80000300800 */
[----:B------:R-:W3:Y:S04]  /*3c7c0*/  LDL.LU R30, [R1+0xe8] ;  /* 0x0000e800011e7983 */ /* 0x000ee80000300800 */
[----:B------:R-:W3:Y:S01]  /*3c7d0*/  LDL.LU R31, [R1+0xec] ;  /* 0x0000ec00011f7983 */ /* 0x000ee20000300800 */
[----:B------:R-:W-:-:S02]  /*3c7e0*/  IMAD.MOV.U32 R32, RZ, RZ, R15 ;  /* 0x000000ffff207224 */ /* 0x000fc400078e000f */
[----:B------:R-:W-:Y:S01]  /*3c7f0*/  IMAD.MOV.U32 R33, RZ, RZ, R14 ;  /* 0x000000ffff217224 */ /* 0x000fe200078e000e */
[----:B---3--:R-:W-:Y:S04]  /*3c800*/  STL.64 [R1+0x2460], R30 ;  /* 0x0024601e01007387 */ /* 0x008fe80000100a00 */
[----:B--2---:R1:W-:Y:S04]  /*3c810*/  STL.64 [R1+0x2458], R28 ;  /* 0x0024581c01007387 */ /* 0x0043e80000100a00 */
[----:B------:R-:W-:Y:S04]  /*3c820*/  STL.64 [R1+0x2468], R32 ;  /* 0x0024682001007387 */ /* 0x000fe80000100a00 */
        /* <DEDUP_REMOVED lines=9> */
[----:B0-----:R-:W3:Y:S04]  /*3c8c0*/  LDL.LU R24, [R1+0x100] ;  /* 0x0001000001187983 */ /* 0x001ee80000300800 */
[----:B------:R-:W3:Y:S04]  /*3c8d0*/  LDL.LU R25, [R1+0x104] ;  /* 0x0001040001197983 */ /* 0x000ee80000300800 */
[----:B------:R-:W4:Y:S04]  /*3c8e0*/  LDL.LU R26, [R1+0x108] ;  /* 0x00010800011a7983 */ /* 0x000f280000300800 */
[----:B------:R-:W4:Y:S01]  /*3c8f0*/  LDL.LU R27, [R1+0x10c] ;  /* 0x00010c00011b7983 */ /* 0x000f220000300800 */
[----:B-1----:R-:W-:-:S02]  /*3c900*/  IMAD.MOV.U32 R28, RZ, RZ, R7 ;  /* 0x000000ffff1c7224 */ /* 0x002fc400078e0007 */
[----:B------:R-:W-:Y:S02]  /*3c910*/  IMAD.MOV.U32 R29, RZ, RZ, R6 ;  /* 0x000000ffff1d7224 */ /* 0x000fe400078e0006 */
[----:B--2---:R-:W-:Y:S02]  /*3c920*/  IMAD.MOV.U32 R36, RZ, RZ, R5 ;  /* 0x000000ffff247224 */ /* 0x004fe400078e0005 */
[----:B------:R-:W-:Y:S01]  /*3c930*/  IMAD.MOV.U32 R37, RZ, RZ, R4 ;  /* 0x000000ffff257224 */ /* 0x000fe200078e0004 */
[----:B----4-:R-:W-:Y:S04]  /*3c940*/  STL.64 [R1+0x24a0], R26 ;  /* 0x0024a01a01007387 */ /* 0x010fe80000100a00 */
[----:B---3--:R0:W-:Y:S04]  /*3c950*/  STL.64 [R1+0x2498], R24 ;  /* 0x0024981801007387 */ /* 0x0081e80000100a00 */
        /* <DEDUP_REMOVED lines=9> */
[----:B------:R-:W-:Y:S04]  /*3c9f0*/  STL.64 [R1+0x24b0], R36 ;  /* 0x0024b02401007387 */ /* 0x000fe80000100a00 */
[----:B0-----:R-:W4:Y:S04]  /*3ca00*/  LDL.LU R24, [R1+0x130] ;  /* 0x0001300001187983 */ /* 0x001f280000300800 */
[----:B------:R-:W4:Y:S04]  /*3ca10*/  LDL.LU R25, [R1+0x134] ;  /* 0x0001340001197983 */ /* 0x000f280000300800 */
[----:B------:R-:W2:Y:S04]  /*3ca20*/  LDL.LU R26, [R1+0x138] ;  /* 0x00013800011a7983 */ /* 0x000ea80000300800 */
[----:B------:R-:W2:Y:S04]  /*3ca30*/  LDL.LU R27, [R1+0x13c] ;  /* 0x00013c00011b7983 */ /* 0x000ea80000300800 */
[----:B------:R-:W4:Y:S04]  /*3ca40*/  LDL.LU R12, [R1+0x160] ;  /* 0x00016000010c7983 */ /* 0x000f280000300800 */
[----:B------:R-:W4:Y:S04]  /*3ca50*/  LDL.LU R13, [R1+0x164] ;  /* 0x00016400010d7983 */ /* 0x000f280000300800 */
[----:B------:R-:W4:Y:S04]  /*3ca60*/  LDL.LU R14, [R1+0x168] ;  /* 0x00016800010e7983 */ /* 0x000f280000300800 */
[----:B------:R-:W4:Y:S01]  /*3ca70*/  LDL.LU R15, [R1+0x16c] ;  /* 0x00016c00010f7983 */ /* 0x000f220000300800 */
[----:B-1----:R-:W-:-:S02]  /*3ca80*/  IMAD.MOV.U32 R28, RZ, RZ, R50 ;  /* 0x000000ffff1c7224 */ /* 0x002fc400078e0032 */
[----:B------:R-:W-:Y:S01]  /*3ca90*/  IMAD.MOV.U32 R29, RZ, RZ, R55 ;  /* 0x000000ffff1d7224 */ /* 0x000fe200078e0037 */
[C---:B---3--:R-:W-:Y:S01]  /*3caa0*/  HMMA.16816.F32 R56, R8.reuse, R44, R56 ;  /* 0x0000002c0838723c */ /* 0x048fe20000001838 */
[----:B--2---:R-:W-:Y:S04]  /*3cab0*/  STL.64 [R1+0x24d0], R26 ;  /* 0x0024d01a01007387 */ /* 0x004fe80000100a00 */
[----:B----4-:R0:W-:Y:S04]  /*3cac0*/  STL.64 [R1+0x24c8], R24 ;  /* 0x0024c81801007387 */ /* 0x0101e80000100a00 */
[----:B0-----:R-:W2:Y:S04]  /*3cad0*/  LDL.LU R24, [R1+0x150] ;  /* 0x0001500001187983 */ /* 0x001ea80000300800 */
[----:B------:R-:W2:Y:S04]  /*3cae0*/  LDL.LU R25, [R1+0x154] ;  /* 0x0001540001197983 */ /* 0x000ea80000300800 */
[----:B------:R-:W2:Y:S04]  /*3caf0*/  LDL.LU R26, [R1+0x158] ;  /* 0x00015800011a7983 */ /* 0x000ea80000300800 */
[----:B------:R-:W2:Y:S04]  /*3cb00*/  LDL.LU R27, [R1+0x15c] ;  /* 0x00015c00011b7983 */ /* 0x000ea80000300800 */
[----:B------:R-:W3:Y:S04]  /*3cb10*/  LDL.LU R50, [R1+0x24ec] ;  /* 0x0024ec0001327983 */ /* 0x000ee80000300800 */
        /* <DEDUP_REMOVED lines=18> */
[----:B------:R0:W-:Y:S02]  /*3cc40*/  STL.64 [R1+0x248], R58 ;  /* 0x0002483a01007387 */ /* 0x0001e40000100a00 */
[C---:B0-----:R-:W-:Y:S02]  /*3cc50*/  HMMA.16816.F32 R56, R8.reuse, R48, R16 ;  /* 0x000000300838723c */ /* 0x041fe40000001810 */
[----:B------:R-:W4:Y:S04]  /*3cc60*/  LDL.LU R16, [R1+0xc0] ;  /* 0x0000c00001107983 */ /* 0x000f280000300800 */
[----:B------:R-:W-:-:S15]  /*3cc70*/  HMMA.16816.F32 R8, R8, R52, R12 ;  /* 0x000000340808723c */ /* 0x000fde000000180c */
[----:B------:R-:W-:-:S02]  /*3cc80*/  NOP ;  /* 0x0000000000007918 */ /* 0x000fc40000000000 */
[----:B------:R0:W-:Y:S04]  /*3cc90*/  STL.64 [R1+0x230], R56 ;  /* 0x0002303801007387 */ /* 0x0001e80000100a00 */
[----:B------:R1:W-:Y:S04]  /*3cca0*/  STL.64 [R1+0x238], R58 ;  /* 0x0002383a01007387 */ /* 0x0003e80000100a00 */
[----:B------:R-:W4:Y:S04]  /*3ccb0*/  LDL.LU R17, [R1+0xc4] ;  /* 0x0000c40001117983 */ /* 0x000f280000300800 */
[----:B------:R-:W4:Y:S04]  /*3ccc0*/  LDL.LU R18, [R1+0xc8] ;  /* 0x0000c80001127983 */ /* 0x000f280000300800 */
[----:B------:R-:W4:Y:S04]  /*3ccd0*/  LDL.LU R19, [R1+0xcc] ;  /* 0x0000cc0001137983 */ /* 0x000f280000300800 */
[----:B0-----:R-:W4:Y:S04]  /*3cce0*/  LDL.LU R56, [R1] ;  /* 0x0000000001387983 */ /* 0x001f280000300800 */
[----:B------:R-:W4:Y:S04]  /*3ccf0*/  LDL.LU R57, [R1+0x4] ;  /* 0x0000040001397983 */ /* 0x000f280000300800 */
[----:B-1----:R-:W4:Y:S04]  /*3cd00*/  LDL.LU R58, [R1+0x8] ;  /* 0x00000800013a7983 */ /* 0x002f280000300800 */
[----:B------:R-:W4:Y:S04]  /*3cd10*/  LDL.LU R59, [R1+0xc] ;  /* 0x00000c00013b7983 */ /* 0x000f280000300800 */
[----:B------:R-:W2:Y:S04]  /*3cd20*/  LDL.LU.64 R14, [R1+0x24e0] ;  /* 0x0024e000010e7983 */ /* 0x000ea80000300a00 */
[----:B------:R-:W2:Y:S04]  /*3cd30*/  LDL.LU.64 R12, [R1+0x24d8] ;  /* 0x0024d800010c7983 */ /* 0x000ea80000300a00 */
[----:B------:R0:W-:Y:S04]  /*3cd40*/  STL.64 [R1+0x160], R8 ;  /* 0x0001600801007387 */ /* 0x0001e80000100a00 */
[----:B------:R-:W-:Y:S01]  /*3cd50*/  STL.64 [R1+0x168], R10 ;  /* 0x0001680a01007387 */ /* 0x000fe20000100a00 */
[----:B0-----:R-:W-:-:S02]  /*3cd60*/  IMAD.MOV.U32 R8, RZ, RZ, R23 ;  /* 0x000000ffff087224 */ /* 0x001fc400078e0017 */
[----:B------:R-:W-:Y:S02]  /*3cd70*/  IMAD.MOV.U32 R9, RZ, RZ, R22 ;  /* 0x000000ffff097224 */ /* 0x000fe400078e0016 */
[C---:B--2---:R-:W-:Y:S01]  /*3cd80*/  HMMA.16816.F32 R20, R12.reuse, R20, R24 ;  /* 0x000000140c14723c */ /* 0x044fe20000001818 */
[----:B------:R-:W2:Y:S04]  /*3cd90*/  LDL.LU.64 R26, [R1+0x24d0] ;  /* 0x0024d000011a7983 */ /* 0x000ea80000300a00 */
[----:B------:R-:W2:Y:S01]  /*3cda0*/  LDL.LU.64 R24, [R1+0x24c8] ;  /* 0x0024c80001187983 */ /* 0x000ea20000300a00 */
[----:B---3--:R-:W-:-:S15]  /*3cdb0*/  HMMA.16816.F32 R28, R12, R28, R36 ;  /* 0x0000001c0c1c723c */ /* 0x008fde0000001824 */
[----:B------:R-:W-:-:S02]  /*3cdc0*/  NOP ;  /* 0x0000000000007918 */ /* 0x000fc40000000000 */
[----:B------:R0:W-:Y:S04]  /*3cdd0*/  STL.64 [R1+0x150], R20 ;  /* 0x0001501401007387 */ /* 0x0001e80000100a00 */
[----:B------:R1:W-:Y:S01]  /*3cde0*/  STL.64 [R1+0x158], R22 ;  /* 0x0001581601007387 */ /* 0x0003e20000100a00 */
[----:B0-----:R-:W-:Y:S01]  /*3cdf0*/  MOV R20, R50 ;  /* 0x0000003200147202 */ /* 0x001fe20000000f00 */
[----:B------:R-:W-:Y:S02]  /*3ce00*/  IMAD.MOV.U32 R21, RZ, RZ, R46 ;  /* 0x000000ffff157224 */ /* 0x000fe400078e002e */
[----:B------:R-:W3:Y:S04]  /*3ce10*/  LDL.LU R50, [R1+0x24c4] ;  /* 0x0024c40001327983 */ /* 0x000ee80000300800 */
[----:B------:R-:W3:Y:S01]  /*3ce20*/  LDL.LU R46, [R1+0x24c0] ;  /* 0x0024c000012e7983 */ /* 0x000ee20000300800 */
[----:B-1----:R-:W-:-:S03]  /*3ce30*/  IMAD.MOV.U32 R22, RZ, RZ, R47 ;  /* 0x000000ffff167224 */ /* 0x002fc600078e002f */
[----:B------:R-:W3:Y:S01]  /*3ce40*/  LDL.LU R47, [R1+0x24bc] ;  /* 0x0024bc00012f7983 */ /* 0x000ee20000300800 */
[----:B------:R-:W-:-:S03]  /*3ce50*/  IMAD.MOV.U32 R23, RZ, RZ, R54 ;  /* 0x000000ffff177224 */ /* 0x000fc600078e0036 */
[----:B------:R-:W3:Y:S04]  /*3ce60*/  LDL.LU R54, [R1+0x24b8] ;  /* 0x0024b80001367983 */ /* 0x000ee80000300800 */
[----:B------:R-:W4:Y:S04]  /*3ce70*/  LDL.LU.64 R36, [R1+0x24b0] ;  /* 0x0024b00001247983 */ /* 0x000f280000300a00 */
[----:B------:R0:W-:Y:S04]  /*3ce80*/  STL.64 [R1+0x140], R28 ;  /* 0x0001401c01007387 */ /* 0x0001e80000100a00 */
[----:B------:R-:W-:Y:S04]  /*3ce90*/  STL.64 [R1+0x148], R30 ;  /* 0x0001481e01007387 */ /* 0x000fe80000100a00 */
[----:B0-----:R-:W3:Y:S01]  /*3cea0*/  LDL.LU.64 R28, [R1+0x24a8] ;  /* 0x0024a800011c7983 */ /* 0x001ee20000300a00 */
[----:B--2---:R-:W-:Y:S03]  /*3ceb0*/  HMMA.16816.F32 R8, R12, R8, R24 ;  /* 0x000000080c08723c */ /* 0x004fe60000001818 */
[----:B------:R-:W2:Y:S04]  /*3cec0*/  LDL.LU.64 R26, [R1+0x24a0] ;  /* 0x0024a000011a7983 */ /* 0x000ea80000300a00 */
[----:B------:R-:W2:-:S15]  /*3ced0*/  LDL.LU.64 R24, [R1+0x2498] ;  /* 0x0024980001187983 */ /* 0x000e9e0000300a00 */
[----:B------:R-:W-:-:S01]  /*3cee0*/  NOP ;  /* 0x0000000000007918 */ /* 0x000fc20000000000 */
[----:B------:R-:W-:Y:S04]  /*3cef0*/  STL.64 [R1+0x130], R8 ;  /* 0x0001300801007387 */ /* 0x000fe80000100a00 */
[----:B------:R-:W-:Y:S04]  /*3cf00*/  STL.64 [R1+0x138], R10 ;  /* 0x0001380a01007387 */ /* 0x000fe80000100a00 */
[----:B------:R-:W0:Y:S01]  /*3cf10*/  LDSM.16.MT88.4 R8, [R61+UR4+0x3080] ;  /* 0x003080043d08783b */ /* 0x000e220008004200 */
[----:B----4-:R-:W-:Y:S03]  /*3cf20*/  HMMA.16816.F32 R36, R12, R36, R40 ;  /* 0x000000240c24723c */ /* 0x010fe60000001828 */
[----:B0-----:R-:W-:Y:S04]  /*3cf30*/  STL.64 [R1+0x2330], R10 ;  /* 0x0023300a01007387 */ /* 0x001fe80000100a00 */
[----:B------:R3:W-:Y:S02]  /*3cf40*/  STL.64 [R1+0x2328], R8 ;  /* 0x0023280801007387 */ /* 0x0007e40000100a00 */
[----:B---3--:R-:W-:-:S02]  /*3cf50*/  IMAD.MOV.U32 R8, RZ, RZ, R47 ;  /* 0x000000ffff087224 */ /* 0x008fc400078e002f */
[----:B------:R-:W-:Y:S01]  /*3cf60*/  IMAD.MOV.U32 R9, RZ, RZ, R46 ;  /* 0x000000ffff097224 */ /* 0x000fe200078e002e */
[----:B------:R-:W3:Y:S04]  /*3cf70*/  LDL.LU R47, [R1+0x2494] ;  /* 0x00249400012f7983 */ /* 0x000ee80000300800 */
[----:B------:R-:W4:Y:S01]  /*3cf80*/  LDL.LU R46, [R1+0x2490] ;  /* 0x00249000012e7983 */ /* 0x000f220000300800 */
[----:B------:R-:W-:Y:S02]  /*3cf90*/  IMAD.MOV.U32 R10, RZ, RZ, R50 ;  /* 0x000000ffff0a7224 */ /* 0x000fe400078e0032 */
[----:B------:R-:W-:Y:S01]  /*3cfa0*/  IMAD.MOV.U32 R11, RZ, RZ, R55 ;  /* 0x000000ffff0b7224 */ /* 0x000fe200078e0037 */
[----:B------:R-:W3:Y:S04]  /*3cfb0*/  LDL.LU R50, [R1+0x248c] ;  /* 0x00248c0001327983 */ /* 0x000ee80000300800 */
[----:B------:R-:W4:Y:S04]  /*3cfc0*/  LDL.LU R55, [R1+0x2488] ;  /* 0x0024880001377983 */ /* 0x000f280000300800 */
[----:B------:R-:W2:Y:S01]  /*3cfd0*/  LDL.LU.64 R40, [R1+0x2480] ;  /* 0x0024800001287983 */ /* 0x000ea20000300a00 */
[C---:B------:R-:W-:Y:S03]  /*3cfe0*/  HMMA.16816.F32 R28, R12.reuse, R28, R32 ;  /* 0x0000001c0c1c723c */ /* 0x040fe60000001820 */
[----:B------:R-:W-:Y:S04]  /*3cff0*/  STL.64 [R1+0x120], R36 ;  /* 0x0001202401007387 */ /* 0x000fe80000100a00 */
[----:B------:R0:W-:Y:S04]  /*3d000*/  STL.64 [R1+0x128], R38 ;  /* 0x0001282601007387 */ /* 0x0001e80000100a00 */
[----:B0-----:R-:W3:Y:S04]  /*3d010*/  LDL.LU.64 R38, [R1+0x2478] ;  /* 0x0024780001267983 */ /* 0x001ee80000300a00 */
[----:B------:R-:W3:Y:S04]  /*3d020*/  LDL.LU.64 R36, [R1+0x2470] ;  /* 0x0024700001247983 */ /* 0x000ee80000300a00 */
[----:B------:R-:W3:Y:S04]  /*3d030*/  LDL.LU.64 R32, [R1+0x2468] ;  /* 0x0024680001207983 */ /* 0x000ee80000300a00 */
[----:B------:R-:W-:Y:S04]  /*3d040*/  STL.64 [R1+0x110], R28 ;  /* 0x0001101c01007387 */ /* 0x000fe80000100a00 */
[----:B------:R0:W-:Y:S04]  /*3d050*/  STL.64 [R1+0x118], R30 ;  /* 0x0001181e01007387 */ /* 0x0001e80000100a00 */
[----:B0-----:R-:W4:Y:S04]  /*3d060*/  LDL.LU.64 R30, [R1+0x2460] ;  /* 0x00246000011e7983 */ /* 0x001f280000300a00 */
[----:B------:R-:W4:Y:S01]  /*3d070*/  LDL.LU.64 R28, [R1+0x2458] ;  /* 0x00245800011c7983 */ /* 0x000f220000300a00 */
[C---:B--2---:R-:W-:Y:S03]  /*3d080*/  HMMA.16816.F32 R40, R12.reuse, R40, R24 ;  /* 0x000000280c28723c */ /* 0x044fe60000001818 */
[----:B------:R-:W4:Y:S03]  /*3d090*/  LDL.LU.64 R24, [R1+0x2450] ;  /* 0x0024500001187983 */ /* 0x000f260000300a00 */
[----:B---3--:R-:W-:-:S15]  /*3d0a0*/  HMMA.16816.F32 R32, R12, R32, R36 ;  /* 0x000000200c20723c */ /* 0x008fde0000001824 */
[----:B------:R-:W-:-:S02]  /*3d0b0*/  NOP ;  /* 0x0000000000007918 */ /* 0x000fc40000000000 */
[----:B------:R-:W-:Y:S04]  /*3d0c0*/  STL.64 [R1+0x100], R40 ;  /* 0x0001002801007387 */ /* 0x000fe80000100a00 */
[----:B------:R0:W-:Y:S04]  /*3d0d0*/  STL.64 [R1+0x108], R42 ;  /* 0x0001082a01007387 */ /* 0x0001e80000100a00 */
[----:B0-----:R-:W2:Y:S04]  /*3d0e0*/  LDL.LU.64 R42, [R1+0x2448] ;  /* 0x00244800012a7983 */ /* 0x001ea80000300a00 */
[----:B------:R-:W3:Y:S04]  /*3d0f0*/  LDL.LU.64 R40, [R1+0x2440] ;  /* 0x0024400001287983 */ /* 0x000ee80000300a00 */
[----:B------:R-:W2:Y:S04]  /*3d100*/  LDL.LU.64 R38, [R1+0x2438] ;  /* 0x0024380001267983 */ /* 0x000ea80000300a00 */
[----:B------:R-:W3:Y:S04]  /*3d110*/  LDL.LU.64 R36, [R1+0x2430] ;  /* 0x0024300001247983 */ /* 0x000ee80000300a00 */
[----:B------:R-:W-:Y:S04]  /*3d120*/  STL.64 [R1+0xf0], R32 ;  /* 0x0000f02001007387 */ /* 0x000fe80000100a00 */
[----:B------:R0:W-:Y:S04]  /*3d130*/  STL.64 [R1+0xf8], R34 ;  /* 0x0000f82201007387 */ /* 0x0001e80000100a00 */
[----:B0-----:R-:W2:Y:S04]  /*3d140*/  LDL.LU.64 R34, [R1+0x2428] ;  /* 0x0024280001227983 */ /* 0x001ea80000300a00 */
[----:B------:R-:W3:Y:S01]  /*3d150*/  LDL.LU.64 R32, [R1+0x2420] ;  /* 0x0024200001207983 */ /* 0x000ee20000300a00 */
[----:B----4-:R-:W-:Y:S03]  /*3d160*/  HMMA.16816.F32 R24, R12, R24, R28 ;  /* 0x000000180c18723c */ /* 0x010fe6000000181c */
[----:B------:R-:W4:Y:S04]  /*3d170*/  LDL.LU.64 R30, [R1+0x2418] ;  /* 0x00241800011e7983 */ /* 0x000f280000300a00 */
[----:B------:R-:W2:-:S15]  /*3d180*/  LDL.LU.64 R28, [R1+0x2410] ;  /* 0x00241000011c7983 */ /* 0x000e9e0000300a00 */
[----:B------:R-:W-:-:S01]  /*3d190*/  NOP ;  /* 0x0000000000007918 */ /* 0x000fc20000000000 */
[----:B------:R-:W-:Y:S04]  /*3d1a0*/  STL.64 [R1+0xe0], R24 ;  /* 0x0000e01801007387 */ /* 0x000fe80000100a00 */
[----:B------:R0:W-:Y:S04]  /*3d1b0*/  STL.64 [R1+0xe8], R26 ;  /* 0x0000e81a01007387 */ /* 0x0001e80000100a00 */
[----:B0-----:R-:W3:Y:S04]  /*3d1c0*/  LDL.LU.64 R26, [R1+0x2408] ;  /* 0x00240800011a7983 */ /* 0x001ee80000300a00 */
[----:B------:R-:W4:Y:S02]  /*3d1d0*/  LDL.LU.64 R24, [R1+0x2400] ;  /* 0x0024000001187983 */ /* 0x000f240000300a00 */
[----:B----4-:R-:W-:-:S15]  /*3d1e0*/  HMMA.16816.F32 R4, R12, R24, R4 ;  /* 0x000000180c04723c */ /* 0x010fde0000001804 */
[----:B------:R-:W-:-:S08]  /*3d1f0*/  NOP ;  /* 0x0000000000007918 */ /* 0x000fd00000000000 */
[----:B------:R-:W-:Y:S04]  /*3d200*/  STL.64 [R1+0xd0], R4 ;  /* 0x0000d00401007387 */ /* 0x000fe80000100a00 */
[----:B------:R0:W-:Y:S04]  /*3d210*/  STL.64 [R1+0xd8], R6 ;  /* 0x0000d80601007387 */ /* 0x0001e80000100a00 */
[----:B0-----:R-:W4:Y:S04]  /*3d220*/  LDL.LU.64 R6, [R1+0x23f8] ;  /* 0x0023f80001067983 */ /* 0x001f280000300a00 */
[----:B------:R-:W4:Y:S04]  /*3d230*/  LDL.LU.64 R4, [R1+0x23f0] ;  /* 0x0023f00001047983 */ /* 0x000f280000300a00 */
[----:B---3--:R0:W-:Y:S04]  /*3d240*/  STL.64 [R1+0x2378], R26 ;  /* 0x0023781a01007387 */ /* 0x0081e80000100a00 */
[----:B------:R-:W3:Y:S04]  /*3d250*/  LDL.LU R24, [R1+0x20] ;  /* 0x0000200001187983 */ /* 0x000ee80000300800 */
[----:B------:R-:W3:Y:S04]  /*3d260*/  LDL.LU R25, [R1+0x24] ;  /* 0x0000240001197983 */ /* 0x000ee80000300800 */
[----:B0-----:R-:W3:Y:S01]  /*3d270*/  LDL.LU R26, [R1+0x28] ;  /* 0x00002800011a7983 */ /* 0x001ee20000300800 */
[----:B--2---:R-:W-:Y:S01]  /*3d280*/  HMMA.16816.F32 R16, R12, R28, R16 ;  /* 0x0000001c0c10723c */ /* 0x004fe20000001810 */
[----:B------:R-:W-:-:S02]  /*3d290*/  IMAD.MOV.U32 R27, RZ, RZ, R54 ;  /* 0x000000ffff1b7224 */ /* 0x000fc400078e0036 */
[----:B------:R-:W2:Y:S04]  /*3d2a0*/  LDL.LU R54, [R1+0x23e8] ;  /* 0x0023e80001367983 */ /* 0x000ea80000300800 */
[----:B------:R-:W-:Y:S02]  /*3d2b0*/  IMAD.MOV.U32 R28, RZ, RZ, R55 ;  /* 0x000000ffff1c7224 */ /* 0x000fe400078e0037 */
[----:B------:R-:W-:-:S14]  /*3d2c0*/  IMAD.MOV.U32 R29, RZ, RZ, R50 ;  /* 0x000000ffff1d7224 */ /* 0x000fdc00078e0032 */
[----:B------:R-:W-:Y:S04]  /*3d2d0*/  STL.64 [R1+0xc0], R16 ;  /* 0x0000c01001007387 */ /* 0x000fe80000100a00 */
[----:B------:R0:W-:Y:S04]  /*3d2e0*/  STL.64 [R1+0xc8], R18 ;  /* 0x0000c81201007387 */ /* 0x0001e80000100a00 */
[----:B0-----:R-:W4:Y:S04]  /*3d2f0*/  LDL.LU.64 R18, [R1+0x23e0] ;  /* 0x0023e00001127983 */ /* 0x001f280000300a00 */
[----:B------:R-:W4:Y:S04]  /*3d300*/  LDL.LU.64 R16, [R1+0x23d8] ;  /* 0x0023d80001107983 */ /* 0x000f280000300a00 */
[----:B------:R0:W-:Y:S04]  /*3d310*/  STL.64 [R1+0x2390], R30 ;  /* 0x0023901e01007387 */ /* 0x0001e80000100a00 */
[----:B------:R-:W2:Y:S04]  /*3d320*/  LDL.LU R55, [R1+0x23d4] ;  /* 0x0023d40001377983 */ /* 0x000ea80000300800 */
[----:B------:R-:W4:Y:S01]  /*3d330*/  LDL.LU R50, [R1+0x23d0] ;  /* 0x0023d00001327983 */ /* 0x000f220000300800 */
[----:B0-----:R-:W-:-:S02]  /*3d340*/  IMAD.MOV.U32 R30, RZ, RZ, R46 ;  /* 0x000000ffff1e7224 */ /* 0x001fc400078e002e */
[----:B------:R-:W-:Y:S01]  /*3d350*/  IMAD.MOV.U32 R31, RZ, RZ, R47 ;  /* 0x000000ffff1f7224 */ /* 0x000fe200078e002f */
[----:B------:R-:W2:Y:S04]  /*3d360*/  LDL.LU R46, [R1+0x23cc] ;  /* 0x0023cc00012e7983 */ /* 0x000ea80000300800 */
[----:B------:R-:W2:Y:S02]  /*3d370*/  LDL.LU R47, [R1+0x23c8] ;  /* 0x0023c800012f7983 */ /* 0x000ea40000300800 */
[----:B------:R-:W-:Y:S02]  /*3d380*/  HMMA.16816.F32 R28, R12, R32, R28 ;  /* 0x000000200c1c723c */ /* 0x000fe4000000181c */
[----:B------:R-:W-:-:S15]  /*3d390*/  STL.64 [R1+0x2398], R34 ;  /* 0x0023982201007387 */ /* 0x000fde0000100a00 */
[----:B------:R-:W-:-:S06]  /*3d3a0*/  NOP ;  /* 0x0000000000007918 */ /* 0x000fcc0000000000 */
[----:B------:R-:W-:Y:S04]  /*3d3b0*/  STL.64 [R1+0xb0], R28 ;  /* 0x0000b01c01007387 */ /* 0x000fe80000100a00 */
[----:B------:R3:W-:Y:S04]  /*3d3c0*/  STL.64 [R1+0xb8], R30 ;  /* 0x0000b81e01007387 */ /* 0x0007e80000100a00 */
[----:B------:R-:W-:Y:S01]  /*3d3d0*/  STL.64 [R1+0x23b0], R38 ;  /* 0x0023b02601007387 */ /* 0x000fe20000100a00 */
[C---:B---3--:R-:W-:Y:S06]  /*3d3e0*/  HMMA.16816.F32 R28, R12.reuse, R36, R24 ;  /* 0x000000240c1c723c */ /* 0x048fec0000001818 */
[----:B------:R-:W-:Y:S07]  /*3d3f0*/  HMMA.16816.F32 R24, R12, R40, R8 ;  /* 0x000000280c18723c */ /* 0x000fee0000001808 */
[----:B------:R-:W-:-:S10]  /*3d400*/  IMAD.MOV.U32 R8, RZ, RZ, R51 ;  /* 0x000000ffff087224 */ /* 0x000fd400078e0033 */
[----:B------:R-:W-:Y:S04]  /*3d410*/  STL.64 [R1+0x20], R28 ;  /* 0x0000201c01007387 */ /* 0x000fe80000100a00 */
[----:B------:R-:W-:Y:S04]  /*3d420*/  STL.64 [R1+0x28], R30 ;  /* 0x0000281e01007387 */ /* 0x000fe80000100a00 */
[----:B------:R-:W4:Y:S04]  /*3d430*/  LDL.LU R51, [R1+0x23c4] ;  /* 0x0023c40001337983 */ /* 0x000f280000300800 */
[----:B------:R-:W-:Y:S04]  /*3d440*/  STL.64 [R1+0x10], R24 ;  /* 0x0000101801007387 */ /* 0x000fe80000100a00 */
[----:B------:R0:W-:Y:S02]  /*3d450*/  STL.64 [R1+0x18], R26 ;  /* 0x0000181a01007387 */ /* 0x0001e40000100a00 */
[C---:B0-----:R-:W-:Y:S06]  /*3d460*/  HMMA.16816.F32 R24, R12.reuse, R44, R56 ;  /* 0x0000002c0c18723c */ /* 0x041fec0000001838 */
[----:B------:R-:W-:Y:S01]  /*3d470*/  HMMA.16816.F32 R56, R12, R48, R20 ;  /* 0x000000300c38723c */ /* 0x000fe20000001814 */
[----:B------:R-:W-:Y:S01]  /*3d480*/  IMAD.MOV.U32 R11, RZ, RZ, R0 ;  /* 0x000000ffff0b7224 */ /* 0x000fe200078e0000 */
[----:B------:R-:W-:-:S15]  /*3d490*/  STL.64 [R1+0x23a0], R42 ;  /* 0x0023a02a01007387 */ /* 0x000fde0000100a00 */
[----:B------:R-:W-:-:S01]  /*3d4a0*/  NOP ;  /* 0x0000000000007918 */ /* 0x000fc20000000000 */
[----:B------:R-:W-:Y:S01]  /*3d4b0*/  IMAD.MOV.U32 R0, RZ, RZ, R25 ;  /* 0x000000ffff007224 */ /* 0x000fe200078e0019 */
[----:B------:R-:W-:Y:S04]  /*3d4c0*/  STL [R1], R24 ;  /* 0x0000001801007387 */ /* 0x000fe80000100800 */
[----:B--2---:R-:W-:Y:S04]  /*3d4d0*/  STL.64 [R1+0x2350], R46 ;  /* 0x0023502e01007387 */ /* 0x004fe80000100a00 */
[----:B------:R-:W-:Y:S04]  /*3d4e0*/  STL [R1+0x21dc], R0 ;  /* 0x0021dc0001007387 */ /* 0x000fe80000100800 */
[----:B----4-:R-:W-:Y:S04]  /*3d4f0*/  STL.64 [R1+0x23a8], R50 ;  /* 0x0023a83201007387 */ /* 0x010fe80000100a00 */
[----:B------:R0:W-:Y:S04]  /*3d500*/  STL.64 [R1+0x1d60], R58 ;  /* 0x001d603a01007387 */ /* 0x0001e80000100a00 */
[----:B------:R-:W-:Y:S04]  /*3d510*/  STL.64 [R1+0x1d58], R56 ;  /* 0x001d583801007387 */ /* 0x000fe80000100a00 */
[----:B0-----:R-:W2:Y:S04]  /*3d520*/  LDL R58, [R1+0x58] ;  /* 0x00005800013a7983 */ /* 0x001ea80000100800 */
[----:B------:R-:W2:Y:S04]  /*3d530*/  LDL R59, [R1+0x5c] ;  /* 0x00005c00013b7983 */ /* 0x000ea80000100800 */
[----:B------:R-:W3:Y:S04]  /*3d540*/  LDL.LU R44, [R1+0x380] ;  /* 0x00038000012c7983 */ /* 0x000ee80000300800 */
[----:B------:R-:W3:Y:S01]  /*3d550*/  LDL.LU R45, [R1+0x384] ;  /* 0x00038400012d7983 */ /* 0x000ee20000300800 */
[----:B------:R-:W-:-:S02]  /*3d560*/  IMAD.MOV.U32 R46, RZ, RZ, R60 ;  /* 0x000000ffff2e7224 */ /* 0x000fc400078e003c */
[----:B------:R-:W-:Y:S02]  /*3d570*/  IMAD.MOV.U32 R9, RZ, RZ, R3 ;  /* 0x000000ffff097224 */ /* 0x000fe400078e0003 */
[----:B------:R-:W-:Y:S01]  /*3d580*/  IMAD.MOV.U32 R10, RZ, RZ, R2 ;  /* 0x000000ffff0a7224 */ /* 0x000fe200078e0002 */
[----:B------:R-:W4:Y:S01]  /*3d590*/  LDL.LU R60, [R1+0x23c0] ;  /* 0x0023c000013c7983 */ /* 0x000f220000300800 */
[----:B------:R-:W-:Y:S02]  /*3d5a0*/  IMAD.MOV.U32 R2, RZ, RZ, R26 ;  /* 0x000000ffff027224 */ /* 0x000fe400078e001a */
[----:B------:R-:W-:Y:S01]  /*3d5b0*/  IMAD.MOV.U32 R3, RZ, RZ, R27 ;  /* 0x000000ffff037224 */ /* 0x000fe200078e001b */
[----:B------:R-:W3:Y:S04]  /*3d5c0*/  LDL.LU R47, [R1+0x38c] ;  /* 0x00038c00012f7983 */ /* 0x000ee80000300800 */
[----:B------:R-:W3:Y:S01]  /*3d5d0*/  LDL.64 R26, [R1+0x98] ;  /* 0x00009800011a7983 */ /* 0x000ee20000100a00 */
[----:B------:R-:W-:Y:S01]  /*3d5e0*/  HMMA.16816.F32 R20, R12, R52, R16 ;  /* 0x000000340c14723c */ /* 0x000fe20000001810 */
[----:B------:R-:W0:Y:S02]  /*3d5f0*/  S2R R61, SR_TID.X ;  /* 0x00000000003d7919 */ /* 0x000e240000002100 */
[----:B--2---:R-:W-:Y:S04]  /*3d600*/  STL.64 [R1+0x23b8], R58 ;  /* 0x0023b83a01007387 */ /* 0x004fe80000100a00 */
[----:B------:R-:W-:Y:S04]  /*3d610*/  STL.64 [R1+0x2338], R54 ;  /* 0x0023383601007387 */ /* 0x000fe80000100a00 */
[----:B------:R-:W2:Y:S01]  /*3d620*/  LDL.64 R18, [R1+0xa8] ;  /* 0x0000a80001127983 */ /* 0x000ea20000100a00 */
[----:B0-----:R-:W-:-:S11]  /*3d630*/  LOP3.LUT R25, R61, 0x7, RZ, 0xc0, !PT ;  /* 0x000000073d197812 */ /* 0x001fd600078ec0ff */
[----:B------:R4:W-:Y:S04]  /*3d640*/  STL.64 [R1+0x1d70], R22 ;  /* 0x001d701601007387 */ /* 0x0009e80000100a00 */
[----:B------:R-:W-:Y:S01]  /*3d650*/  STL.64 [R1+0x1d68], R20 ;  /* 0x001d681401007387 */ /* 0x000fe20000100a00 */
[----:B------:R-:W-:Y:S02]  /*3d660*/  IMAD R25, R25, 0x110, RZ ;  /* 0x0000011019197824 */ /* 0x000fe400078e02ff */
[----:B----4-:R-:W-:Y:S02]  /*3d670*/  IMAD.MOV.U32 R22, RZ, RZ, R60 ;  /* 0x000000ffff167224 */ /* 0x010fe400078e003c */
[C---:B------:R-:W-:Y:S01]  /*3d680*/  IMAD.SHL.U32 R60, R61.reuse, 0x80, RZ ;  /* 0x000000803d3c7824 */ /* 0x040fe200078e00ff */
[----:B------:R-:W4:Y:S01]  /*3d690*/  LDL R23, [R1+0x3c] ;  /* 0x00003c0001177983 */ /* 0x000f220000100800 */
[----:B------:R-:W-:-:S05]  /*3d6a0*/  IMAD.SHL.U32 R61, R61, 0x2, RZ ;  /* 0x000000023d3d7824 */ /* 0x000fca00078e00ff */
[----:B------:R-:W-:-:S04]  /*3d6b0*/  LOP3.LUT R61, R25, 0x10, R61, 0x78, !PT ;  /* 0x00000010193d7812 */ /* 0x000fc800078e783d */
[----:B------:R-:W-:Y:S01]  /*3d6c0*/  LOP3.LUT R61, R61, 0x800, R60, 0xf8, !PT ;  /* 0x000008003d3d7812 */ /* 0x000fe200078ef83c */
[----:B--2---:R-:W-:-:S15]  /*3d6d0*/  HMMA.16816.F32 R8, R4, R18, R8 ;  /* 0x000000120408723c */ /* 0x004fde0000001808 */
[----:B------:R-:W-:-:S08]  /*3d6e0*/  NOP ;  /* 0x0000000000007918 */ /* 0x000fd00000000000 */
[----:B------:R0:W-:Y:S04]  /*3d6f0*/  STL.64 [R1+0xd30], R8 ;  /* 0x000d300801007387 */ /* 0x0001e80000100a00 */
[----:B------:R1:W-:Y:S04]  /*3d700*/  STL.64 [R1+0xd38], R10 ;  /* 0x000d380a01007387 */ /* 0x0003e80000100a00 */
[----:B------:R-:W2:Y:S04]  /*3d710*/  LDL.LU R28, [R1+0x810] ;  /* 0x00081000011c7983 */ /* 0x000ea80000300800 */
[----:B------:R-:W2:Y:S04]  /*3d720*/  LDL.LU R29, [R1+0x814] ;  /* 0x00081400011d7983 */ /* 0x000ea80000300800 */
[----:B------:R-:W2:Y:S04]  /*3d730*/  LDL.LU R30, [R1+0x818] ;  /* 0x00081800011e7983 */ /* 0x000ea80000300800 */
[----:B------:R-:W2:Y:S04]  /*3d740*/  LDL.LU R31, [R1+0x81c] ;  /* 0x00081c00011f7983 */ /* 0x000ea80000300800 */
[----:B------:R-:W4:Y:S04]  /*3d750*/  LDL R34, [R1+0x68] ;  /* 0x0000680001227983 */ /* 0x000f280000100800 */
[----:B------:R-:W4:Y:S04]  /*3d760*/  LDL R35, [R1+0x6c] ;  /* 0x00006c0001237983 */ /* 0x000f280000100800 */
[----:B------:R-:W2:Y:S04]  /*3d770*/  LDL.LU R36, [R1+0x830] ;  /* 0x0008300001247983 */ /* 0x000ea80000300800 */
[----:B------:R-:W2:Y:S04]  /*3d780*/  LDL.LU R37, [R1+0x834] ;  /* 0x0008340001257983 */ /* 0x000ea80000300800 */
[----:B------:R-:W2:Y:S01]  /*3d790*/  LDL.LU R38, [R1+0x838] ;  /* 0x0008380001267983 */ /* 0x000ea20000300800 */
[----:B------:R-:W-:-:S03]  /*3d7a0*/  MOV R60, R8 ;  /* 0x00000008003c7202 */ /* 0x000fc60000000f00 */
[----:B------:R-:W2:Y:S04]  /*3d7b0*/  LDL.LU R39, [R1+0x83c] ;  /* 0x00083c0001277983 */ /* 0x000ea80000300800 */
[----:B0-----:R-:W4:Y:S04]  /*3d7c0*/  LDL.LU R8, [R1+0x840] ;  /* 0x0008400001087983 */ /* 0x001f280000300800 */
[----:B------:R-:W4:Y:S04]  /*3d7d0*/  LDL.LU R9, [R1+0x844] ;  /* 0x0008440001097983 */ /* 0x000f280000300800 */
[----:B-1----:R-:W4:Y:S04]  /*3d7e0*/  LDL.LU R10, [R1+0x848] ;  /* 0x00084800010a7983 */ /* 0x002f280000300800 */
[----:B------:R-:W4:Y:S04]  /*3d7f0*/  LDL.LU R11, [R1+0x84c] ;  /* 0x00084c00010b7983 */ /* 0x000f280000300800 */
[----:B------:R-:W4:Y:S01]  /*3d800*/  LDL.64 R58, [R1+0x88] ;  /* 0x00008800013a7983 */ /* 0x000f220000100a00 */
[----:B---3--:R-:W-:Y:S03]  /*3d810*/  HMMA.16816.F32 R12, R4, R26, R44 ;  /* 0x0000001a040c723c */ /* 0x008fe6000000182c */
[----:B------:R-:W2:Y:S04]  /*3d820*/  LDL.64 R50, [R1+0x78] ;  /* 0x0000780001327983 */ /* 0x000ea80000100a00 */
[----:B------:R-:W3:Y:S04]  /*3d830*/  LDL.LU R40, [R1+0x820] ;  /* 0x0008200001287983 */ /* 0x000ee80000300800 */
[----:B------:R-:W3:Y:S01]  /*3d840*/  LDL.LU R41, [R1+0x824] ;  /* 0x0008240001297983 */ /* 0x000ee20000300800 */
[----:B------:R-:W-:-:S03]  /*3d850*/  LOP3.LUT R61, R61, 0x20, RZ, 0x3c, !PT ;  /* 0x000000203d3d7812 */ /* 0x000fc600078e3cff */
[----:B------:R-:W3:Y:S04]  /*3d860*/  LDL.LU R42, [R1+0x828] ;  /* 0x00082800012a7983 */ /* 0x000ee80000300800 */
[----:B------:R-:W3:Y:S04]  /*3d870*/  LDL.LU R43, [R1+0x82c] ;  /* 0x00082c00012b7983 */ /* 0x000ee80000300800 */
[----:B------:R-:W-:Y:S04]  /*3d880*/  STL [R1+0x1d4c], R60 ;  /* 0x001d4c3c01007387 */ /* 0x000fe80000100800 */
[----:B------:R-:W-:Y:S04]  /*3d890*/  STL.64 [R1+0xcb0], R12 ;  /* 0x000cb00c01007387 */ /* 0x000fe80000100a00 */
[----:B------:R-:W-:Y:S04]  /*3d8a0*/  STL.64 [R1+0xcb8], R14 ;  /* 0x000cb80e01007387 */ /* 0x000fe80000100a00 */
[----:B------:R-:W0:Y:S01]  /*3d8b0*/  LDSM.16.MT88.4 R12, [R61+UR4+0x3000] ;  /* 0x003000043d0c783b */ /* 0x000e220008004200 */
[----:B------:R-:W-:-:S02]  /*3d8c0*/  IMAD.MOV.U32 R16, RZ, RZ, R26 ;  /* 0x000000ffff107224 */ /* 0x000fc400078e001a */
[----:B------:R-:W-:Y:S02]  /*3d8d0*/  IMAD.MOV.U32 R0, RZ, RZ, R27 ;  /* 0x000000ffff007224 */ /* 0x000fe400078e001b */
        /* <DEDUP_REMOVED lines=10> */
[----:B------:R1:W-:Y:S04]  /*3d980*/  STL [R1+0x2340], R16 ;  /* 0x0023401001007387 */ /* 0x0003e80000100800 */
[----:B-1----:R-:W3:Y:S04]  /*3d990*/  LDL.LU R16, [R1+0x7e0] ;  /* 0x0007e00001107983 */ /* 0x002ee80000300800 */
[----:B------:R-:W3:Y:S04]  /*3d9a0*/  LDL.LU R17, [R1+0x7e4] ;  /* 0x0007e40001117983 */ /* 0x000ee80000300800 */
[----:B------:R-:W3:Y:S04]  /*3d9b0*/  LDL.LU R18, [R1+0x7e8] ;  /* 0x0007e80001127983 */ /* 0x000ee80000300800 */
[----:B------:R-:W3:Y:S04]  /*3d9c0*/  LDL.LU R19, [R1+0x7ec] ;  /* 0x0007ec0001137983 */ /* 0x000ee80000300800 */
[----:B0-----:R-:W-:Y:S04]  /*3d9d0*/  STL.64 [R1+0x22a0], R14 ;  /* 0x0022a00e01007387 */ /* 0x001fe80000100a00 */
[----:B------:R0:W-:Y:S04]  /*3d9e0*/  STL.64 [R1+0x2298], R12 ;  /* 0x0022980c01007387 */ /* 0x0001e80000100a00 */
[----:B0-----:R-:W3:Y:S04]  /*3d9f0*/  LDL.LU R12, [R1+0x7f0] ;  /* 0x0007f000010c7983 */ /* 0x001ee80000300800 */
[----:B------:R-:W3:Y:S04]  /*3da00*/  LDL.LU R13, [R1+0x7f4] ;  /* 0x0007f400010d7983 */ /* 0x000ee80000300800 */
[----:B------:R-:W3:Y:S04]  /*3da10*/  LDL.LU R14, [R1+0x7f8] ;  /* 0x0007f800010e7983 */ /* 0x000ee80000300800 */
[----:B------:R-:W3:Y:S01]  /*3da20*/  LDL.LU R15, [R1+0x7fc] ;  /* 0x0007fc00010f7983 */ /* 0x000ee20000300800 */
[----:B----4-:R-:W-:-:S15]  /*3da30*/  HMMA.16816.F32 R8, R4, R58, R8 ;  /* 0x0000003a0408723c */ /* 0x010fde0000001808 */
[----:B------:R-:W-:-:S08]  /*3da40*/  NOP ;  /* 0x0000000000007918 */ /* 0x000fd00000000000 */
[----:B------:R0:W-:Y:S04]  /*3da50*/  STL.64 [R1+0xc40], R8 ;  /* 0x000c400801007387 */ /* 0x0001e80000100a00 */
[----:B------:R-:W-:Y:S01]  /*3da60*/  STL.64 [R1+0xc48], R10 ;  /* 0x000c480a01007387 */ /* 0x000fe20000100a00 */
[----:B0-----:R-:W-:Y:S02]  /*3da70*/  IMAD.MOV.U32 R9, RZ, RZ, R58 ;  /* 0x000000ffff097224 */ /* 0x001fe400078e003a */
[----:B------:R-:W-:Y:S02]  /*3da80*/  IMAD.MOV.U32 R8, RZ, RZ, R59 ;  /* 0x000000ffff087224 */ /* 0x000fe400078e003b */
[----:B------:R-:W4:Y:S01]  /*3da90*/  LDL.LU.64 R58, [R1+0x23b8] ;  /* 0x0023b800013a7983 */ /* 0x000f220000300a00 */
[C---:B--2---:R-:W-:Y:S06]  /*3daa0*/  HMMA.16816.F32 R36, R4.reuse, R50, R36 ;  /* 0x000000320424723c */ /* 0x044fec0000001824 */
[----:B---3--:R-:W-:-:S15]  /*3dab0*/  HMMA.16816.F32 R32, R4, R34, R40 ;  /* 0x000000220420723c */ /* 0x008fde0000001828 */
[----:B------:R-:W-:-:S02]  /*3dac0*/  NOP ;  /* 0x0000000000007918 */ /* 0x000fc40000000000 */
[----:B------:R0:W-:Y:S04]  /*3dad0*/  STL.64 [R1+0xb80], R36 ;  /* 0x000b802401007387 */ /* 0x0001e80000100a00 */
[----:B------:R1:W-:Y:S01]  /*3dae0*/  STL.64 [R1+0xb88], R38 ;  /* 0x000b882601007387 */ /* 0x0003e20000100a00 */
[----:B0-----:R-:W-:-:S03]  /*3daf0*/  IMAD.MOV.U32 R37, RZ, RZ, R50 ;  /* 0x000000ffff257224 */ /* 0x001fc600078e0032 */
[----:B-1----:R-:W2:Y:S01]  /*3db00*/  LDL.LU.64 R38, [R1+0x23b0] ;  /* 0x0023b00001267983 */ /* 0x002ea20000300a00 */
[----:B------:R-:W-:-:S03]  /*3db10*/  IMAD.MOV.U32 R36, RZ, RZ, R51 ;  /* 0x000000ffff247224 */ /* 0x000fc600078e0033 */
[----:B------:R-:W3:Y:S04]  /*3db20*/  LDL.LU.64 R50, [R1+0x23a8] ;  /* 0x0023a80001327983 */ /* 0x000ee80000300a00 */
[----:B------:R-:W2:Y:S04]  /*3db30*/  LDL.LU.64 R42, [R1+0x23a0] ;  /* 0x0023a000012a7983 */ /* 0x000ea80000300a00 */
[----:B------:R-:W-:Y:S04]  /*3db40*/  STL.64 [R1+0xb00], R32 ;  /* 0x000b002001007387 */ /* 0x000fe80000100a00 */
[----:B------:R0:W-:Y:S04]  /*3db50*/  STL.64 [R1+0xb08], R34 ;  /* 0x000b082201007387 */ /* 0x0001e80000100a00 */
[----:B0-----:R-:W3:Y:S01]  /*3db60*/  LDL.LU.64 R34, [R1+0x2398] ;  /* 0x0023980001227983 */ /* 0x001ee20000300a00 */
[----:B----4-:R-:W-:-:S15]  /*3db70*/  HMMA.16816.F32 R28, R4, R58, R28 ;  /* 0x0000003a041c723c */ /* 0x010fde000000181c */
[----:B------:R-:W-:-:S08]  /*3db80*/  NOP ;  /* 0x0000000000007918 */ /* 0x000fd00000000000 */
[----:B------:R-:W-:Y:S04]  /*3db90*/  STL.64 [R1+0xa80], R28 ;  /* 0x000a801c01007387 */ /* 0x000fe80000100a00 */
[----:B------:R0:W-:Y:S04]  /*3dba0*/  STL.64 [R1+0xa88], R30 ;  /* 0x000a881e01007387 */ /* 0x0001e80000100a00 */
[----:B0-----:R-:W4:Y:S04]  /*3dbb0*/  LDL.LU.64 R30, [R1+0x2390] ;  /* 0x00239000011e7983 */ /* 0x001f280000300a00 */
[----:B------:R4:W-:Y:S01]  /*3dbc0*/  STL.64 [R1+0x22d0], R58 ;  /* 0x0022d03a01007387 */ /* 0x0009e20000100a00 */
[----:B---3--:R-:W-:-:S02]  /*3dbd0*/  IMAD.MOV.U32 R56, RZ, RZ, R34 ;  /* 0x000000ffff387224 */ /* 0x008fc400078e0022 */
[----:B------:R-:W-:Y:S01]  /*3dbe0*/  IMAD.MOV.U32 R57, RZ, RZ, R35 ;  /* 0x000000ffff397224 */ /* 0x000fe200078e0023 */
[----:B------:R-:W3:Y:S04]  /*3dbf0*/  LDL.LU R34, [R1+0x238c] ;  /* 0x00238c0001227983 */ /* 0x000ee80000300800 */
[----:B------:R-:W3:Y:S01]  /*3dc00*/  LDL.LU R35, [R1+0x2388] ;  /* 0x0023880001237983 */ /* 0x000ee20000300800 */
[----:B----4-:R-:W-:Y:S02]  /*3dc10*/  IMAD.MOV.U32 R58, RZ, RZ, R30 ;  /* 0x000000ffff3a7224 */ /* 0x010fe400078e001e */
[----:B------:R-:W-:Y:S01]  /*3dc20*/  IMAD.MOV.U32 R59, RZ, RZ, R31 ;  /* 0x000000ffff3b7224 */ /* 0x000fe200078e001f */
[----:B------:R-:W4:Y:S04]  /*3dc30*/  LDL.LU R30, [R1+0x2384] ;  /* 0x00238400011e7983 */ /* 0x000f280000300800 */
[----:B------:R-:W4:Y:S02]  /*3dc40*/  LDL.LU R31, [R1+0x2380] ;  /* 0x00238000011f7983 */ /* 0x000f240000300800 */
[----:B------:R-:W-:-:S15]  /*3dc50*/  HMMA.16816.F32 R56, R4, R26, R56 ;  /* 0x0000001a0438723c */ /* 0x000fde0000001838 */
[----:B------:R-:W-:-:S08]  /*3dc60*/  NOP ;  /* 0x0000000000007918 */ /* 0x000fd00000000000 */
[----:B------:R0:W-:Y:S04]  /*3dc70*/  STL.64 [R1+0xa00], R56 ;  /* 0x000a003801007387 */ /* 0x0001e80000100a00 */
[----:B------:R-:W-:Y:S01]  /*3dc80*/  STL.64 [R1+0xa08], R58 ;  /* 0x000a083a01007387 */ /* 0x000fe20000100a00 */
[----:B0-----:R-:W-:Y:S02]  /*3dc90*/  IMAD.MOV.U32 R57, RZ, RZ, R26 ;  /* 0x000000ffff397224 */ /* 0x001fe400078e001a */
[----:B------:R-:W-:Y:S02]  /*3dca0*/  IMAD.MOV.U32 R56, RZ, RZ, R27 ;  /* 0x000000ffff387224 */ /* 0x000fe400078e001b */
[----:B------:R-:W2:Y:S01]  /*3dcb0*/  LDL.LU.64 R26, [R1+0x2378] ;  /* 0x00237800011a7983 */ /* 0x000ea20000300a00 */
[----:B------:R-:W-:-:S15]  /*3dcc0*/  HMMA.16816.F32 R12, R4, R22, R12 ;  /* 0x00000016040c723c */ /* 0x000fde000000180c */
[----:B------:R-:W-:-:S08]  /*3dcd0*/  NOP ;  /* 0x0000000000007918 */ /* 0x000fd00000000000 */
[----:B------:R-:W-:Y:S01]  /*3dce0*/  STL.64 [R1+0x990], R12 ;  /* 0x0009900c01007387 */ /* 0x000fe20000100a00 */
[----:B------:R-:W-:Y:S02]  /*3dcf0*/  IMAD.MOV.U32 R33, RZ, RZ, R15 ;  /* 0x000000ffff217224 */ /* 0x000fe400078e000f */
[----:B------:R-:W-:Y:S02]  /*3dd00*/  IMAD.MOV.U32 R32, RZ, RZ, R13 ;  /* 0x000000ffff207224 */ /* 0x000fe400078e000d */
[----:B------:R-:W-:Y:S01]  /*3dd10*/  IMAD.MOV.U32 R25, RZ, RZ, R14 ;  /* 0x000000ffff197224 */ /* 0x000fe200078e000e */
[----:B------:R2:W-:Y:S01]  /*3dd20*/  STL.64 [R1+0x998], R14 ;  /* 0x0009980e01007387 */ /* 0x0005e20000100a00 */
[----:B------:R-:W-:-:S03]  /*3dd30*/  IMAD.MOV.U32 R24, RZ, RZ, R12 ;  /* 0x000000ffff187224 */ /* 0x000fc600078e000c */
[----:B------:R-:W-:Y:S01]  /*3dd40*/  STL.64 [R1+0x22c8], R22 ;  /* 0x0022c81601007387 */ /* 0x000fe20000100a00 */
[C---:B--2---:R-:W-:Y:S06]  /*3dd50*/  HMMA.16816.F32 R12, R4.reuse, R26, R16 ;  /* 0x0000001a040c723c */ /* 0x044fec0000001810 */
[----:B----4-:R-:W-:-:S15]  /*3dd60*/  HMMA.16816.F32 R16, R4, R30, R52 ;  /* 0x0000001e0410723c */ /* 0x010fde0000001834 */
[----:B------:R-:W-:-:S02]  /*3dd70*/  NOP ;  /* 0x0000000000007918 */ /* 0x000fc40000000000 */
[----:B------:R-:W-:Y:S01]  /*3dd80*/  STL.64 [R1+0x910], R12 ;  /* 0x0009100c01007387 */ /* 0x000fe20000100a00 */
[----:B------:R-:W-:Y:S02]  /*3dd90*/  IMAD.MOV.U32 R49, RZ, RZ, R15 ;  /* 0x000000ffff317224 */ /* 0x000fe400078e000f */
[----:B------:R-:W-:Y:S02]  /*3dda0*/  IMAD.MOV.U32 R48, RZ, RZ, R13 ;  /* 0x000000ffff307224 */ /* 0x000fe400078e000d */
[----:B------:R-:W-:Y:S01]  /*3ddb0*/  IMAD.MOV.U32 R41, RZ, RZ, R14 ;  /* 0x000000ffff297224 */ /* 0x000fe200078e000e */
[----:B------:R3:W-:Y:S01]  /*3ddc0*/  STL.64 [R1+0x918], R14 ;  /* 0x0009180e01007387 */ /* 0x0007e20000100a00 */
[----:B------:R-:W-:Y:S02]  /*3ddd0*/  IMAD.MOV.U32 R40, RZ, RZ, R12 ;  /* 0x000000ffff287224 */ /* 0x000fe400078e000c */
[----:B---3--:R-:W-:Y:S01]  /*3dde0*/  HMMA.16816.F32 R12, R4, R34, R44 ;  /* 0x00000022040c723c */ /* 0x008fe2000000182c */
[----:B------:R-:W-:Y:S04]  /*3ddf0*/  STL.64 [R1+0x2360], R50 ;  /* 0x0023603201007387 */ /* 0x000fe80000100a00 */
[----:B------:R-:W-:Y:S04]  /*3de00*/  STL.64 [R1+0x2358], R48 ;  /* 0x0023583001007387 */ /* 0x000fe80000100a00 */
[----:B------:R-:W-:Y:S04]  /*3de10*/  STL.64 [R1+0x22e0], R26 ;  /* 0x0022e01a01007387 */ /* 0x000fe80000100a00 */
[----:B------:R-:W-:Y:S04]  /*3de20*/  STL.64 [R1+0x22d8], R24 ;  /* 0x0022d81801007387 */ /* 0x000fe80000100a00 */
[----:B------:R0:W-:Y:S04]  /*3de30*/  STL.64 [R1+0x22e8], R30 ;  /* 0x0022e81e01007387 */ /* 0x0001e80000100a00 */
[----:B------:R-:W-:Y:S04]  /*3de40*/  STL.64 [R1+0x8c0], R16 ;  /* 0x0008c01001007387 */ /* 0x000fe80000100a00 */
[----:B------:R-:W-:Y:S04]  /*3de50*/  STL.64 [R1+0x8c8], R18 ;  /* 0x0008c81201007387 */ /* 0x000fe80000100a00 */
[----:B------:R-:W2:Y:S04]  /*3de60*/  LDL.LU R20, [R1+0x5b0] ;  /* 0x0005b00001147983 */ /* 0x000ea80000300800 */
[----:B------:R-:W-:Y:S04]  /*3de70*/  STL.64 [R1+0x8b0], R12 ;  /* 0x0008b00c01007387 */ /* 0x000fe80000100a00 */
[----:B------:R-:W-:Y:S04]  /*3de80*/  STL.64 [R1+0x8b8], R14 ;  /* 0x0008b80e01007387 */ /* 0x000fe80000100a00 */
[----:B------:R-:W2:Y:S04]  /*3de90*/  LDL.LU R21, [R1+0x5b4] ;  /* 0x0005b40001157983 */ /* 0x000ea80000300800 */
[----:B------:R-:W3:Y:S04]  /*3dea0*/  LDL.LU R22, [R1+0x5b8] ;  /* 0x0005b80001167983 */ /* 0x000ee80000300800 */
[----:B------:R-:W3:Y:S04]  /*3deb0*/  LDL.LU R23, [R1+0x5bc] ;  /* 0x0005bc0001177983 */ /* 0x000ee80000300800 */
[----:B---3--:R1:W-:Y:S04]  /*3dec0*/  STL.64 [R1+0x22f8], R22 ;  /* 0x0022f81601007387 */ /* 0x0083e80000100a00 */
[----:B--2---:R2:W-:Y:S04]  /*3ded0*/  STL.64 [R1+0x22f0], R20 ;  /* 0x0022f01401007387 */ /* 0x0045e80000100a00 */
[----:B------:R-:W3:Y:S04]  /*3dee0*/  LDL.LU R28, [R1+0x5d0] ;  /* 0x0005d000011c7983 */ /* 0x000ee80000300800 */
[----:B------:R-:W3:Y:S04]  /*3def0*/  LDL.LU R29, [R1+0x5d4] ;  /* 0x0005d400011d7983 */ /* 0x000ee80000300800 */
[----:B0-----:R-:W4:Y:S04]  /*3df00*/  LDL.LU R30, [R1+0x5d8] ;  /* 0x0005d800011e7983 */ /* 0x001f280000300800 */
[----:B------:R-:W4:Y:S01]  /*3df10*/  LDL.LU R31, [R1+0x5dc] ;  /* 0x0005dc00011f7983 */ /* 0x000f220000300800 */
[----:B-1----:R-:W-:-:S02]  /*3df20*/  IMAD.MOV.U32 R22, RZ, RZ, R9 ;  /* 0x000000ffff167224 */ /* 0x002fc400078e0009 */
[----:B------:R-:W-:Y:S01]  /*3df30*/  IMAD.MOV.U32 R23, RZ, RZ, R8 ;  /* 0x000000ffff177224 */ /* 0x000fe200078e0008 */
[----:B----4-:R-:W-:Y:S04]  /*3df40*/  STL.64 [R1+0x2308], R30 ;  /* 0x0023081e01007387 */ /* 0x010fe80000100a00 */
[----:B---3--:R-:W-:Y:S04]  /*3df50*/  STL.64 [R1+0x2300], R28 ;  /* 0x0023001c01007387 */ /* 0x008fe80000100a00 */
[----:B------:R0:W-:Y:S04]  /*3df60*/  STL.64 [R1+0x2310], R22 ;  /* 0x0023101601007387 */ /* 0x0001e80000100a00 */
[----:B--2---:R-:W2:Y:S04]  /*3df70*/  LDL.LU R20, [R1+0x210] ;  /* 0x0002100001147983 */ /* 0x004ea80000300800 */
[----:B------:R-:W2:Y:S04]  /*3df80*/  LDL.LU R21, [R1+0x214] ;  /* 0x0002140001157983 */ /* 0x000ea80000300800 */
[----:B0-----:R-:W3:Y:S04]  /*3df90*/  LDL.LU R22, [R1+0x218] ;  /* 0x0002180001167983 */ /* 0x001ee80000300800 */
        /* <DEDUP_REMOVED lines=21> */
[----:B------:R-:W-:Y:S01]  /*3e0f0*/  IMAD.MOV.U32 R27, RZ, RZ, R38 ;  /* 0x000000ffff1b7224 */ /* 0x000fe200078e0026 */
[----:B------:R-:W-:Y:S01]  /*3e100*/  MOV R12, R39 ;  /* 0x00000027000c7202 */ /* 0x000fe20000000f00 */
[----:B------:R-:W-:-:S02]  /*3e110*/  IMAD.MOV.U32 R13, RZ, RZ, R42 ;  /* 0x000000ffff0d7224 */ /* 0x000fc400078e002a */
[----:B------:R-:W-:Y:S01]  /*3e120*/  IMAD.MOV.U32 R14, RZ, RZ, R43 ;  /* 0x000000ffff0e7224 */ /* 0x000fe200078e002b */
        /* <DEDUP_REMOVED lines=10> */
[----:B------:R-:W3:Y:S04]  /*3e1d0*/  LDL.LU R24, [R1+0x5c0] ;  /* 0x0005c00001187983 */ /* 0x000ee80000300800 */
[----:B------:R-:W3:Y:S04]  /*3e1e0*/  LDL.LU R25, [R1+0x5c4] ;  /* 0x0005c40001197983 */ /* 0x000ee80000300800 */
[----:B------:R-:W3:Y:S04]  /*3e1f0*/  LDL.LU R26, [R1+0x5c8] ;  /* 0x0005c800011a7983 */ /* 0x000ee80000300800 */
[----:B------:R-:W4:Y:S04]  /*3e200*/  LDL.LU R38, [R1+0x2374] ;  /* 0x0023740001267983 */ /* 0x000f280000300800 */
[----:B------:R-:W3:Y:S04]  /*3e210*/  LDL.64 R58, [R1+0x68] ;  /* 0x00006800013a7983 */ /* 0x000ee80000100a00 */
[----:B------:R-:W4:Y:S04]  /*3e220*/  LDL.LU R39, [R1+0x2370] ;  /* 0x0023700001277983 */ /* 0x000f280000300800 */
[----:B------:R-:W2:Y:S04]  /*3e230*/  LDL.LU R42, [R1+0x236c] ;  /* 0x00236c00012a7983 */ /* 0x000ea80000300800 */
[----:B------:R-:W2:Y:S04]  /*3e240*/  LDL.LU R43, [R1+0x2368] ;  /* 0x00236800012b7983 */ /* 0x000ea80000300800 */
[----:B------:R-:W3:Y:S04]  /*3e250*/  LDL.LU R15, [R1+0x59c] ;  /* 0x00059c00010f7983 */ /* 0x000ee80000300800 */
[----:B------:R-:W-:Y:S04]  /*3e260*/  STL.64 [R1+0x22b0], R34 ;  /* 0x0022b02201007387 */ /* 0x000fe80000100a00 */
[----:B------:R-:W-:Y:S01]  /*3e270*/  STL.64 [R1+0x22a8], R32 ;  /* 0x0022a82001007387 */ /* 0x000fe20000100a00 */
[C---:B----4-:R-:W-:Y:S06]  /*3e280*/  HMMA.16816.F32 R48, R4.reuse, R38, R48 ;  /* 0x000000260430723c */ /* 0x050fec0000001830 */
[----:B--2---:R-:W-:-:S15]  /*3e290*/  HMMA.16816.F32 R44, R4, R42, R44 ;  /* 0x0000002a042c723c */ /* 0x004fde000000182c */
[----:B------:R-:W-:-:S02]  /*3e2a0*/  NOP ;  /* 0x0000000000007918 */ /* 0x000fc40000000000 */
[----:B------:R-:W-:Y:S04]  /*3e2b0*/  STL.64 [R1+0x8a0], R48 ;  /* 0x0008a03001007387 */ /* 0x000fe80000100a00 */
[----:B------:R0:W-:Y:S04]  /*3e2c0*/  STL.64 [R1+0x8a8], R50 ;  /* 0x0008a83201007387 */ /* 0x0001e80000100a00 */
[----:B0-----:R-:W2:Y:S04]  /*3e2d0*/  LDL.LU.64 R50, [R1+0x2360] ;  /* 0x0023600001327983 */ /* 0x001ea80000300a00 */
[----:B------:R-:W4:Y:S04]  /*3e2e0*/  LDL.LU.64 R48, [R1+0x2358] ;  /* 0x0023580001307983 */ /* 0x000f280000300a00 */
[----:B------:R-:W-:Y:S04]  /*3e2f0*/  STL.64 [R1+0x890], R44 ;  /* 0x0008902c01007387 */ /* 0x000fe80000100a00 */
[----:B------:R0:W-:Y:S04]  /*3e300*/  STL.64 [R1+0x898], R46 ;  /* 0x0008982e01007387 */ /* 0x0001e80000100a00 */
[----:B0-----:R-:W3:Y:S04]  /*3e310*/  LDL.LU.64 R46, [R1+0x2350] ;  /* 0x00235000012e7983 */ /* 0x001ee80000300a00 */
[----:B------:R-:W-:Y:S04]  /*3e320*/  STL.64 [R1+0x22c0], R42 ;  /* 0x0022c02a01007387 */ /* 0x000fe80000100a00 */
[----:B------:R-:W-:Y:S01]  /*3e330*/  STL.64 [R1+0x22b8], R40 ;  /* 0x0022b82801007387 */ /* 0x000fe20000100a00 */
[C---:B--2---:R-:W-:Y:S06]  /*3e340*/  HMMA.16816.F32 R52, R4.reuse, R50, R52 ;  /* 0x000000320434723c */ /* 0x044fec0000001834 */
[----:B---3--:R-:W-:-:S15]  /*3e350*/  HMMA.16816.F32 R16, R4, R46, R16 ;  /* 0x0000002e0410723c */ /* 0x008fde0000001810 */
[----:B------:R-:W-:-:S08]  /*3e360*/  NOP ;  /* 0x0000000000007918 */ /* 0x000fd00000000000 */
[----:B------:R-:W-:Y:S04]  /*3e370*/  STL.64 [R1+0x880], R16 ;  /* 0x0008801001007387 */ /* 0x000fe80000100a00 */
[----:B------:R0:W-:Y:S04]  /*3e380*/  STL.64 [R1+0x888], R18 ;  /* 0x0008881201007387 */ /* 0x0001e80000100a00 */
[----:B0-----:R-:W2:Y:S04]  /*3e390*/  LDL.LU.64 R18, [R1+0x2348] ;  /* 0x0023480001127983 */ /* 0x001ea80000300a00 */
[----:B------:R-:W3:Y:S04]  /*3e3a0*/  LDL.LU R16, [R1+0x2340] ;  /* 0x0023400001107983 */ /* 0x000ee80000300800 */
        /* <DEDUP_REMOVED lines=8> */
[----:B------:R-:W-:Y:S01]  /*3e430*/  STL.64 [R1+0x378], R6 ;  /* 0x0003780601007387 */ /* 0x000fe20000100a00 */
[----:B--2---:R-:W-:-:S15]  /*3e440*/  HMMA.16816.F32 R20, R8, R18, R20 ;  /* 0x000000120814723c */ /* 0x004fde0000001814 */
[----:B------:R-:W-:-:S08]  /*3e450*/  NOP ;  /* 0x0000000000007918 */ /* 0x000fd00000000000 */
[----:B------:R-:W-:Y:S04]  /*3e460*/  STL.64 [R1+0xcf0], R20 ;  /* 0x000cf01401007387 */ /* 0x000fe80000100a00 */
[----:B------:R0:W-:Y:S04]  /*3e470*/  STL.64 [R1+0xcf8], R22 ;  /* 0x000cf81601007387 */ /* 0x0001e80000100a00 */
[----:B0-----:R-:W2:Y:S04]  /*3e480*/  LDL.LU.64 R22, [R1+0x2320] ;  /* 0x0023200001167983 */ /* 0x001ea80000300a00 */
[----:B------:R-:W2:Y:S01]  /*3e490*/  LDL.LU.64 R20, [R1+0x2318] ;  /* 0x0023180001147983 */ /* 0x000ea20000300a00 */
[----:B---3--:R-:W-:-:S02]  /*3e4a0*/  IMAD.MOV.U32 R6, RZ, RZ, R16 ;  /* 0x000000ffff067224 */ /* 0x008fc400078e0010 */
[----:B------:R-:W-:-:S07]  /*3e4b0*/  IMAD.MOV.U32 R7, RZ, RZ, R0 ;  /* 0x000000ffff077224 */ /* 0x000fce00078e0000 */
[----:B--2---:R-:W-:Y:S01]  /*3e4c0*/  HMMA.16816.F32 R4, R8, R6, R20 ;  /* 0x000000060804723c */ /* 0x004fe20000001814 */
[----:B------:R-:W2:-:S15]  /*3e4d0*/  LDL.LU.64 R22, [R1+0x2310] ;  /* 0x0023100001167983 */ /* 0x000e9e0000300a00 */
[----:B------:R-:W-:-:S07]  /*3e4e0*/  NOP ;  /* 0x0000000000007918 */ /* 0x000fce0000000000 */
[----:B------:R-:W-:Y:S04]  /*3e4f0*/  STL.64 [R1+0xc70], R4 ;  /* 0x000c700401007387 */ /* 0x000fe80000100a00 */
[----:B------:R-:W-:Y:S04]  /*3e500*/  STL.64 [R1+0xc78], R6 ;  /* 0x000c780601007387 */ /* 0x000fe80000100a00 */
[----:B------:R-:W0:Y:S04]  /*3e510*/  LDSM.16.MT88.4 R4, [R61+UR4+0x3080] ;  /* 0x003080043d04783b */ /* 0x000e280008004200 */
[----:B0-----:R-:W-:Y:S04]  /*3e520*/  STL.64 [R1+0x21e8], R6 ;  /* 0x0021e80601007387 */ /* 0x001fe80000100a00 */
[----:B------:R0:W-:Y:S04]  /*3e530*/  STL.64 [R1+0x21e0], R4 ;  /* 0x0021e00401007387 */ /* 0x0001e80000100a00 */
[----:B0-----:R-:W3:Y:S04]  /*3e540*/  LDL.LU R4, [R1+0x5a0] ;  /* 0x0005a00001047983 */ /* 0x001ee80000300800 */
[----:B------:R-:W3:Y:S04]  /*3e550*/  LDL.LU R5, [R1+0x5a4] ;  /* 0x0005a40001057983 */ /* 0x000ee80000300800 */
[----:B------:R-:W3:Y:S04]  /*3e560*/  LDL.LU R6, [R1+0x5a8] ;  /* 0x0005a80001067983 */ /* 0x000ee80000300800 */
[----:B------:R-:W3:Y:S01]  /*3e570*/  LDL.LU R7, [R1+0x5ac] ;  /* 0x0005ac0001077983 */ /* 0x000ee20000300800 */
[----:B--2---:R-:W-:Y:S03]  /*3e580*/  HMMA.16816.F32 R20, R8, R22, R28 ;  /* 0x000000160814723c */ /* 0x004fe6000000181c */
[----:B------:R-:W2:Y:S04]  /*3e590*/  LDL.LU.64 R30, [R1+0x2308] ;  /* 0x00230800011e7983 */ /* 0x000ea80000300a00 */
[----:B------:R-:W2:Y:S01]  /*3e5a0*/  LDL.LU.64 R28, [R1+0x2300] ;  /* 0x00230000011c7983 */ /* 0x000ea20000300a00 */
[----:B------:R-:W-:-:S02]  /*3e5b0*/  IMAD.MOV.U32 R42, RZ, RZ, R37 ;  /* 0x000000ffff2a7224 */ /* 0x000fc400078e0025 */
[----:B------:R-:W-:Y:S01]  /*3e5c0*/  IMAD.MOV.U32 R43, RZ, RZ, R36 ;  /* 0x000000ffff2b7224 */ /* 0x000fe200078e0024 */
[----:B------:R-:W-:Y:S06]  /*3e5d0*/  HMMA.16816.F32 R24, R8, R58, R24 ;  /* 0x0000003a0818723c */ /* 0x000fec0000001818 */
[----:B------:R-:W-:Y:S02]  /*3e5e0*/  IMAD.MOV.U32 R16, RZ, RZ, R58 ;  /* 0x000000ffff107224 */ /* 0x000fe400078e003a */
[----:B------:R-:W-:-:S04]  /*3e5f0*/  IMAD.MOV.U32 R0, RZ, RZ, R59 ;  /* 0x000000ffff007224 */ /* 0x000fc800078e003b */
[----:B------:R-:W-:Y:S04]  /*3e600*/  STL.64 [R1+0xc10], R20 ;  /* 0x000c101401007387 */ /* 0x000fe80000100a00 */
[----:B------:R0:W-:Y:S04]  /*3e610*/  STL.64 [R1+0xc18], R22 ;  /* 0x000c181601007387 */ /* 0x0001e80000100a00 */
[----:B0-----:R-:W4:Y:S04]  /*3e620*/  LDL.LU.64 R22, [R1+0x22f8] ;  /* 0x0022f80001167983 */ /* 0x001f280000300a00 */
[----:B------:R-:W4:Y:S01]  /*3e630*/  LDL.LU.64 R20, [R1+0x22f0] ;  /* 0x0022f00001147983 */ /* 0x000f220000300a00 */
[----:B--2---:R-:W-:Y:S03]  /*3e640*/  HMMA.16816.F32 R40, R8, R42, R28 ;  /* 0x0000002a0828723c */ /* 0x004fe6000000181c */
[----:B------:R-:W2:-:S15]  /*3e650*/  LDL.LU.64 R30, [R1+0x22e8] ;  /* 0x0022e800011e7983 */ /* 0x000e9e0000300a00 */
[----:B------:R-:W-:-:S05]  /*3e660*/  NOP ;  /* 0x0000000000007918 */ /* 0x000fca0000000000 */
[----:B------:R0:W-:Y:S04]  /*3e670*/  STL.64 [R1+0xb40], R40 ;  /* 0x000b402801007387 */ /* 0x0001e80000100a00 */
[----:B------:R1:W-:Y:S04]  /*3e680*/  STL.64 [R1+0xb48], R42 ;  /* 0x000b482a01007387 */ /* 0x0003e80000100a00 */
[----:B0-----:R-:W2:Y:S04]  /*3e690*/  LDL.LU R40, [R1+0x580] ;  /* 0x0005800001287983 */ /* 0x001ea80000300800 */
[----:B------:R-:W2:Y:S04]  /*3e6a0*/  LDL.LU R41, [R1+0x584] ;  /* 0x0005840001297983 */ /* 0x000ea80000300800 */
[----:B-1----:R-:W2:Y:S04]  /*3e6b0*/  LDL.LU R42, [R1+0x588] ;  /* 0x00058800012a7983 */ /* 0x002ea80000300800 */
[----:B------:R-:W2:Y:S04]  /*3e6c0*/  LDL.LU R43, [R1+0x58c] ;  /* 0x00058c00012b7983 */ /* 0x000ea80000300800 */
[----:B------:R-:W-:Y:S04]  /*3e6d0*/  STL.64 [R1+0xac0], R24 ;  /* 0x000ac01801007387 */ /* 0x000fe80000100a00 */
[----:B------:R0:W-:Y:S04]  /*3e6e0*/  STL.64 [R1+0xac8], R26 ;  /* 0x000ac81a01007387 */ /* 0x0001e80000100a00 */
[----:B0-----:R-:W2:Y:S04]  /*3e6f0*/  LDL.LU.64 R26, [R1+0x22e0] ;  /* 0x0022e000011a7983 */ /* 0x001ea80000300a00 */
[----:B------:R-:W2:Y:S04]  /*3e700*/  LDL.LU.64 R24, [R1+0x22d8] ;  /* 0x0022d80001187983 */ /* 0x000ea80000300a00 */
[----:B------:R-:W4:Y:S01]  /*3e710*/  LDL.LU.64 R58, [R1+0x22d0] ;  /* 0x0022d000013a7983 */ /* 0x000f220000300a00 */
[----:B------:R-:W-:-:S02]  /*3e720*/  IMAD.MOV.U32 R34, RZ, RZ, R57 ;  /* 0x000000ffff227224 */ /* 0x000fc400078e0039 */
[----:B------:R-:W-:-:S07]  /*3e730*/  IMAD.MOV.U32 R35, RZ, RZ, R56 ;  /* 0x000000ffff237224 */ /* 0x000fce00078e0038 */
[C---:B---3--:R-:W-:Y:S06]  /*3e740*/  HMMA.16816.F32 R4, R8.reuse, R34, R4 ;  /* 0x000000220804723c */ /* 0x048fec0000001804 */
[----:B----4-:R-:W-:-:S15]  /*3e750*/  HMMA.16816.F32 R20, R8, R58, R20 ;  /* 0x0000003a0814723c */ /* 0x010fde0000001814 */
[----:B------:R-:W-:-:S08]  /*3e760*/  NOP ;  /* 0x0000000000007918 */ /* 0x000fd00000000000 */
[----:B------:R-:W-:Y:S04]  /*3e770*/  STL.64 [R1+0xa40], R20 ;  /* 0x000a401401007387 */ /* 0x000fe80000100a00 */
[----:B------:R0:W-:Y:S04]  /*3e780*/  STL.64 [R1+0xa48], R22 ;  /* 0x000a481601007387 */ /* 0x0001e80000100a00 */
[----:B0-----:R-:W3:Y:S04]  /*3e790*/  LDL.LU.64 R22, [R1+0x22c8] ;  /* 0x0022c80001167983 */ /* 0x001ee80000300a00 */
[----:B------:R-:W-:Y:S04]  /*3e7a0*/  STL.64 [R1+0x2250], R58 ;  /* 0x0022503a01007387 */ /* 0x000fe80000100a00 */
[----:B------:R-:W4:Y:S04]  /*3e7b0*/  LDL.LU R32, [R1+0x570] ;  /* 0x0005700001207983 */ /* 0x000f280000300800 */
[----:B------:R-:W-:Y:S04]  /*3e7c0*/  STL.64 [R1+0x9c0], R4 ;  /* 0x0009c00401007387 */ /* 0x000fe80000100a00 */
[----:B------:R3:W-:Y:S04]  /*3e7d0*/  STL.64 [R1+0x9c8], R6 ;  /* 0x0009c80601007387 */ /* 0x0007e80000100a00 */
[----:B------:R-:W4:Y:S04]  /*3e7e0*/  LDL.LU R33, [R1+0x574] ;  /* 0x0005740001217983 */ /* 0x000f280000300800 */
[----:B------:R-:W4:Y:S04]  /*3e7f0*/  LDL.LU R34, [R1+0x578] ;  /* 0x0005780001227983 */ /* 0x000f280000300800 */
[----:B------:R-:W4:Y:S01]  /*3e800*/  LDL.LU R35, [R1+0x57c] ;  /* 0x00057c0001237983 */ /* 0x000f220000300800 */
[----:B--2---:R-:W-:-:S15]  /*3e810*/  HMMA.16816.F32 R40, R8, R26, R40 ;  /* 0x0000001a0828723c */ /* 0x004fde0000001828 */
[----:B------:R-:W-:-:S09]  /*3e820*/  NOP ;  /* 0x0000000000007918 */ /* 0x000fd20000000000 */
[----:B------:R-:W-:Y:S02]  /*3e830*/  IMAD.MOV.U32 R53, RZ, RZ, R43 ;  /* 0x000000ffff357224 */ /* 0x000fe400078e002b */
[----:B------:R-:W-:Y:S02]  /*3e840*/  IMAD.MOV.U32 R45, RZ, RZ, R42 ;  /* 0x000000ffff2d7224 */ /* 0x000fe400078e002a */
[----:B------:R-:W-:Y:S02]  /*3e850*/  IMAD.MOV.U32 R52, RZ, RZ, R41 ;  /* 0x000000ffff347224 */ /* 0x000fe400078e0029 */
[----:B------:R-:W-:Y:S01]  /*3e860*/  IMAD.MOV.U32 R44, RZ, RZ, R40 ;  /* 0x000000ffff2c7224 */ /* 0x000fe200078e0028 */
[C---:B---3--:R-:W-:Y:S06]  /*3e870*/  HMMA.16816.F32 R4, R8.reuse, R22, R12 ;  /* 0x000000160804723c */ /* 0x048fec000000180c */
[----:B----4-:R-:W-:-:S15]  /*3e880*/  HMMA.16816.F32 R32, R8, R30, R32 ;  /* 0x0000001e0820723c */ /* 0x010fde0000001820 */
[----:B------:R-:W-:-:S02]  /*3e890*/  NOP ;  /* 0x0000000000007918 */ /* 0x000fc40000000000 */
        /* <DEDUP_REMOVED lines=8> */
[----:B------:R-:W3:Y:S01]  /*3e920*/  LDL.LU R58, [R1+0x538] ;  /* 0x00053800013a7983 */ /* 0x000ee20000300800 */
[----:B------:R-:W-:-:S03]  /*3e930*/  IMAD.MOV.U32 R28, RZ, RZ, R4 ;  /* 0x000000ffff1c7224 */ /* 0x000fc600078e0004 */
[----:B------:R-:W3:Y:S01]  /*3e940*/  LDL.LU R59, [R1+0x53c] ;  /* 0x00053c00013b7983 */ /* 0x000ee20000300800 */
[----:B------:R-:W-:-:S03]  /*3e950*/  IMAD.MOV.U32 R36, RZ, RZ, R5 ;  /* 0x000000ffff247224 */ /* 0x000fc600078e0005 */
[----:B0-----:R-:W4:Y:S01]  /*3e960*/  LDL.LU R4, [R1+0x200] ;  /* 0x0002000001047983 */ /* 0x001f220000300800 */
[----:B------:R-:W-:-:S03]  /*3e970*/  IMAD.MOV.U32 R29, RZ, RZ, R6 ;  /* 0x000000ffff1d7224 */ /* 0x000fc600078e0006 */
[----:B------:R-:W4:Y:S01]  /*3e980*/  LDL.LU R5, [R1+0x204] ;  /* 0x0002040001057983 */ /* 0x000f220000300800 */
[----:B------:R-:W-:-:S03]  /*3e990*/  IMAD.MOV.U32 R37, RZ, RZ, R7 ;  /* 0x000000ffff257224 */ /* 0x000fc600078e0007 */
[----:B-1----:R-:W4:Y:S04]  /*3e9a0*/  LDL.LU R6, [R1+0x208] ;  /* 0x0002080001067983 */ /* 0x002f280000300800 */
[----:B------:R-:W4:Y:S04]  /*3e9b0*/  LDL.LU R7, [R1+0x20c] ;  /* 0x00020c0001077983 */ /* 0x000f280000300800 */
[----:B------:R-:W3:Y:S04]  /*3e9c0*/  LDL.LU R20, [R1+0x360] ;  /* 0x0003600001147983 */ /* 0x000ee80000300800 */
[----:B------:R-:W3:Y:S04]  /*3e9d0*/  LDL.LU R21, [R1+0x364] ;  /* 0x0003640001157983 */ /* 0x000ee80000300800 */
[----:B------:R-:W3:Y:S04]  /*3e9e0*/  LDL.LU R22, [R1+0x368] ;  /* 0x0003680001167983 */ /* 0x000ee80000300800 */
[----:B------:R-:W3:Y:S04]  /*3e9f0*/  LDL.LU R23, [R1+0x36c] ;  /* 0x00036c0001177983 */ /* 0x000ee80000300800 */
[----:B------:R-:W-:Y:S04]  /*3ea00*/  STL.64 [R1+0x5d0], R40 ;  /* 0x0005d02801007387 */ /* 0x000fe80000100a00 */
[----:B------:R0:W-:Y:S04]  /*3ea10*/  STL.64 [R1+0x5d8], R42 ;  /* 0x0005d82a01007387 */ /* 0x0001e80000100a00 */
[----:B0-----:R-:W4:Y:S04]  /*3ea20*/  LDL.LU.64 R42, [R1+0x22c0] ;  /* 0x0022c000012a7983 */ /* 0x001f280000300a00 */
[----:B------:R-:W3:Y:S04]  /*3ea30*/  LDL.LU.64 R40, [R1+0x22b8] ;  /* 0x0022b80001287983 */ /* 0x000ee80000300a00 */
[----:B------:R-:W-:Y:S04]  /*3ea40*/  STL.64 [R1+0x2208], R26 ;  /* 0x0022081a01007387 */ /* 0x000fe80000100a00 */
[----:B------:R0:W-:Y:S04]  /*3ea50*/  STL.64 [R1+0x2200], R24 ;  /* 0x0022001801007387 */ /* 0x0001e80000100a00 */
[----:B0-----:R-:W3:Y:S04]  /*3ea60*/  LDL.LU R24, [R1+0x520] ;  /* 0x0005200001187983 */ /* 0x001ee80000300800 */
[----:B------:R-:W3:Y:S04]  /*3ea70*/  LDL.LU R25, [R1+0x524] ;  /* 0x0005240001197983 */ /* 0x000ee80000300800 */
[----:B------:R-:W3:Y:S04]  /*3ea80*/  LDL.LU R26, [R1+0x528] ;  /* 0x00052800011a7983 */ /* 0x000ee80000300800 */
[----:B------:R-:W3:Y:S04]  /*3ea90*/  LDL.LU R27, [R1+0x52c] ;  /* 0x00052c00011b7983 */ /* 0x000ee80000300800 */
        /* <DEDUP_REMOVED lines=18> */
[----:B0-----:R-:W4:Y:S04]  /*3ebc0*/  LDL.LU R32, [R1+0x550] ;  /* 0x0005500001207983 */ /* 0x001f280000300800 */
[----:B------:R-:W4:Y:S04]  /*3ebd0*/  LDL.LU R33, [R1+0x554] ;  /* 0x0005540001217983 */ /* 0x000f280000300800 */
[----:B------:R-:W4:Y:S04]  /*3ebe0*/  LDL.LU R34, [R1+0x558] ;  /* 0x0005580001227983 */ /* 0x000f280000300800 */
[----:B------:R-:W4:Y:S01]  /*3ebf0*/  LDL.LU R35, [R1+0x55c] ;  /* 0x00055c0001237983 */ /* 0x000f220000300800 */
[C---:B---3--:R-:W-:Y:S03]  /*3ec00*/  HMMA.16816.F32 R28, R8.reuse, R42, R28 ;  /* 0x0000002a081c723c */ /* 0x048fe6000000181c */
[----:B------:R-:W-:Y:S04]  /*3ec10*/  STL.64 [R1+0x2228], R38 ;  /* 0x0022282601007387 */ /* 0x000fe80000100a00 */
[----:B------:R-:W-:Y:S01]  /*3ec20*/  STL.64 [R1+0x2220], R36 ;  /* 0x0022202401007387 */ /* 0x000fe20000100a00 */
[C---:B------:R-:W-:Y:S06]  /*3ec30*/  HMMA.16816.F32 R24, R8.reuse, R50, R24 ;  /* 0x000000320818723c */ /* 0x040fec0000001818 */
[C---:B------:R-:W-:Y:S06]  /*3ec40*/  HMMA.16816.F32 R4, R8.reuse, R54, R4 ;  /* 0x000000360804723c */ /* 0x040fec0000001804 */
[----:B----4-:R-:W-:-:S15]  /*3ec50*/  HMMA.16816.F32 R32, R8, R38, R32 ;  /* 0x000000260820723c */ /* 0x010fde0000001820 */
[----:B------:R-:W-:-:S08]  /*3ec60*/  NOP ;  /* 0x0000000000007918 */ /* 0x000fd00000000000 */
[----:B------:R-:W-:Y:S04]  /*3ec70*/  STL.64 [R1+0x550], R32 ;  /* 0x0005502001007387 */ /* 0x000fe80000100a00 */
[----:B------:R-:W-:Y:S04]  /*3ec80*/  STL.64 [R1+0x558], R34 ;  /* 0x0005582201007387 */ /* 0x000fe80000100a00 */
[----:B------:R-:W-:Y:S04]  /*3ec90*/  STL.64 [R1+0x2238], R42 ;  /* 0x0022382a01007387 */ /* 0x000fe80000100a00 */
[----:B------:R-:W-:Y:S04]  /*3eca0*/  STL.64 [R1+0x2230], R40 ;  /* 0x0022302801007387 */ /* 0x000fe80000100a00 */
[----:B------:R-:W-:Y:S04]  /*3ecb0*/  STL.64 [R1+0x540], R28 ;  /* 0x0005401c01007387 */ /* 0x000fe80000100a00 */
[----:B------:R0:W-:Y:S02]  /*3ecc0*/  STL.64 [R1+0x548], R30 ;  /* 0x0005481e01007387 */ /* 0x0001e40000100a00 */
[----:B0-----:R-:W-:Y:S06]  /*3ecd0*/  HMMA.16816.F32 R28, R8, R46, R56 ;  /* 0x0000002e081c723c */ /* 0x001fec0000001838 */
[----:B------:R-:W-:-:S15]  /*3ece0*/  STL.64 [R1+0x2248], R46 ;  /* 0x0022482e01007387 */ /* 0x000fde0000100a00 */
        /* <DEDUP_REMOVED lines=11> */
[----:B------:R2:W-:Y:S04]  /*3eda0*/  STL.64 [R1+0x208], R6 ;  /* 0x0002080601007387 */ /* 0x0005e80000100a00 */
[----:B------:R-:W3:Y:S01]  /*3edb0*/  LDL.LU R32, [R1+0x720] ;  /* 0x0007200001207983 */ /* 0x000ee20000300800 */
[----:B--2---:R-:W-:-:S15]  /*3edc0*/  HMMA.16816.F32 R4, R12, R18, R20 ;  /* 0x000000120c04723c */ /* 0x004fde0000001814 */
[----:B------:R-:W-:-:S08]  /*3edd0*/  NOP ;  /* 0x0000000000007918 */ /* 0x000fd00000000000 */
[----:B------:R-:W-:Y:S04]  /*3ede0*/  STL.64 [R1+0xd10], R4 ;  /* 0x000d100401007387 */ /* 0x000fe80000100a00 */
[----:B------:R0:W-:Y:S04]  /*3edf0*/  STL.64 [R1+0xd18], R6 ;  /* 0x000d180601007387 */ /* 0x0001e80000100a00 */
[----:B------:R-:W3:Y:S04]  /*3ee00*/  LDL.LU R33, [R1+0x724] ;  /* 0x0007240001217983 */ /* 0x000ee80000300800 */
[----:B------:R-:W2:Y:S04]  /*3ee10*/  LDL.LU R34, [R1+0x728] ;  /* 0x0007280001227983 */ /* 0x000ea80000300800 */
[----:B------:R-:W2:Y:S04]  /*3ee20*/  LDL.LU R35, [R1+0x72c] ;  /* 0x00072c0001237983 */ /* 0x000ea80000300800 */
[----:B------:R-:W4:Y:S04]  /*3ee30*/  LDL.LU R20, [R1+0x350] ;  /* 0x0003500001147983 */ /* 0x000f280000300800 */
[----:B------:R-:W4:Y:S04]  /*3ee40*/  LDL.LU R21, [R1+0x354] ;  /* 0x0003540001157983 */ /* 0x000f280000300800 */
[----:B------:R-:W4:Y:S04]  /*3ee50*/  LDL.LU R22, [R1+0x358] ;  /* 0x0003580001167983 */ /* 0x000f280000300800 */
[----:B------:R-:W4:Y:S04]  /*3ee60*/  LDL.LU R23, [R1+0x35c] ;  /* 0x00035c0001177983 */ /* 0x000f280000300800 */
[----:B0-----:R-:W4:Y:S04]  /*3ee70*/  LDL.64 R6, [R1+0x98] ;  /* 0x0000980001067983 */ /* 0x001f280000100a00 */
[----:B--2---:R-:W-:Y:S04]  /*3ee80*/  STL.64 [R1+0x2280], R34 ;  /* 0x0022802201007387 */ /* 0x004fe80000100a00 */
[----:B---3--:R-:W-:Y:S04]  /*3ee90*/  STL.64 [R1+0x2278], R32 ;  /* 0x0022782001007387 */ /* 0x008fe80000100a00 */
[----:B------:R-:W2:Y:S04]  /*3eea0*/  LDL.LU R52, [R1+0x760] ;  /* 0x0007600001347983 */ /* 0x000ea80000300800 */
[----:B------:R-:W2:Y:S04]  /*3eeb0*/  LDL.LU R53, [R1+0x764] ;  /* 0x0007640001357983 */ /* 0x000ea80000300800 */
[----:B------:R-:W3:Y:S04]  /*3eec0*/  LDL.LU R54, [R1+0x768] ;  /* 0x0007680001367983 */ /* 0x000ee80000300800 */
[----:B------:R-:W3:Y:S01]  /*3eed0*/  LDL.LU R55, [R1+0x76c] ;  /* 0x00076c0001377983 */ /* 0x000ee20000300800 */
[----:B------:R-:W0:Y:S01]  /*3eee0*/  S2R R56, SR_TID.X ;  /* 0x0000000000387919 */ /* 0x000e220000002100 */
[----:B----4-:R-:W-:Y:S01]  /*3eef0*/  HMMA.16816.F32 R8, R12, R6, R20 ;  /* 0x000000060c08723c */ /* 0x010fe20000001814 */
[C---:B0-----:R-:W-:Y:S01]  /*3ef00*/  LOP3.LUT R57, R56.reuse, 0x7, RZ, 0xc0, !PT ;  /* 0x0000000738397812 */ /* 0x041fe200078ec0ff */
[----:B------:R-:W-:Y:S01]  /*3ef10*/  IMAD.SHL.U32 R17, R56, 0x2, RZ ;  /* 0x0000000238117824 */ /* 0x000fe200078e00ff */
[----:B---3--:R-:W-:Y:S04]  /*3ef20*/  STL.64 [R1+0x2290], R54 ;  /* 0x0022903601007387 */ /* 0x008fe80000100a00 */
[----:B--2---:R0:W-:Y:S04]  /*3ef30*/  STL.64 [R1+0x2288], R52 ;  /* 0x0022883401007387 */ /* 0x0041e80000100a00 */
[----:B0-----:R-:W2:Y:S04]  /*3ef40*/  LDL.LU R52, [R1+0x770] ;  /* 0x0007700001347983 */ /* 0x001ea80000300800 */
[----:B------:R-:W2:Y:S04]  /*3ef50*/  LDL.LU R53, [R1+0x774] ;  /* 0x0007740001357983 */ /* 0x000ea80000300800 */
[----:B------:R-:W2:Y:S04]  /*3ef60*/  LDL.LU R54, [R1+0x778] ;  /* 0x0007780001367983 */ /* 0x000ea80000300800 */
[----:B------:R-:W2:Y:S04]  /*3ef70*/  LDL.LU R55, [R1+0x77c] ;  /* 0x00077c0001377983 */ /* 0x000ea80000300800 */
[----:B------:R-:W2:Y:S01]  /*3ef80*/  LDL.64 R34, [R1+0x88] ;  /* 0x0000880001227983 */ /* 0x000ea20000100a00 */
[----:B------:R-:W-:-:S02]  /*3ef90*/  IMAD R57, R57, 0x110, RZ ;  /* 0x0000011039397824 */ /* 0x000fc400078e02ff */
[----:B------:R-:W-:Y:S01]  /*3efa0*/  IMAD.SHL.U32 R61, R56, 0x80, RZ ;  /* 0x00000080383d7824 */ /* 0x000fe200078e00ff */
[----:B------:R-:W3:Y:S04]  /*3efb0*/  LDL.64 R50, [R1+0x78] ;  /* 0x0000780001327983 */ /* 0x000ee80000100a00 */
[----:B------:R-:W4:Y:S01]  /*3efc0*/  LDL.LU R56, [R1+0x750] ;  /* 0x0007500001387983 */ /* 0x000f220000300800 */
[----:B------:R-:W-:-:S03]  /*3efd0*/  LOP3.LUT R17, R57, 0x10, R17, 0x78, !PT ;  /* 0x0000001039117812 */ /* 0x000fc600078e7811 */
[----:B------:R-:W4:Y:S04]  /*3efe0*/  LDL.LU R57, [R1+0x754] ;  /* 0x0007540001397983 */ /* 0x000f280000300800 */
[----:B------:R-:W4:Y:S04]  /*3eff0*/  LDL.LU R58, [R1+0x758] ;  /* 0x00075800013a7983 */ /* 0x000f280000300800 */
[----:B------:R-:W4:Y:S04]  /*3f000*/  LDL.LU R59, [R1+0x75c] ;  /* 0x00075c00013b7983 */ /* 0x000f280000300800 */
[----:B------:R-:W3:Y:S04]  /*3f010*/  LDL.LU R44, [R1+0x740] ;  /* 0x00074000012c7983 */ /* 0x000ee80000300800 */
[----:B------:R-:W3:Y:S04]  /*3f020*/  LDL.LU R45, [R1+0x744] ;  /* 0x00074400012d7983 */ /* 0x000ee80000300800 */
[----:B------:R-:W3:Y:S04]  /*3f030*/  LDL.LU R46, [R1+0x748] ;  /* 0x00074800012e7983 */ /* 0x000ee80000300800 */
[----:B------:R-:W3:Y:S04]  /*3f040*/  LDL.LU R47, [R1+0x74c] ;  /* 0x00074c00012f7983 */ /* 0x000ee80000300800 */
[----:B------:R-:W3:Y:S04]  /*3f050*/  LDL.LU R40, [R1+0x730] ;  /* 0x0007300001287983 */ /* 0x000ee80000300800 */
[----:B------:R-:W3:Y:S01]  /*3f060*/  LDL.LU R41, [R1+0x734] ;  /* 0x0007340001297983 */ /* 0x000ee20000300800 */
[----:B------:R-:W-:-:S03]  /*3f070*/  LOP3.LUT R17, R17, 0x800, R61, 0xf8, !PT ;  /* 0x0000080011117812 */ /* 0x000fc600078ef83d */
[----:B------:R-:W3:Y:S04]  /*3f080*/  LDL.LU R42, [R1+0x738] ;  /* 0x00073800012a7983 */ /* 0x000ee80000300800 */
[----:B------:R-:W3:Y:S04]  /*3f090*/  LDL.LU R43, [R1+0x73c] ;  /* 0x00073c00012b7983 */ /* 0x000ee80000300800 */
[----:B------:R-:W3:Y:S04]  /*3f0a0*/  LDL.64 R38, [R1+0x48] ;  /* 0x0000480001267983 */ /* 0x000ee80000100a00 */
[----:B------:R-:W3:Y:S04]  /*3f0b0*/  LDL.64 R26, [R1+0x38] ;  /* 0x00003800011a7983 */ /* 0x000ee80000100a00 */
[----:B------:R-:W3:Y:S01]  /*3f0c0*/  LDL.LU R28, [R1+0x710] ;  /* 0x00071000011c7983 */ /* 0x000ee20000300800 */
[----:B------:R-:W-:-:S03]  /*3f0d0*/  LOP3.LUT R17, R17, 0x40, RZ, 0x3c, !PT ;  /* 0x0000004011117812 */ /* 0x000fc600078e3cff */
[----:B------:R-:W3:Y:S04]  /*3f0e0*/  LDL.LU R29, [R1+0x714] ;  /* 0x00071400011d7983 */ /* 0x000ee80000300800 */
[----:B------:R-:W3:Y:S04]  /*3f0f0*/  LDL.LU R30, [R1+0x718] ;  /* 0x00071800011e7983 */ /* 0x000ee80000300800 */
[----:B------:R-:W3:Y:S04]  /*3f100*/  LDL.LU R31, [R1+0x71c] ;  /* 0x00071c00011f7983 */ /* 0x000ee80000300800 */
[----:B------:R-:W-:Y:S04]  /*3f110*/  STL.64 [R1+0xc90], R8 ;  /* 0x000c900801007387 */ /* 0x000fe80000100a00 */
[----:B------:R-:W-:Y:S04]  /*3f120*/  STL.64 [R1+0xc98], R10 ;  /* 0x000c980a01007387 */ /* 0x000fe80000100a00 */
[----:B------:R-:W0:Y:S04]  /*3f130*/  LDSM.16.MT88.4 R8, [R17+UR4+0x3000] ;  /* 0x003000041108783b */ /* 0x000e280008004200 */
[----:B------:R-:W3:Y:S01]  /*3f140*/  LDL.LU R4, [R1+0x700] ;  /* 0x0007000001047983 */ /* 0x000ee20000300800 */
[----:B------:R-:W-:-:S03]  /*3f150*/  IMAD.MOV.U32 R21, RZ, RZ, R6 ;  /* 0x000000ffff157224 */ /* 0x000fc600078e0006 */
[----:B------:R-:W3:Y:S01]  /*3f160*/  LDL.LU R5, [R1+0x704] ;  /* 0x0007040001057983 */ /* 0x000ee20000300800 */
[----:B------:R-:W-:-:S03]  /*3f170*/  IMAD.MOV.U32 R20, RZ, RZ, R7 ;  /* 0x000000ffff147224 */ /* 0x000fc600078e0007 */
[----:B------:R-:W3:Y:S04]  /*3f180*/  LDL.LU R6, [R1+0x708] ;  /* 0x0007080001067983 */ /* 0x000ee80000300800 */
[----:B------:R-:W3:Y:S04]  /*3f190*/  LDL.LU R7, [R1+0x70c] ;  /* 0x00070c0001077983 */ /* 0x000ee80000300800 */
[----:B0-----:R-:W-:Y:S04]  /*3f1a0*/  STL.64 [R1+0x2130], R10 ;  /* 0x0021300a01007387 */ /* 0x001fe80000100a00 */
[----:B------:R-:W-:Y:S01]  /*3f1b0*/  STL.64 [R1+0x2128], R8 ;  /* 0x0021280801007387 */ /* 0x000fe20000100a00 */
[----:B--2---:R-:W-:-:S15]  /*3f1c0*/  HMMA.16816.F32 R52, R12, R34, R52 ;  /* 0x000000220c34723c */ /* 0x004fde0000001834 */
[----:B------:R-:W-:-:S08]  /*3f1d0*/  NOP ;  /* 0x0000000000007918 */ /* 0x000fd00000000000 */
[----:B------:R-:W-:Y:S04]  /*3f1e0*/  STL.64 [R1+0xc20], R52 ;  /* 0x000c203401007387 */ /* 0x000fe80000100a00 */
[----:B------:R0:W-:Y:S04]  /*3f1f0*/  STL.64 [R1+0xc28], R54 ;  /* 0x000c283601007387 */ /* 0x0001e80000100a00 */
[----:B0-----:R-:W2:Y:S04]  /*3f200*/  LDL.LU.64 R54, [R1+0x2290] ;  /* 0x0022900001367983 */ /* 0x001ea80000300a00 */
[----:B------:R-:W2:Y:S01]  /*3f210*/  LDL.LU.64 R52, [R1+0x2288] ;  /* 0x0022880001347983 */ /* 0x000ea20000300a00 */
[----:B------:R-:W-:Y:S01]  /*3f220*/  IMAD.MOV.U32 R10, RZ, RZ, R16 ;  /* 0x000000ffff0a7224 */ /* 0x000fe200078e0010 */
[----:B------:R-:W-:-:S07]  /*3f230*/  MOV R11, R0 ;  /* 0x00000000000b7202 */ /* 0x000fce0000000f00 */
[----:B----4-:R-:W-:Y:S01]  /*3f240*/  HMMA.16816.F32 R56, R12, R10, R56 ;  /* 0x0000000a0c38723c */ /* 0x010fe20000001838 */
[----:B------:R-:W-:Y:S02]  /*3f250*/  IMAD.MOV.U32 R23, RZ, RZ, R34 ;  /* 0x000000ffff177224 */ /* 0x000fe400078e0022 */
[----:B------:R-:W-:Y:S02]  /*3f260*/  IMAD.MOV.U32 R22, RZ, RZ, R35 ;  /* 0x000000ffff167224 */ /* 0x000fe400078e0023 */
[----:B------:R-:W4:Y:S04]  /*3f270*/  LDL.LU.64 R34, [R1+0x2280] ;  /* 0x0022800001227983 */ /* 0x000f280000300a00 */
[----:B------:R-:W4:Y:S01]  /*3f280*/  LDL.LU.64 R32, [R1+0x2278] ;  /* 0x0022780001207983 */ /* 0x000f220000300a00 */
[----:B---3--:R-:W-:-:S02]  /*3f290*/  IMAD.MOV.U32 R9, RZ, RZ, R50 ;  /* 0x000000ffff097224 */ /* 0x008fc400078e0032 */
[----:B------:R-:W-:Y:S01]  /*3f2a0*/  IMAD.MOV.U32 R8, RZ, RZ, R51 ;  /* 0x000000ffff087224 */ /* 0x000fe200078e0033 */
[----:B--2---:R-:W-:-:S15]  /*3f2b0*/  HMMA.16816.F32 R52, R12, R50, R52 ;  /* 0x000000320c34723c */ /* 0x004fde0000001834 */
[----:B------:R-:W-:-:S08]  /*3f2c0*/  NOP ;  /* 0x0000000000007918 */ /* 0x000fd00000000000 */
        /* <DEDUP_REMOVED lines=8> */
[----:B0-----:R-:W2:Y:S01]  /*3f350*/  LDL.LU.64 R58, [R1+0x2250] ;  /* 0x00225000013a7983 */ /* 0x001ea20000300a00 */
[C---:B------:R-:W-:Y:S06]  /*3f360*/  HMMA.16816.F32 R40, R12.reuse, R38, R40 ;  /* 0x000000260c28723c */ /* 0x040fec0000001828 */
[----:B----4-:R-:W-:Y:S01]  /*3f370*/  HMMA.16816.F32 R32, R12, R26, R32 ;  /* 0x0000001a0c20723c */ /* 0x010fe20000001820 */
[----:B------:R-:W-:Y:S01]  /*3f380*/  STL.64 [R1+0x21a0], R10 ;  /* 0x0021a00a01007387 */ /* 0x000fe20000100a00 */
[----:B------:R-:W-:-:S02]  /*3f390*/  IMAD.MOV.U32 R0, RZ, RZ, R38 ;  /* 0x000000ffff007224 */ /* 0x000fc400078e0026 */
[----:B------:R-:W-:Y:S02]  /*3f3a0*/  IMAD.MOV.U32 R61, RZ, RZ, R39 ;  /* 0x000000ffff3d7224 */ /* 0x000fe400078e0027 */
[----:B------:R-:W-:Y:S02]  /*3f3b0*/  IMAD.MOV.U32 R60, RZ, RZ, R26 ;  /* 0x000000ffff3c7224 */ /* 0x000fe400078e001a */
[----:B------:R-:W-:Y:S01]  /*3f3c0*/  IMAD.MOV.U32 R16, RZ, RZ, R27 ;  /* 0x000000ffff107224 */ /* 0x000fe200078e001b */
[----:B--2---:R-:W-:-:S15]  /*3f3d0*/  HMMA.16816.F32 R44, R12, R58, R44 ;  /* 0x0000003a0c2c723c */ /* 0x004fde000000182c */
[----:B------:R-:W-:-:S08]  /*3f3e0*/  NOP ;  /* 0x0000000000007918 */ /* 0x000fd00000000000 */
[----:B------:R-:W-:Y:S04]  /*3f3f0*/  STL.64 [R1+0xa60], R44 ;  /* 0x000a602c01007387 */ /* 0x000fe80000100a00 */
[----:B------:R0:W-:Y:S04]  /*3f400*/  STL.64 [R1+0xa68], R46 ;  /* 0x000a682e01007387 */ /* 0x0001e80000100a00 */
[----:B0-----:R-:W2:Y:S04]  /*3f410*/  LDL.LU.64 R46, [R1+0x2248] ;  /* 0x00224800012e7983 */ /* 0x001ea80000300a00 */
[----:B------:R-:W4:Y:S04]  /*3f420*/  LDL.LU.64 R44, [R1+0x2240] ;  /* 0x00224000012c7983 */ /* 0x000f280000300a00 */
[----:B------:R0:W-:Y:S04]  /*3f430*/  STL.64 [R1+0x2198], R58 ;  /* 0x0021983a01007387 */ /* 0x0001e80000100a00 */
[----:B------:R-:W3:Y:S04]  /*3f440*/  LDL.LU R56, [R1+0x6d0] ;  /* 0x0006d00001387983 */ /* 0x000ee80000300800 */
[----:B------:R-:W3:Y:S04]  /*3f450*/  LDL.LU R57, [R1+0x6d4] ;  /* 0x0006d40001397983 */ /* 0x000ee80000300800 */
[----:B0-----:R-:W3:Y:S04]  /*3f460*/  LDL.LU R58, [R1+0x6d8] ;  /* 0x0006d800013a7983 */ /* 0x001ee80000300800 */
[----:B------:R-:W3:Y:S04]  /*3f470*/  LDL.LU R59, [R1+0x6dc] ;  /* 0x0006dc00013b7983 */ /* 0x000ee80000300800 */
[----:B------:R-:W-:Y:S04]  /*3f480*/  STL.64 [R1+0x9e0], R40 ;  /* 0x0009e02801007387 */ /* 0x000fe80000100a00 */
[----:B------:R0:W-:Y:S04]  /*3f490*/  STL.64 [R1+0x9e8], R42 ;  /* 0x0009e82a01007387 */ /* 0x0001e80000100a00 */
[----:B0-----:R-:W3:Y:S04]  /*3f4a0*/  LDL.LU.64 R42, [R1+0x2238] ;  /* 0x00223800012a7983 */ /* 0x001ee80000300a00 */
[----:B------:R-:W2:Y:S04]  /*3f4b0*/  LDL.LU.64 R40, [R1+0x2230] ;  /* 0x0022300001287983 */ /* 0x000ea80000300a00 */
[----:B------:R-:W4:Y:S04]  /*3f4c0*/  LDL.LU.64 R38, [R1+0x2228] ;  /* 0x0022280001267983 */ /* 0x000f280000300a00 */
[----:B------:R-:W3:Y:S04]  /*3f4d0*/  LDL.LU.64 R36, [R1+0x2220] ;  /* 0x0022200001247983 */ /* 0x000ee80000300a00 */
[----:B------:R-:W-:Y:S04]  /*3f4e0*/  STL.64 [R1+0x960], R32 ;  /* 0x0009602001007387 */ /* 0x000fe80000100a00 */
[----:B------:R0:W-:Y:S04]  /*3f4f0*/  STL.64 [R1+0x968], R34 ;  /* 0x0009682201007387 */ /* 0x0001e80000100a00 */
[----:B0-----:R-:W2:Y:S04]  /*3f500*/  LDL.LU.64 R34, [R1+0x2218] ;  /* 0x0022180001227983 */ /* 0x001ea80000300a00 */
[----:B------:R-:W3:Y:S04]  /*3f510*/  LDL.LU.64 R32, [R1+0x2210] ;  /* 0x0022100001207983 */ /* 0x000ee80000300a00 */
[----:B------:R-:W4:Y:S04]  /*3f520*/  LDL.LU.64 R26, [R1+0x2208] ;  /* 0x00220800011a7983 */ /* 0x000f280000300a00 */
[----:B------:R-:W2:Y:S01]  /*3f530*/  LDL.LU.64 R24, [R1+0x2200] ;  /* 0x0022000001187983 */ /* 0x000ea20000300a00 */
        /* <DEDUP_REMOVED lines=18> */
[----:B------:R-:W-:Y:S04]  /*3f660*/  STL.64 [R1+0x2158], R30 ;  /* 0x0021581e01007387 */ /* 0x000fe80000100a00 */
[----:B---3--:R0:W-:Y:S04]  /*3f670*/  STL.64 [R1+0x2150], R28 ;  /* 0x0021501c01007387 */ /* 0x0081e80000100a00 */
[----:B0-----:R-:W3:Y:S04]  /*3f680*/  LDL.LU R28, [R1+0x6f0] ;  /* 0x0006f000011c7983 */ /* 0x001ee80000300800 */
[----:B------:R-:W3:Y:S04]  /*3f690*/  LDL.LU R29, [R1+0x6f4] ;  /* 0x0006f400011d7983 */ /* 0x000ee80000300800 */
[----:B------:R-:W3:Y:S04]  /*3f6a0*/  LDL.LU R30, [R1+0x6f8] ;  /* 0x0006f800011e7983 */ /* 0x000ee80000300800 */
[----:B------:R-:W3:Y:S01]  /*3f6b0*/  LDL.LU R31, [R1+0x6fc] ;  /* 0x0006fc00011f7983 */ /* 0x000ee20000300800 */
[C---:B--2---:R-:W-:Y:S03]  /*3f6c0*/  HMMA.16816.F32 R24, R12.reuse, R38, R24 ;  /* 0x000000260c18723c */ /* 0x044fe60000001818 */
[----:B------:R-:W-:Y:S04]  /*3f6d0*/  STL.64 [R1+0x2140], R34 ;  /* 0x0021402201007387 */ /* 0x000fe80000100a00 */
[----:B------:R-:W-:Y:S01]  /*3f6e0*/  STL.64 [R1+0x2138], R32 ;  /* 0x0021382001007387 */ /* 0x000fe20000100a00 */
[----:B---3--:R-:W-:-:S15]  /*3f6f0*/  HMMA.16816.F32 R28, R12, R34, R28 ;  /* 0x000000220c1c723c */ /* 0x008fde000000181c */
[----:B------:R-:W-:-:S08]  /*3f700*/  NOP ;  /* 0x0000000000007918 */ /* 0x000fd00000000000 */
[----:B------:R-:W-:Y:S04]  /*3f710*/  STL.64 [R1+0x5b0], R28 ;  /* 0x0005b01c01007387 */ /* 0x000fe80000100a00 */
[----:B------:R-:W-:Y:S04]  /*3f720*/  STL.64 [R1+0x5b8], R30 ;  /* 0x0005b81e01007387 */ /* 0x000fe80000100a00 */
[----:B------:R-:W-:Y:S04]  /*3f730*/  STL.64 [R1+0x2178], R38 ;  /* 0x0021782601007387 */ /* 0x000fe80000100a00 */
[----:B------:R-:W-:Y:S04]  /*3f740*/  STL.64 [R1+0x2170], R36 ;  /* 0x0021702401007387 */ /* 0x000fe80000100a00 */
[----:B------:R-:W-:Y:S04]  /*3f750*/  STL.64 [R1+0x5a0], R24 ;  /* 0x0005a01801007387 */ /* 0x000fe80000100a00 */
[----:B------:R0:W-:Y:S02]  /*3f760*/  STL.64 [R1+0x5a8], R26 ;  /* 0x0005a81a01007387 */ /* 0x0001e40000100a00 */
[----:B0-----:R-:W-:Y:S01]  /*3f770*/  HMMA.16816.F32 R24, R12, R42, R56 ;  /* 0x0000002a0c18723c */ /* 0x001fe20000001838 */
[----:B------:R-:W-:-:S02]  /*3f780*/  IMAD.MOV.U32 R34, RZ, RZ, R9 ;  /* 0x000000ffff227224 */ /* 0x000fc400078e0009 */
[----:B------:R-:W-:-:S15]  /*3f790*/  IMAD.MOV.U32 R35, RZ, RZ, R8 ;  /* 0x000000ffff237224 */ /* 0x000fde00078e0008 */
[----:B------:R-:W-:-:S05]  /*3f7a0*/  NOP ;  /* 0x0000000000007918 */ /* 0x000fca0000000000 */
[----:B------:R0:W-:Y:S04]  /*3f7b0*/  STL.64 [R1+0x590], R24 ;  /* 0x0005901801007387 */ /* 0x0001e80000100a00 */
[----:B------:R-:W-:Y:S04]  /*3f7c0*/  STL.64 [R1+0x598], R26 ;  /* 0x0005981a01007387 */ /* 0x000fe80000100a00 */
[----:B------:R1:W-:Y:S04]  /*3f7d0*/  STL.64 [R1+0x21a8], R34 ;  /* 0x0021a82201007387 */ /* 0x0003e80000100a00 */
        /* <DEDUP_REMOVED lines=13> */
[----:B------:R-:W4:Y:S01]  /*3f8b0*/  LDL.LU R25, [R1+0x1f4] ;  /* 0x0001f40001197983 */ /* 0x000f220000300800 */
[----:B-1----:R-:W-:-:S02]  /*3f8c0*/  IMAD.MOV.U32 R34, RZ, RZ, R23 ;  /* 0x000000ffff227224 */ /* 0x002fc400078e0017 */
[----:B------:R-:W-:Y:S01]  /*3f8d0*/  IMAD.MOV.U32 R35, RZ, RZ, R22 ;  /* 0x000000ffff237224 */ /* 0x000fe200078e0016 */
[----:B------:R-:W4:Y:S04]  /*3f8e0*/  LDL.LU R26, [R1+0x1f8] ;  /* 0x0001f800011a7983 */ /* 0x000f280000300800 */
[----:B------:R-:W4:Y:S04]  /*3f8f0*/  LDL.LU R27, [R1+0x1fc] ;  /* 0x0001fc00011b7983 */ /* 0x000f280000300800 */
        /* <DEDUP_REMOVED lines=25> */
[----:B0-----:R-:W3:Y:S04]  /*3fa90*/  LDL.LU R40, [R1+0x6c0] ;  /* 0x0006c00001287983 */ /* 0x001ee80000300800 */
[----:B------:R-:W3:Y:S04]  /*3faa0*/  LDL.LU R41, [R1+0x6c4] ;  /* 0x0006c40001297983 */ /* 0x000ee80000300800 */
[----:B------:R-:W3:Y:S04]  /*3fab0*/  LDL.LU R42, [R1+0x6c8] ;  /* 0x0006c800012a7983 */ /* 0x000ee80000300800 */
[----:B------:R-:W3:Y:S01]  /*3fac0*/  LDL.LU R43, [R1+0x6cc] ;  /* 0x0006cc00012b7983 */ /* 0x000ee20000300800 */
[C---:B----4-:R-:W-:Y:S06]  /*3fad0*/  HMMA.16816.F32 R36, R12.reuse, R50, R36 ;  /* 0x000000320c24723c */ /* 0x050fec0000001824 */
[----:B------:R-:W-:Y:S06]  /*3fae0*/  HMMA.16816.F32 R28, R12, R54, R28 ;  /* 0x000000360c1c723c */ /* 0x000fec000000181c */
[C---:B------:R-:W-:Y:S06]  /*3faf0*/  HMMA.16816.F32 R24, R4.reuse, R18, R24 ;  /* 0x000000120418723c */ /* 0x040fec0000001818 */
[----:B--2---:R-:W-:Y:S06]  /*3fb00*/  HMMA.16816.F32 R32, R4, R34, R8 ;  /* 0x000000220420723c */ /* 0x004fec0000001808 */
[----:B---3--:R-:W-:Y:S07]  /*3fb10*/  HMMA.16816.F32 R40, R12, R46, R40 ;  /* 0x0000002e0c28723c */ /* 0x008fee0000001828 */
[----:B------:R-:W-:-:S02]  /*3fb20*/  IMAD.MOV.U32 R14, RZ, RZ, R0 ;  /* 0x000000ffff0e7224 */ /* 0x000fc400078e0000 */
[----:B------:R-:W-:-:S14]  /*3fb30*/  IMAD.MOV.U32 R15, RZ, RZ, R61 ;  /* 0x000000ffff0f7224 */ /* 0x000fdc00078e003d */
[----:B------:R0:W-:Y:S04]  /*3fb40*/  STL.64 [R1+0x580], R40 ;  /* 0x0005802801007387 */ /* 0x0001e80000100a00 */
[----:B------:R1:W-:Y:S04]  /*3fb50*/  STL.64 [R1+0x588], R42 ;  /* 0x0005882a01007387 */ /* 0x0003e80000100a00 */
[----:B------:R2:W-:Y:S04]  /*3fb60*/  STL.64 [R1+0x520], R36 ;  /* 0x0005202401007387 */ /* 0x0005e80000100a00 */
[----:B------:R3:W-:Y:S04]  /*3fb70*/  STL.64 [R1+0x528], R38 ;  /* 0x0005282601007387 */ /* 0x0007e80000100a00 */
[----:B------:R4:W-:Y:S04]  /*3fb80*/  STL.64 [R1+0x210], R28 ;  /* 0x0002101c01007387 */ /* 0x0009e80000100a00 */
[----:B------:R4:W-:Y:S04]  /*3fb90*/  STL.64 [R1+0x218], R30 ;  /* 0x0002181e01007387 */ /* 0x0009e80000100a00 */
[----:B------:R-:W4:Y:S04]  /*3fba0*/  LDL.LU R0, [R1+0x21dc] ;  /* 0x0021dc0001007983 */ /* 0x000f280000300800 */
[----:B------:R-:W-:Y:S04]  /*3fbb0*/  STL.64 [R1+0xcd0], R24 ;  /* 0x000cd01801007387 */ /* 0x000fe80000100a00 */
[----:B------:R-:W-:Y:S04]  /*3fbc0*/  STL.64 [R1+0xcd8], R26 ;  /* 0x000cd81a01007387 */ /* 0x000fe80000100a00 */
[----:B------:R-:W4:Y:S04]  /*3fbd0*/  LDL.LU R61, [R1+0x21d8] ;  /* 0x0021d800013d7983 */ /* 0x000f280000300800 */
[----:B0-----:R-:W4:Y:S04]  /*3fbe0*/  LDL.LU R40, [R1+0x190] ;  /* 0x0001900001287983 */ /* 0x001f280000300800 */
[----:B------:R-:W4:Y:S04]  /*3fbf0*/  LDL.LU R41, [R1+0x194] ;  /* 0x0001940001297983 */ /* 0x000f280000300800 */
[----:B-1----:R-:W4:Y:S04]  /*3fc00*/  LDL.LU R42, [R1+0x198] ;  /* 0x00019800012a7983 */ /* 0x002f280000300800 */
[----:B------:R-:W4:Y:S04]  /*3fc10*/  LDL.LU R43, [R1+0x19c] ;  /* 0x00019c00012b7983 */ /* 0x000f280000300800 */
[----:B--2---:R-:W2:Y:S04]  /*3fc20*/  LDL.LU R36, [R1+0x510] ;  /* 0x0005100001247983 */ /* 0x004ea80000300800 */
[----:B------:R-:W2:Y:S04]  /*3fc30*/  LDL.LU R37, [R1+0x514] ;  /* 0x0005140001257983 */ /* 0x000ea80000300800 */
[----:B---3--:R-:W2:Y:S04]  /*3fc40*/  LDL.LU R38, [R1+0x518] ;  /* 0x0005180001267983 */ /* 0x008ea80000300800 */
[----:B------:R-:W2:Y:S04]  /*3fc50*/  LDL.LU R39, [R1+0x51c] ;  /* 0x00051c0001277983 */ /* 0x000ea80000300800 */
[----:B----4-:R-:W3:Y:S04]  /*3fc60*/  LDL.LU R28, [R1+0x500] ;  /* 0x00050000011c7983 */ /* 0x010ee80000300800 */
[----:B------:R-:W3:Y:S04]  /*3fc70*/  LDL.LU R29, [R1+0x504] ;  /* 0x00050400011d7983 */ /* 0x000ee80000300800 */
[----:B------:R-:W3:Y:S04]  /*3fc80*/  LDL.LU R30, [R1+0x508] ;  /* 0x00050800011e7983 */ /* 0x000ee80000300800 */
[----:B------:R-:W3:Y:S04]  /*3fc90*/  LDL.LU R31, [R1+0x50c] ;  /* 0x00050c00011f7983 */ /* 0x000ee80000300800 */
[----:B------:R-:W4:Y:S04]  /*3fca0*/  LDL.LU.64 R10, [R1+0x21d0] ;  /* 0x0021d000010a7983 */ /* 0x000f280000300a00 */
[----:B------:R-:W4:Y:S04]  /*3fcb0*/  LDL.LU.64 R8, [R1+0x21c8] ;  /* 0x0021c80001087983 */ /* 0x000f280000300a00 */
[----:B------:R-:W-:Y:S04]  /*3fcc0*/  STL.64 [R1+0xc50], R32 ;  /* 0x000c502001007387 */ /* 0x000fe80000100a00 */
[----:B------:R0:W-:Y:S04]  /*3fcd0*/  STL.64 [R1+0xc58], R34 ;  /* 0x000c582201007387 */ /* 0x0001e80000100a00 */
[----:B0-----:R-:W4:Y:S02]  /*3fce0*/  LDL.LU.64 R34, [R1+0x21c0] ;  /* 0x0021c00001227983 */ /* 0x001f240000300a00 */
[----:B----4-:R-:W-:Y:S02]  /*3fcf0*/  HMMA.16816.F32 R32, R4, R34, R8 ;  /* 0x000000220420723c */ /* 0x010fe40000001808 */
[----:B------:R-:W4:Y:S04]  /*3fd00*/  LDL.LU.64 R10, [R1+0x21b8] ;  /* 0x0021b800010a7983 */ /* 0x000f280000300a00 */
[----:B------:R-:W4:-:S15]  /*3fd10*/  LDL.LU.64 R8, [R1+0x21b0] ;  /* 0x0021b00001087983 */ /* 0x000f1e0000300a00 */
[----:B------:R-:W-:-:S02]  /*3fd20*/  NOP ;  /* 0x0000000000007918 */ /* 0x000fc40000000000 */
[----:B------:R-:W-:Y:S04]  /*3fd30*/  STL.64 [R1+0xb90], R32 ;  /* 0x000b902001007387 */ /* 0x000fe80000100a00 */
[----:B------:R0:W-:Y:S04]  /*3fd40*/  STL.64 [R1+0xb98], R34 ;  /* 0x000b982201007387 */ /* 0x0001e80000100a00 */
[----:B0-----:R-:W4:Y:S02]  /*3fd50*/  LDL.LU.64 R34, [R1+0x21a8] ;  /* 0x0021a80001227983 */ /* 0x001f240000300a00 */
[----:B----4-:R-:W-:Y:S02]  /*3fd60*/  HMMA.16816.F32 R32, R4, R34, R8 ;  /* 0x000000220420723c */ /* 0x010fe40000001808 */
[----:B------:R-:W4:-:S15]  /*3fd70*/  LDL.LU.64 R10, [R1+0x21a0] ;  /* 0x0021a000010a7983 */ /* 0x000f1e0000300a00 */
[----:B------:R-:W-:-:S06]  /*3fd80*/  NOP ;  /* 0x0000000000007918 */ /* 0x000fcc0000000000 */
[----:B------:R0:W-:Y:S04]  /*3fd90*/  STL.64 [R1+0xb20], R32 ;  /* 0x000b202001007387 */ /* 0x0001e80000100a00 */
[----:B------:R1:W-:Y:S04]  /*3fda0*/  STL.64 [R1+0xb28], R34 ;  /* 0x000b282201007387 */ /* 0x0003e80000100a00 */
[----:B0-----:R-:W3:Y:S04]  /*3fdb0*/  LDL.LU R32, [R1+0x4f0] ;  /* 0x0004f00001207983 */ /* 0x001ee80000300800 */
[----:B------:R-:W3:Y:S04]  /*3fdc0*/  LDL.LU R33, [R1+0x4f4] ;  /* 0x0004f40001217983 */ /* 0x000ee80000300800 */
[----:B-1----:R-:W3:Y:S04]  /*3fdd0*/  LDL.LU R34, [R1+0x4f8] ;  /* 0x0004f80001227983 */ /* 0x002ee80000300800 */
[----:B------:R-:W3:Y:S01]  /*3fde0*/  LDL.LU R35, [R1+0x4fc] ;  /* 0x0004fc0001237983 */ /* 0x000ee20000300800 */
[C---:B----4-:R-:W-:Y:S03]  /*3fdf0*/  HMMA.16816.F32 R8, R4.reuse, R10, R56 ;  /* 0x0000000a0408723c */ /* 0x050fe60000001838 */
[----:B------:R-:W4:Y:S03]  /*3fe00*/  LDL.LU.64 R58, [R1+0x2198] ;  /* 0x00219800013a7983 */ /* 0x000f260000300a00 */
[----:B------:R-:W-:-:S15]  /*3fe10*/  HMMA.16816.F32 R12, R4, R14, R40 ;  /* 0x0000000e040c723c */ /* 0x000fde0000001828 */
[----:B------:R-:W-:-:S02]  /*3fe20*/  NOP ;  /* 0x0000000000007918 */ /* 0x000fc40000000000 */
[----:B------:R0:W-:Y:S04]  /*3fe30*/  STL.64 [R1+0xaa0], R8 ;  /* 0x000aa00801007387 */ /* 0x0001e80000100a00 */
[----:B------:R1:W-:Y:S04]  /*3fe40*/  STL.64 [R1+0xaa8], R10 ;  /* 0x000aa80a01007387 */ /* 0x0003e80000100a00 */
[----:B0-----:R-:W3:Y:S01]  /*3fe50*/  LDL.LU R8, [R1+0x4e0] ;  /* 0x0004e00001087983 */ /* 0x001ee20000300800 */
[----:B------:R-:W-:Y:S02]  /*3fe60*/  IMAD.MOV.U32 R26, RZ, RZ, R60 ;  /* 0x000000ffff1a7224 */ /* 0x000fe400078e003c */
[----:B------:R-:W-:-:S07]  /*3fe70*/  IMAD.MOV.U32 R27, RZ, RZ, R16 ;  /* 0x000000ffff1b7224 */ /* 0x000fce00078e0010 */
[C---:B--2---:R-:W-:Y:S06]  /*3fe80*/  HMMA.16816.F32 R24, R4.reuse, R26, R36 ;  /* 0x0000001a0418723c */ /* 0x044fec0000001824 */
[----:B----4-:R-:W-:-:S15]  /*3fe90*/  HMMA.16816.F32 R20, R4, R58, R20 ;  /* 0x0000003a0414723c */ /* 0x010fde0000001814 */
[----:B------:R-:W-:-:S08]  /*3fea0*/  NOP ;  /* 0x0000000000007918 */ /* 0x000fd00000000000 */
[----:B------:R0:W-:Y:S04]  /*3feb0*/  STL.64 [R1+0xa20], R20 ;  /* 0x000a201401007387 */ /* 0x0001e80000100a00 */
[----:B------:R2:W-:Y:S04]  /*3fec0*/  STL.64 [R1+0xa28], R22 ;  /* 0x000a281601007387 */ /* 0x0005e80000100a00 */
[----:B------:R-:W4:Y:S04]  /*3fed0*/  LDL.LU R9, [R1+0x4e4] ;  /* 0x0004e40001097983 */ /* 0x000f280000300800 */
[----:B-1----:R-:W4:Y:S04]  /*3fee0*/  LDL.LU R10, [R1+0x4e8] ;  /* 0x0004e800010a7983 */ /* 0x002f280000300800 */
[----:B------:R-:W4:Y:S04]  /*3fef0*/  LDL.LU R11, [R1+0x4ec] ;  /* 0x0004ec00010b7983 */ /* 0x000f280000300800 */
[----:B------:R-:W4:Y:S04]  /*3ff00*/  LDL.LU R56, [R1+0x180] ;  /* 0x0001800001387983 */ /* 0x000f280000300800 */
[----:B------:R-:W4:Y:S04]  /*3ff10*/  LDL.LU R57, [R1+0x184] ;  /* 0x0001840001397983 */ /* 0x000f280000300800 */
[----:B------:R-:W4:Y:S04]  /*3ff20*/  LDL.LU R58, [R1+0x188] ;  /* 0x00018800013a7983 */ /* 0x000f280000300800 */
[----:B------:R-:W4:Y:S04]  /*3ff30*/  LDL.LU R59, [R1+0x18c] ;  /* 0x00018c00013b7983 */ /* 0x000f280000300800 */
[----:B0-----:R-:W4:Y:S04]  /*3ff40*/  LDL.LU R20, [R1+0x330] ;  /* 0x0003300001147983 */ /* 0x001f280000300800 */
[----:B------:R-:W4:Y:S04]  /*3ff50*/  LDL.LU R21, [R1+0x334] ;  /* 0x0003340001157983 */ /* 0x000f280000300800 */
[----:B--2---:R-:W2:Y:S01]  /*3ff60*/  LDL.LU R22, [R1+0x338] ;  /* 0x0003380001167983 */ /* 0x004ea20000300800 */
[----:B------:R-:W-:-:S03]  /*3ff70*/  IMAD.MOV.U32 R23, RZ, RZ, R61 ;  /* 0x000000ffff177224 */ /* 0x000fc600078e003d */
[----:B------:R-:W4:Y:S04]  /*3ff80*/  LDL.LU R61, [R1+0x2190] ;  /* 0x00219000013d7983 */ /* 0x000f280000300800 */
[----:B------:R-:W2:Y:S04]  /*3ff90*/  LDL.LU.64 R42, [R1+0x2188] ;  /* 0x00218800012a7983 */ /* 0x000ea80000300a00 */
[----:B------:R-:W2:Y:S04]  /*3ffa0*/  LDL.LU.64 R40, [R1+0x2180] ;  /* 0x0021800001287983 */ /* 0x000ea80000300a00 */
[----:B------:R-:W-:Y:S04]  /*3ffb0*/  STL.64 [R1+0x9a0], R12 ;  /* 0x0009a00c01007387 */ /* 0x000fe80000100a00 */
[----:B------:R-:W-:Y:S04]  /*3ffc0*/  STL.64 [R1+0x9a8], R14 ;  /* 0x0009a80e01007387 */ /* 0x000fe80000100a00 */
[----:B------:R-:W0:Y:S04]  /*3ffd0*/  LDSM.16.MT88.4 R12, [R17+UR4+0x3080] ;  /* 0x00308004110c783b */ /* 0x000e280008004200 */
[----:B0-----:R-:W-:Y:S04]  /*3ffe0*/  STL.64 [R1+0x2058], R14 ;  /* 0x0020580e01007387 */ /* 0x001fe80000100a00 */
[----:B------:R0:W-:Y:S04]  /*3fff0*/  STL.64 [R1+0x2050], R12 ;  /* 0x0020500c01007387 */ /* 0x0001e80000100a00 */
[----:B0-----:R-:W2:Y:S04]  /*40000*/  LDL.LU R12, [R1+0x4a0] ;  /* 0x0004a000010c7983 */ /* 0x001ea80000300800 */
[----:B------:R-:W2:Y:S04]  /*40010*/  LDL.LU R13, [R1+0x4a4] ;  /* 0x0004a400010d7983 */ /* 0x000ea80000300800 */
[----:B------:R-:W2:Y:S04]  /*40020*/  LDL.LU R14, [R1+0x4a8] ;  /* 0x0004a800010e7983 */ /* 0x000ea80000300800 */
[----:B------:R-:W2:Y:S04]  /*40030*/  LDL.LU R15, [R1+0x4ac] ;  /* 0x0004ac00010f7983 */ /* 0x000ea80000300800 */
[----:B------:R-:W2:Y:S04]  /*40040*/  LDL.LU.64 R38, [R1+0x2178] ;  /* 0x0021780001267983 */ /* 0x000ea80000300a00 */
[----:B------:R-:W2:Y:S04]  /*40050*/  LDL.LU.64 R36, [R1+0x2170] ;  /* 0x0021700001247983 */ /* 0x000ea80000300a00 */
[----:B------:R-:W-:Y:S04]  /*40060*/  STL.64 [R1+0x920], R24 ;  /* 0x0009201801007387 */ /* 0x000fe80000100a00 */
[----:B------:R0:W-:Y:S04]  /*40070*/  STL.64 [R1+0x928], R26 ;  /* 0x0009281a01007387 */ /* 0x0001e80000100a00 */
[----:B0-----:R-:W3:Y:S04]  /*40080*/  LDL.LU.64 R26, [R1+0x2168] ;  /* 0x00216800011a7983 */ /* 0x001ee80000300a00 */
[----:B------:R-:W4:Y:S01]  /*40090*/  LDL.LU.64 R24, [R1+0x2160] ;  /* 0x0021600001187983 */ /* 0x000f220000300a00 */
[----:B---3--:R-:W-:-:S15]  /*400a0*/  HMMA.16816.F32 R28, R4, R26, R28 ;  /* 0x0000001a041c723c */ /* 0x008fde000000181c */
[----:B------:R-:W-:-:S08]  /*400b0*/  NOP ;  /* 0x0000000000007918 */ /* 0x000fd00000000000 */
[----:B------:R-:W-:Y:S04]  /*400c0*/  STL.64 [R1+0x770], R28 ;  /* 0x0007701c01007387 */ /* 0x000fe80000100a00 */
[----:B------:R0:W-:Y:S04]  /*400d0*/  STL.64 [R1+0x778], R30 ;  /* 0x0007781e01007387 */ /* 0x0001e80000100a00 */
[----:B0-----:R-:W3:Y:S04]  /*400e0*/  LDL.LU.64 R30, [R1+0x2158] ;  /* 0x00215800011e7983 */ /* 0x001ee80000300a00 */
[----:B------:R-:W2:Y:S04]  /*400f0*/  LDL.LU.64 R28, [R1+0x2150] ;  /* 0x00215000011c7983 */ /* 0x000ea80000300a00 */
[----:B------:R-:W-:Y:S04]  /*40100*/  STL.64 [R1+0x2098], R26 ;  /* 0x0020981a01007387 */ /* 0x000fe80000100a00 */
[----:B----4-:R0:W-:Y:S04]  /*40110*/  STL.64 [R1+0x2090], R24 ;  /* 0x0020901801007387 */ /* 0x0101e80000100a00 */
[----:B0-----:R-:W4:Y:S04]  /*40120*/  LDL.LU R24, [R1+0x4b0] ;  /* 0x0004b00001187983 */ /* 0x001f280000300800 */
[----:B------:R-:W4:Y:S04]  /*40130*/  LDL.LU R25, [R1+0x4b4] ;  /* 0x0004b40001197983 */ /* 0x000f280000300800 */
[----:B------:R-:W4:Y:S01]  /*40140*/  LDL.LU R26, [R1+0x4b8] ;  /* 0x0004b800011a7983 */ /* 0x000f220000300800 */
[----:B------:R-:W-:-:S03]  /*40150*/  IMAD.MOV.U32 R27, RZ, RZ, R61 ;  /* 0x000000ffff1b7224 */ /* 0x000fc600078e003d */
[----:B------:R-:W4:Y:S01]  /*40160*/  LDL.LU R61, [R1+0x2148] ;  /* 0x00214800013d7983 */ /* 0x000f220000300800 */
[----:B---3--:R-:W-:-:S15]  /*40170*/  HMMA.16816.F32 R32, R4, R30, R32 ;  /* 0x0000001e0420723c */ /* 0x008fde0000001820 */
[----:B------:R-:W-:-:S08]  /*40180*/  NOP ;  /* 0x0000000000007918 */ /* 0x000fd00000000000 */
[----:B------:R-:W-:Y:S04]  /*40190*/  STL.64 [R1+0x390], R32 ;  /* 0x0003902001007387 */ /* 0x000fe80000100a00 */
[----:B------:R0:W-:Y:S04]  /*401a0*/  STL.64 [R1+0x398], R34 ;  /* 0x0003982201007387 */ /* 0x0001e80000100a00 */
[----:B0-----:R-:W3:Y:S04]  /*401b0*/  LDL.LU.64 R34, [R1+0x2140] ;  /* 0x0021400001227983 */ /* 0x001ee80000300a00 */
[----:B------:R-:W4:Y:S04]  /*401c0*/  LDL.LU.64 R32, [R1+0x2138] ;  /* 0x0021380001207983 */ /* 0x000f280000300a00 */
[----:B------:R-:W-:Y:S04]  /*401d0*/  STL.64 [R1+0x2088], R30 ;  /* 0x0020881e01007387 */ /* 0x000fe80000100a00 */
[----:B--2---:R0:W-:Y:S04]  /*401e0*/  STL.64 [R1+0x2080], R28 ;  /* 0x0020801c01007387 */ /* 0x0041e80000100a00 */
        /* <DEDUP_REMOVED lines=10> */
[----:B------:R-:W-:Y:S04]  /*40290*/  STL.64 [R1+0x2078], R34 ;  /* 0x0020782201007387 */ /* 0x000fe80000100a00 */
[----:B----4-:R0:W-:Y:S04]  /*402a0*/  STL.64 [R1+0x2070], R32 ;  /* 0x0020702001007387 */ /* 0x0101e80000100a00 */
[----:B0-----:R-:W4:Y:S04]  /*402b0*/  LDL.LU R32, [R1+0x4d0] ;  /* 0x0004d00001207983 */ /* 0x001f280000300800 */
[----:B------:R-:W4:Y:S04]  /*402c0*/  LDL.LU R33, [R1+0x4d4] ;  /* 0x0004d40001217983 */ /* 0x000f280000300800 */
[----:B------:R-:W4:Y:S01]  /*402d0*/  LDL.LU R34, [R1+0x4d8] ;  /* 0x0004d80001227983 */ /* 0x000f220000300800 */
[----:B------:R-:W-:Y:S01]  /*402e0*/  IMAD.MOV.U32 R35, RZ, RZ, R61 ;  /* 0x000000ffff237224 */ /* 0x000fe200078e003d */
[C---:B--2---:R-:W-:Y:S06]  /*402f0*/  HMMA.16816.F32 R28, R4.reuse, R42, R28 ;  /* 0x0000002a041c723c */ /* 0x044fec000000181c */
[C---:B------:R-:W-:Y:S06]  /*40300*/  HMMA.16816.F32 R24, R4.reuse, R46, R24 ;  /* 0x0000002e0418723c */ /* 0x040fec0000001818 */
[C---:B------:R-:W-:Y:S01]  /*40310*/  HMMA.16816.F32 R12, R4.reuse, R50, R12 ;  /* 0x00000032040c723c */ /* 0x040fe2000000180c */
[----:B------:R-:W-:Y:S04]  /*40320*/  STL.64 [R1+0x2068], R38 ;  /* 0x0020682601007387 */ /* 0x000fe80000100a00 */
[----:B------:R-:W-:Y:S01]  /*40330*/  STL.64 [R1+0x2060], R36 ;  /* 0x0020602401007387 */ /* 0x000fe20000100a00 */
[C---:B----4-:R-:W-:Y:S06]  /*40340*/  HMMA.16816.F32 R32, R4.reuse, R38, R32 ;  /* 0x000000260420723c */ /* 0x050fec0000001820 */
[----:B------:R-:W-:-:S15]  /*40350*/  HMMA.16816.F32 R4, R4, R54, R56 ;  /* 0x000000360404723c */ /* 0x000fde0000001838 */
        /* <DEDUP_REMOVED lines=15> */
[----:B---3--:R-:W-:Y:S02]  /*40450*/  HMMA.16816.F32 R12, R8, R18, R20 ;  /* 0x00000012080c723c */ /* 0x008fe40000001814 */
[----:B------:R-:W-:Y:S04]  /*40460*/  STL.64 [R1+0x20d8], R54 ;  /* 0x0020d83601007387 */ /* 0x000fe80000100a00 */
[----:B------:R-:W-:Y:S04]  /*40470*/  STL.64 [R1+0x20d0], R52 ;  /* 0x0020d03401007387 */ /* 0x000fe80000100a00 */
[----:B------:R-:W-:Y:S04]  /*40480*/  STL.64 [R1+0x180], R4 ;  /* 0x0001800401007387 */ /* 0x000fe80000100a00 */
[----:B------:R-:W-:Y:S01]  /*40490*/  STL.64 [R1+0x188], R6 ;  /* 0x0001880601007387 */ /* 0x000fe20000100a00 */
[----:B------:R-:W-:-:S02]  /*404a0*/  IMAD.MOV.U32 R21, RZ, RZ, R18 ;  /* 0x000000ffff157224 */ /* 0x000fc400078e0012 */
[----:B------:R-:W-:-:S06]  /*404b0*/  IMAD.MOV.U32 R20, RZ, RZ, R19 ;  /* 0x000000ffff147224 */ /* 0x000fcc00078e0013 */
[----:B------:R0:W-:Y:S04]  /*404c0*/  STL.64 [R1+0xd20], R12 ;  /* 0x000d200c01007387 */ /* 0x0001e80000100a00 */
[----:B------:R1:W-:Y:S04]  /*404d0*/  STL.64 [R1+0xd28], R14 ;  /* 0x000d280e01007387 */ /* 0x0003e80000100a00 */
[----:B------:R-:W-:Y:S04]  /*404e0*/  STL.64 [R1+0x20e0], R20 ;  /* 0x0020e01401007387 */ /* 0x000fe80000100a00 */
[----:B------:R-:W2:Y:S04]  /*404f0*/  LDL.LU R28, [R1+0x640] ;  /* 0x00064000011c7983 */ /* 0x000ea80000300800 */
[----:B------:R-:W2:Y:S04]  /*40500*/  LDL.LU R29, [R1+0x644] ;  /* 0x00064400011d7983 */ /* 0x000ea80000300800 */
[----:B------:R-:W3:Y:S04]  /*40510*/  LDL.LU R30, [R1+0x648] ;  /* 0x00064800011e7983 */ /* 0x000ee80000300800 */
[----:B------:R-:W3:Y:S01]  /*40520*/  LDL.LU R31, [R1+0x64c] ;  /* 0x00064c00011f7983 */ /* 0x000ee20000300800 */
[----:B------:R-:W4:Y:S01]  /*40530*/  S2R R57, SR_TID.X ;  /* 0x0000000000397919 */ /* 0x000f220000002100 */
[----:B------:R-:W-:-:S02]  /*40540*/  MOV R61, R12 ;  /* 0x0000000c003d7202 */ /* 0x000fc40000000f00 */
[----:B0-----:R-:W2:Y:S04]  /*40550*/  LDL.LU R12, [R1+0x320] ;  /* 0x00032000010c7983 */ /* 0x001ea80000300800 */
[----:B------:R-:W2:Y:S04]  /*40560*/  LDL.LU R13, [R1+0x324] ;  /* 0x00032400010d7983 */ /* 0x000ea80000300800 */
[----:B-1----:R-:W2:Y:S04]  /*40570*/  LDL.LU R14, [R1+0x328] ;  /* 0x00032800010e7983 */ /* 0x002ea80000300800 */
[----:B------:R-:W2:Y:S04]  /*40580*/  LDL.LU R15, [R1+0x32c] ;  /* 0x00032c00010f7983 */ /* 0x000ea80000300800 */
[----:B------:R-:W2:Y:S01]  /*40590*/  LDL.64 R34, [R1+0x98] ;  /* 0x0000980001227983 */ /* 0x000ea20000100a00 */
[C---:B----4-:R-:W-:Y:S01]  /*405a0*/  LOP3.LUT R58, R57.reuse, 0x7, RZ, 0xc0, !PT ;  /* 0x00000007393a7812 */ /* 0x050fe200078ec0ff */
[----:B------:R-:W-:-:S04]  /*405b0*/  IMAD.SHL.U32 R19, R57, 0x2, RZ ;  /* 0x0000000239137824 */ /* 0x000fc800078e00ff */
[----:B------:R-:W-:Y:S02]  /*405c0*/  IMAD R58, R58, 0x110, RZ ;  /* 0x000001103a3a7824 */ /* 0x000fe400078e02ff */
[----:B------:R-:W-:-:S03]  /*405d0*/  IMAD.SHL.U32 R59, R57, 0x80, RZ ;  /* 0x00000080393b7824 */ /* 0x000fc600078e00ff */
[----:B------:R-:W-:-:S04]  /*405e0*/  LOP3.LUT R19, R58, 0x10, R19, 0x78, !PT ;  /* 0x000000103a137812 */ /* 0x000fc800078e7813 */
[----:B------:R-:W-:Y:S01]  /*405f0*/  LOP3.LUT R19, R19, 0x800, R59, 0xf8, !PT ;  /* 0x0000080013137812 */ /* 0x000fe200078ef83b */
        /* <DEDUP_REMOVED lines=8> */
[----:B0-----:R-:W2:Y:S04]  /*40680*/  LDL.LU R28, [R1+0x680] ;  /* 0x00068000011c7983 */ /* 0x001ea80000300800 */
[----:B------:R-:W2:Y:S04]  /*40690*/  LDL.LU R29, [R1+0x684] ;  /* 0x00068400011d7983 */ /* 0x000ea80000300800 */
[----:B------:R-:W3:Y:S04]  /*406a0*/  LDL.LU R30, [R1+0x688] ;  /* 0x00068800011e7983 */ /* 0x000ee80000300800 */
[----:B------:R-:W3:Y:S01]  /*406b0*/  LDL.LU R31, [R1+0x68c] ;  /* 0x00068c00011f7983 */ /* 0x000ee20000300800 */
[----:B------:R-:W-:Y:S03]  /*406c0*/  HMMA.16816.F32 R4, R8, R34, R12 ;  /* 0x000000220804723c */ /* 0x000fe6000000180c */
[----:B---3--:R-:W-:Y:S04]  /*406d0*/  STL.64 [R1+0x2110], R30 ;  /* 0x0021101e01007387 */ /* 0x008fe80000100a00 */
[----:B--2---:R0:W-:Y:S04]  /*406e0*/  STL.64 [R1+0x2108], R28 ;  /* 0x0021081c01007387 */ /* 0x0041e80000100a00 */
[----:B0-----:R-:W2:Y:S04]  /*406f0*/  LDL.LU R28, [R1+0x690] ;  /* 0x00069000011c7983 */ /* 0x001ea80000300800 */
[----:B------:R-:W2:Y:S04]  /*40700*/  LDL.LU R29, [R1+0x694] ;  /* 0x00069400011d7983 */ /* 0x000ea80000300800 */
[----:B------:R-:W3:Y:S04]  /*40710*/  LDL.LU R30, [R1+0x698] ;  /* 0x00069800011e7983 */ /* 0x000ee80000300800 */
[----:B------:R-:W3:Y:S01]  /*40720*/  LDL.LU R31, [R1+0x69c] ;  /* 0x00069c00011f7983 */ /* 0x000ee20000300800 */
[----:B------:R-:W-:Y:S01]  /*40730*/  LOP3.LUT R19, R19, 0x60, RZ, 0x3c, !PT ;  /* 0x0000006013137812 */ /* 0x000fe200078e3cff */
[----:B------:R-:W-:-:S02]  /*40740*/  IMAD.MOV.U32 R13, RZ, RZ, R34 ;  /* 0x000000ffff0d7224 */ /* 0x000fc400078e0022 */
[----:B------:R-:W-:Y:S01]  /*40750*/  IMAD.MOV.U32 R12, RZ, RZ, R35 ;  /* 0x000000ffff0c7224 */ /* 0x000fe200078e0023 */
[----:B---3--:R0:W-:Y:S04]  /*40760*/  STL.64 [R1+0x2120], R30 ;  /* 0x0021201e01007387 */ /* 0x0081e80000100a00 */
[----:B--2---:R-:W-:Y:S04]  /*40770*/  STL.64 [R1+0x2118], R28 ;  /* 0x0021181c01007387 */ /* 0x004fe80000100a00 */
[----:B------:R-:W2:Y:S04]  /*40780*/  LDL.64 R58, [R1+0x78] ;  /* 0x00007800013a7983 */ /* 0x000ea80000100a00 */
[----:B------:R-:W3:Y:S04]  /*40790*/  LDL.64 R22, [R1+0x68] ;  /* 0x0000680001167983 */ /* 0x000ee80000100a00 */
[----:B0-----:R-:W4:Y:S04]  /*407a0*/  LDL.64 R30, [R1+0x88] ;  /* 0x00008800011e7983 */ /* 0x001f280000100a00 */
[----:B------:R-:W3:Y:S04]  /*407b0*/  LDL.LU R52, [R1+0x670] ;  /* 0x0006700001347983 */ /* 0x000ee80000300800 */
[----:B------:R-:W3:Y:S04]  /*407c0*/  LDL.LU R53, [R1+0x674] ;  /* 0x0006740001357983 */ /* 0x000ee80000300800 */
[----:B------:R-:W3:Y:S04]  /*407d0*/  LDL.LU R54, [R1+0x678] ;  /* 0x0006780001367983 */ /* 0x000ee80000300800 */
[----:B------:R-:W3:Y:S04]  /*407e0*/  LDL.LU R55, [R1+0x67c] ;  /* 0x00067c0001377983 */ /* 0x000ee80000300800 */
[----:B------:R-:W3:Y:S04]  /*407f0*/  LDL.64 R50, [R1+0x58] ;  /* 0x0000580001327983 */ /* 0x000ee80000100a00 */
[----:B------:R-:W3:Y:S04]  /*40800*/  LDL.64 R46, [R1+0x48] ;  /* 0x00004800012e7983 */ /* 0x000ee80000100a00 */
[----:B------:R-:W3:Y:S04]  /*40810*/  LDL.LU R40, [R1+0x650] ;  /* 0x0006500001287983 */ /* 0x000ee80000300800 */
[----:B------:R-:W3:Y:S04]  /*40820*/  LDL.LU R41, [R1+0x654] ;  /* 0x0006540001297983 */ /* 0x000ee80000300800 */
[----:B------:R-:W3:Y:S04]  /*40830*/  LDL.LU R42, [R1+0x658] ;  /* 0x00065800012a7983 */ /* 0x000ee80000300800 */
[----:B------:R-:W3:Y:S04]  /*40840*/  LDL.LU R43, [R1+0x65c] ;  /* 0x00065c00012b7983 */ /* 0x000ee80000300800 */
[----:B------:R-:W3:Y:S04]  /*40850*/  LDL.64 R26, [R1+0x38] ;  /* 0x00003800011a7983 */ /* 0x000ee80000100a00 */
[----:B------:R-:W-:Y:S04]  /*40860*/  STL.64 [R1+0xca0], R4 ;  /* 0x000ca00401007387 */ /* 0x000fe80000100a00 */
[----:B------:R-:W-:Y:S04]  /*40870*/  STL.64 [R1+0xca8], R6 ;  /* 0x000ca80601007387 */ /* 0x000fe80000100a00 */
[----:B------:R-:W0:Y:S04]  /*40880*/  LDSM.16.MT88.4 R4, [R19+UR4+0x3000] ;  /* 0x003000041304783b */ /* 0x000e280008004200 */
        /* <DEDUP_REMOVED lines=8> */
[----:B------:R-:W1:Y:S04]  /*40910*/  LDSM.16.MT88.4 R16, [R19+UR4+0x3080] ;  /* 0x003080041310783b */ /* 0x000e680008004200 */
[----:B0-----:R-:W-:Y:S04]  /*40920*/  STL.64 [R1+0x1f68], R6 ;  /* 0x001f680601007387 */ /* 0x001fe80000100a00 */
[----:B------:R0:W-:Y:S04]  /*40930*/  STL.64 [R1+0x1f60], R4 ;  /* 0x001f600401007387 */ /* 0x0001e80000100a00 */
[----:B0-----:R-:W4:Y:S04]  /*40940*/  LDL.LU R4, [R1+0x6a0] ;  /* 0x0006a00001047983 */ /* 0x001f280000300800 */
[----:B------:R-:W4:Y:S04]  /*40950*/  LDL.LU R5, [R1+0x6a4] ;  /* 0x0006a40001057983 */ /* 0x000f280000300800 */
[----:B------:R-:W4:Y:S04]  /*40960*/  LDL.LU R6, [R1+0x6a8] ;  /* 0x0006a80001067983 */ /* 0x000f280000300800 */
[----:B------:R-:W4:Y:S02]  /*40970*/  LDL.LU R7, [R1+0x6ac] ;  /* 0x0006ac0001077983 */ /* 0x000f240000300800 */
[----:B----4-:R-:W-:-:S15]  /*40980*/  HMMA.16816.F32 R4, R8, R30, R4 ;  /* 0x0000001e0804723c */ /* 0x010fde0000001804 */
[----:B------:R-:W-:-:S08]  /*40990*/  NOP ;  /* 0x0000000000007918 */ /* 0x000fd00000000000 */
[----:B------:R0:W-:Y:S04]  /*409a0*/  STL.64 [R1+0xc30], R4 ;  /* 0x000c300401007387 */ /* 0x0001e80000100a00 */
[----:B------:R2:W-:Y:S01]  /*409b0*/  STL.64 [R1+0xc38], R6 ;  /* 0x000c380601007387 */ /* 0x0005e20000100a00 */
[----:B0-----:R-:W-:Y:S02]  /*409c0*/  IMAD.MOV.U32 R5, RZ, RZ, R30 ;  /* 0x000000ffff057224 */ /* 0x001fe400078e001e */
[----:B------:R-:W-:Y:S02]  /*409d0*/  IMAD.MOV.U32 R4, RZ, RZ, R31 ;  /* 0x000000ffff047224 */ /* 0x000fe400078e001f */
[----:B------:R-:W4:Y:S04]  /*409e0*/  LDL.LU.64 R30, [R1+0x2120] ;  /* 0x00212000011e7983 */ /* 0x000f280000300a00 */
[----:B------:R-:W4:Y:S01]  /*409f0*/  LDL.LU.64 R28, [R1+0x2118] ;  /* 0x00211800011c7983 */ /* 0x000f220000300a00 */
[----:B--2---:R-:W-:-:S02]  /*40a00*/  IMAD.MOV.U32 R7, RZ, RZ, R58 ;  /* 0x000000ffff077224 */ /* 0x004fc400078e003a */
[----:B------:R-:W-:Y:S01]  /*40a10*/  IMAD.MOV.U32 R6, RZ, RZ, R59 ;  /* 0x000000ffff067224 */ /* 0x000fe200078e003b */
[----:B----4-:R-:W-:-:S15]  /*40a20*/  HMMA.16816.F32 R28, R8, R58, R28 ;  /* 0x0000003a081c723c */ /* 0x010fde000000181c */
[----:B------:R-:W-:-:S08]  /*40a30*/  NOP ;  /* 0x0000000000007918 */ /* 0x000fd00000000000 */
[----:B------:R-:W-:Y:S04]  /*40a40*/  STL.64 [R1+0xb70], R28 ;  /* 0x000b701c01007387 */ /* 0x000fe80000100a00 */
[----:B------:R0:W-:Y:S04]  /*40a50*/  STL.64 [R1+0xb78], R30 ;  /* 0x000b781e01007387 */ /* 0x0001e80000100a00 */
[----:B0-----:R-:W2:Y:S04]  /*40a60*/  LDL.LU.64 R30, [R1+0x2110] ;  /* 0x00211000011e7983 */ /* 0x001ea80000300a00 */
[----:B------:R-:W2:Y:S04]  /*40a70*/  LDL.LU.64 R28, [R1+0x2108] ;  /* 0x00210800011c7983 */ /* 0x000ea80000300a00 */
[----:B------:R-:W4:Y:S04]  /*40a80*/  LDL.LU.64 R58, [R1+0x2100] ;  /* 0x00210000013a7983 */ /* 0x000f280000300a00 */
[----:B------:R-:W4:Y:S01]  /*40a90*/  LDL.LU.64 R56, [R1+0x20f8] ;  /* 0x0020f80001387983 */ /* 0x000f220000300a00 */
[C---:B---3--:R-:W-:Y:S06]  /*40aa0*/  HMMA.16816.F32 R52, R8.reuse, R50, R52 ;  /* 0x000000320834723c */ /* 0x048fec0000001834 */
[----:B------:R-:W-:Y:S01]  /*40ab0*/  HMMA.16816.F32 R40, R8, R26, R40 ;  /* 0x0000001a0828723c */ /* 0x000fe20000001828 */
[----:B------:R-:W-:-:S02]  /*40ac0*/  IMAD.MOV.U32 R15, RZ, RZ, R22 ;  /* 0x000000ffff0f7224 */ /* 0x000fc400078e0016 */
[----:B------:R-:W-:-:S03]  /*40ad0*/  IMAD.MOV.U32 R14, RZ, RZ, R23 ;  /* 0x000000ffff0e7224 */ /* 0x000fc600078e0017 */
[C---:B--2---:R-:W-:Y:S06]  /*40ae0*/  HMMA.16816.F32 R28, R8.reuse, R22, R28 ;  /* 0x00000016081c723c */ /* 0x044fec000000181c */
[----:B----4-:R-:W-:Y:S01]  /*40af0*/  HMMA.16816.F32 R56, R8, R46, R56 ;  /* 0x0000002e0838723c */ /* 0x010fe20000001838 */
[----:B------:R-:W-:Y:S02]  /*40b00*/  IMAD.MOV.U32 R23, RZ, RZ, R50 ;  /* 0x000000ffff177224 */ /* 0x000fe400078e0032 */
[----:B------:R-:W-:-:S14]  /*40b10*/  IMAD.MOV.U32 R22, RZ, RZ, R51 ;  /* 0x000000ffff167224 */ /* 0x000fdc00078e0033 */
[----:B------:R-:W-:Y:S04]  /*40b20*/  STL.64 [R1+0xaf0], R28 ;  /* 0x000af01c01007387 */ /* 0x000fe80000100a00 */
[----:B------:R0:W-:Y:S04]  /*40b30*/  STL.64 [R1+0xaf8], R30 ;  /* 0x000af81e01007387 */ /* 0x0001e80000100a00 */
[----:B0-----:R-:W2:Y:S04]  /*40b40*/  LDL.LU.64 R30, [R1+0x20f0] ;  /* 0x0020f000011e7983 */ /* 0x001ea80000300a00 */
[----:B------:R-:W2:Y:S04]  /*40b50*/  LDL.LU.64 R28, [R1+0x20e8] ;  /* 0x0020e800011c7983 */ /* 0x000ea80000300a00 */
[----:B------:R-:W3:Y:S04]  /*40b60*/  LDL.LU.64 R20, [R1+0x20e0] ;  /* 0x0020e00001147983 */ /* 0x000ee80000300a00 */
[----:B------:R-:W-:Y:S04]  /*40b70*/  STL.64 [R1+0xa70], R52 ;  /* 0x000a703401007387 */ /* 0x000fe80000100a00 */
[----:B------:R0:W-:Y:S04]  /*40b80*/  STL.64 [R1+0xa78], R54 ;  /* 0x000a783601007387 */ /* 0x0001e80000100a00 */
[----:B0-----:R-:W4:Y:S04]  /*40b90*/  LDL.LU.64 R54, [R1+0x20d8] ;  /* 0x0020d80001367983 */ /* 0x001f280000300a00 */
[----:B------:R-:W4:Y:S04]  /*40ba0*/  LDL.LU.64 R52, [R1+0x20d0] ;  /* 0x0020d00001347983 */ /* 0x000f280000300a00 */
[----:B------:R-:W3:Y:S04]  /*40bb0*/  LDL.LU.64 R50, [R1+0x20c8] ;  /* 0x0020c80001327983 */ /* 0x000ee80000300a00 */
[----:B------:R-:W4:Y:S04]  /*40bc0*/  LDL.LU.64 R48, [R1+0x20c0] ;  /* 0x0020c00001307983 */ /* 0x000f280000300a00 */
[----:B------:R0:W-:Y:S04]  /*40bd0*/  STL.64 [R1+0x9f0], R56 ;  /* 0x0009f03801007387 */ /* 0x0001e80000100a00 */
[----:B------:R1:W-:Y:S01]  /*40be0*/  STL.64 [R1+0x9f8], R58 ;  /* 0x0009f83a01007387 */ /* 0x0003e20000100a00 */
[----:B0-----:R-:W-:-:S02]  /*40bf0*/  IMAD.MOV.U32 R57, RZ, RZ, R46 ;  /* 0x000000ffff397224 */ /* 0x001fc400078e002e */
[----:B------:R-:W-:Y:S02]  /*40c00*/  IMAD.MOV.U32 R56, RZ, RZ, R47 ;  /* 0x000000ffff387224 */ /* 0x000fe400078e002f */
[----:B------:R-:W3:Y:S04]  /*40c10*/  LDL.LU.64 R46, [R1+0x20b8] ;  /* 0x0020b800012e7983 */ /* 0x000ee80000300a00 */
[----:B------:R-:W4:Y:S04]  /*40c20*/  LDL.LU.64 R44, [R1+0x20b0] ;  /* 0x0020b000012c7983 */ /* 0x000f280000300a00 */
[----:B------:R-:W-:Y:S04]  /*40c30*/  STL.64 [R1+0x980], R40 ;  /* 0x0009802801007387 */ /* 0x000fe80000100a00 */
[----:B------:R0:W-:Y:S01]  /*40c40*/  STL.64 [R1+0x988], R42 ;  /* 0x0009882a01007387 */ /* 0x0001e20000100a00 */
[----:B-1----:R-:W-:-:S02]  /*40c50*/  IMAD.MOV.U32 R59, RZ, RZ, R26 ;  /* 0x000000ffff3b7224 */ /* 0x002fc400078e001a */
[----:B------:R-:W-:Y:S01]  /*40c60*/  IMAD.MOV.U32 R58, RZ, RZ, R27 ;  /* 0x000000ffff3a7224 */ /* 0x000fe200078e001b */
[----:B0-----:R-:W3:Y:S04]  /*40c70*/  LDL.LU.64 R42, [R1+0x20a8] ;  /* 0x0020a800012a7983 */ /* 0x001ee80000300a00 */
[----:B------:R-:W4:Y:S04]  /*40c80*/  LDL.LU.64 R40, [R1+0x20a0] ;  /* 0x0020a00001287983 */ /* 0x000f280000300a00 */
[----:B------:R-:W2:Y:S04]  /*40c90*/  LDL.LU.64 R26, [R1+0x2098] ;  /* 0x00209800011a7983 */ /* 0x000ea80000300a00 */
[----:B------:R-:W3:Y:S01]  /*40ca0*/  LDL.LU.64 R24, [R1+0x2090] ;  /* 0x0020900001187983 */ /* 0x000ee20000300a00 */
[----:B--2---:R-:W-:-:S15]  /*40cb0*/  HMMA.16816.F32 R28, R8, R26, R28 ;  /* 0x0000001a081c723c */ /* 0x004fde000000181c */
[----:B------:R-:W-:-:S08]  /*40cc0*/  NOP ;  /* 0x0000000000007918 */ /* 0x000fd00000000000 */
[----:B------:R-:W-:Y:S04]  /*40cd0*/  STL.64 [R1+0x900], R28 ;  /* 0x0009001c01007387 */ /* 0x000fe80000100a00 */
[----:B------:R0:W-:Y:S04]  /*40ce0*/  STL.64 [R1+0x908], R30 ;  /* 0x0009081e01007387 */ /* 0x0001e80000100a00 */
[----:B0-----:R-:W2:Y:S04]  /*40cf0*/  LDL.LU.64 R30, [R1+0x2088] ;  /* 0x00208800011e7983 */ /* 0x001ea80000300a00 */
[----:B------:R-:W4:Y:S04]  /*40d00*/  LDL.LU.64 R28, [R1+0x2080] ;  /* 0x00208000011c7983 */ /* 0x000f280000300a00 */
[----:B------:R-:W-:Y:S04]  /*40d10*/  STL.64 [R1+0x1f88], R26 ;  /* 0x001f881a01007387 */ /* 0x000fe80000100a00 */
[----:B---3--:R0:W-:Y:S04]  /*40d20*/  STL.64 [R1+0x1f80], R24 ;  /* 0x001f801801007387 */ /* 0x0081e80000100a00 */
        /* <DEDUP_REMOVED lines=10> */
[----:B------:R-:W-:Y:S04]  /*40dd0*/  STL.64 [R1+0x1f78], R30 ;  /* 0x001f781e01007387 */ /* 0x000fe80000100a00 */
[----:B----4-:R0:W-:Y:S04]  /*40de0*/  STL.64 [R1+0x1f70], R28 ;  /* 0x001f701c01007387 */ /* 0x0101e80000100a00 */
        /* <DEDUP_REMOVED lines=9> */
[----:B------:R-:W2:Y:S04]  /*40e80*/  LDL.LU.64 R36, [R1+0x2060] ;  /* 0x0020600001247983 */ /* 0x000ea80000300a00 */
[----:B------:R-:W-:Y:S04]  /*40e90*/  STL.64 [R1+0x1f98], R34 ;  /* 0x001f982201007387 */ /* 0x000fe80000100a00 */
[----:B---3--:R0:W-:Y:S04]  /*40ea0*/  STL.64 [R1+0x1f90], R32 ;  /* 0x001f902001007387 */ /* 0x0081e80000100a00 */
[----:B0-----:R-:W2:Y:S04]  /*40eb0*/  LDL.LU R32, [R1+0x610] ;  /* 0x0006100001207983 */ /* 0x001ea80000300800 */
[----:B------:R-:W2:Y:S04]  /*40ec0*/  LDL.LU R33, [R1+0x614] ;  /* 0x0006140001217983 */ /* 0x000ea80000300800 */
[----:B------:R-:W2:Y:S04]  /*40ed0*/  LDL.LU R34, [R1+0x618] ;  /* 0x0006180001227983 */ /* 0x000ea80000300800 */
[----:B------:R-:W2:Y:S01]  /*40ee0*/  LDL.LU R35, [R1+0x61c] ;  /* 0x00061c0001237983 */ /* 0x000ea20000300800 */
[C---:B----4-:R-:W-:Y:S06]  /*40ef0*/  HMMA.16816.F32 R28, R8.reuse, R42, R28 ;  /* 0x0000002a081c723c */ /* 0x050fec000000181c */
[----:B--2---:R-:W-:Y:S06]  /*40f00*/  HMMA.16816.F32 R32, R8, R38, R32 ;  /* 0x000000260820723c */ /* 0x004fec0000001820 */
[----:B------:R-:W-:Y:S04]  /*40f10*/  STL.64 [R1+0x1fa8], R38 ;  /* 0x001fa82601007387 */ /* 0x000fe80000100a00 */
[----:B------:R-:W-:-:S13]  /*40f20*/  STL.64 [R1+0x1fa0], R36 ;  /* 0x001fa02401007387 */ /* 0x000fda0000100a00 */
        /* <DEDUP_REMOVED lines=8> */
[----:B0-----:R-:W-:Y:S06]  /*40fb0*/  HMMA.16816.F32 R16, R8, R46, R24 ;  /* 0x0000002e0810723c */ /* 0x001fec0000001818 */
[----:B------:R0:W-:Y:S04]  /*40fc0*/  STL.64 [R1+0x1fc8], R46 ;  /* 0x001fc82e01007387 */ /* 0x0001e80000100a00 */
[----:B------:R-:W-:Y:S01]  /*40fd0*/  STL.64 [R1+0x1fc0], R44 ;  /* 0x001fc02c01007387 */ /* 0x000fe20000100a00 */
[----:B------:R-:W-:-:S02]  /*40fe0*/  IMAD.MOV.U32 R26, RZ, RZ, R59 ;  /* 0x000000ffff1a7224 */ /* 0x000fc400078e003b */
[----:B------:R-:W-:-:S10]  /*40ff0*/  IMAD.MOV.U32 R27, RZ, RZ, R58 ;  /* 0x000000ffff1b7224 */ /* 0x000fd400078e003a */
[----:B------:R-:W-:Y:S04]  /*41000*/  STL.64 [R1+0x330], R16 ;  /* 0x0003301001007387 */ /* 0x000fe80000100a00 */
[----:B------:R-:W-:Y:S04]  /*41010*/  STL.64 [R1+0x338], R18 ;  /* 0x0003381201007387 */ /* 0x000fe80000100a00 */
        /* <DEDUP_REMOVED lines=9> */
[----:B------:R-:W-:Y:S04]  /*410b0*/  STL.64 [R1+0x1fe8], R38 ;  /* 0x001fe82601007387 */ /* 0x000fe80000100a00 */
[----:B------:R-:W2:Y:S04]  /*410c0*/  LDL.LU R40, [R1+0x430] ;  /* 0x0004300001287983 */ /* 0x000ea80000300800 */
[----:B------:R-:W2:Y:S04]  /*410d0*/  LDL.LU R41, [R1+0x434] ;  /* 0x0004340001297983 */ /* 0x000ea80000300800 */
[----:B------:R-:W4:Y:S04]  /*410e0*/  LDL.LU R42, [R1+0x438] ;  /* 0x00043800012a7983 */ /* 0x000f280000300800 */
[----:B------:R-:W4:Y:S01]  /*410f0*/  LDL.LU R43, [R1+0x43c] ;  /* 0x00043c00012b7983 */ /* 0x000f220000300800 */
[----:B0-----:R-:W-:-:S02]  /*41100*/  IMAD.MOV.U32 R46, RZ, RZ, R23 ;  /* 0x000000ffff2e7224 */ /* 0x001fc400078e0017 */
[----:B------:R-:W-:Y:S01]  /*41110*/  IMAD.MOV.U32 R47, RZ, RZ, R22 ;  /* 0x000000ffff2f7224 */ /* 0x000fe200078e0016 */
[----:B----4-:R0:W-:Y:S04]  /*41120*/  STL.64 [R1+0x1ff8], R42 ;  /* 0x001ff82a01007387 */ /* 0x0101e80000100a00 */
[----:B--2---:R-:W-:Y:S04]  /*41130*/  STL.64 [R1+0x1ff0], R40 ;  /* 0x001ff02801007387 */ /* 0x004fe80000100a00 */
[----:B------:R2:W-:Y:S04]  /*41140*/  STL.64 [R1+0x2000], R46 ;  /* 0x0020002e01007387 */ /* 0x0005e80000100a00 */
[----:B------:R-:W4:Y:S04]  /*41150*/  LDL.LU R24, [R1+0x440] ;  /* 0x0004400001187983 */ /* 0x000f280000300800 */
[----:B------:R-:W4:Y:S04]  /*41160*/  LDL.LU R25, [R1+0x444] ;  /* 0x0004440001197983 */ /* 0x000f280000300800 */
[----:B-1----:R-:W2:Y:S04]  /*41170*/  LDL.LU R26, [R1+0x448] ;  /* 0x00044800011a7983 */ /* 0x002ea80000300800 */
[----:B------:R-:W2:Y:S01]  /*41180*/  LDL.LU R27, [R1+0x44c] ;  /* 0x00044c00011b7983 */ /* 0x000ea20000300800 */
[----:B---3--:R-:W-:Y:S01]  /*41190*/  IMAD.MOV.U32 R34, RZ, RZ, R15 ;  /* 0x000000ffff227224 */ /* 0x008fe200078e000f */
[----:B------:R-:W-:Y:S01]  /*411a0*/  MOV R35, R14 ;  /* 0x0000000e00237202 */ /* 0x000fe20000000f00 */
[----:B0-----:R-:W-:-:S02]  /*411b0*/  IMAD.MOV.U32 R42, RZ, RZ, R7 ;  /* 0x000000ffff2a7224 */ /* 0x001fc400078e0007 */
[----:B------:R-:W-:Y:S01]  /*411c0*/  IMAD.MOV.U32 R43, RZ, RZ, R6 ;  /* 0x000000ffff2b7224 */ /* 0x000fe200078e0006 */
[----:B--2---:R0:W-:Y:S04]  /*411d0*/  STL.64 [R1+0x2010], R26 ;  /* 0x0020101a01007387 */ /* 0x0041e80000100a00 */
[----:B----4-:R-:W-:Y:S04]  /*411e0*/  STL.64 [R1+0x2008], R24 ;  /* 0x0020081801007387 */ /* 0x010fe80000100a00 */
[----:B------:R1:W-:Y:S04]  /*411f0*/  STL.64 [R1+0x2018], R34 ;  /* 0x0020182201007387 */ /* 0x0003e80000100a00 */
[----:B------:R2:W-:Y:S04]  /*41200*/  STL.64 [R1+0x2020], R42 ;  /* 0x0020202a01007387 */ /* 0x0005e80000100a00 */
[----:B------:R-:W3:Y:S04]  /*41210*/  LDL.LU R44, [R1+0x460] ;  /* 0x00046000012c7983 */ /* 0x000ee80000300800 */
[----:B------:R-:W3:Y:S04]  /*41220*/  LDL.LU R45, [R1+0x464] ;  /* 0x00046400012d7983 */ /* 0x000ee80000300800 */
[----:B------:R-:W4:Y:S04]  /*41230*/  LDL.LU R46, [R1+0x468] ;  /* 0x00046800012e7983 */ /* 0x000f280000300800 */
[----:B------:R-:W4:Y:S01]  /*41240*/  LDL.LU R47, [R1+0x46c] ;  /* 0x00046c00012f7983 */ /* 0x000f220000300800 */
[----:B0-----:R-:W-:-:S02]  /*41250*/  IMAD.MOV.U32 R26, RZ, RZ, R5 ;  /* 0x000000ffff1a7224 */ /* 0x001fc400078e0005 */
[----:B------:R-:W-:Y:S01]  /*41260*/  IMAD.MOV.U32 R27, RZ, RZ, R4 ;  /* 0x000000ffff1b7224 */ /* 0x000fe200078e0004 */
[----:B----4-:R-:W-:Y:S04]  /*41270*/  STL.64 [R1+0x2030], R46 ;  /* 0x0020302e01007387 */ /* 0x010fe80000100a00 */
[----:B---3--:R0:W-:Y:S04]  /*41280*/  STL.64 [R1+0x2028], R44 ;  /* 0x0020282c01007387 */ /* 0x0081e80000100a00 */
[----:B------:R-:W3:Y:S04]  /*41290*/  LDL.LU R56, [R1+0x850] ;  /* 0x0008500001387983 */ /* 0x000ee80000300800 */
[----:B------:R-:W3:Y:S04]  /*412a0*/  LDL.LU R57, [R1+0x854] ;  /* 0x0008540001397983 */ /* 0x000ee80000300800 */
[----:B------:R-:W3:Y:S04]  /*412b0*/  LDL.LU R58, [R1+0x858] ;  /* 0x00085800013a7983 */ /* 0x000ee80000300800 */
[----:B------:R-:W3:Y:S04]  /*412c0*/  LDL.LU R59, [R1+0x85c] ;  /* 0x00085c00013b7983 */ /* 0x000ee80000300800 */
[----:B------:R-:W-:Y:S04]  /*412d0*/  STL.64 [R1+0x2038], R26 ;  /* 0x0020381a01007387 */ /* 0x000fe80000100a00 */
[----:B------:R-:W4:Y:S04]  /*412e0*/  LDL.LU R32, [R1+0x470] ;  /* 0x0004700001207983 */ /* 0x000f280000300800 */
[----:B------:R-:W4:Y:S04]  /*412f0*/  LDL.LU R33, [R1+0x474] ;  /* 0x0004740001217983 */ /* 0x000f280000300800 */
[----:B-1----:R-:W3:Y:S04]  /*41300*/  LDL.LU R34, [R1+0x478] ;  /* 0x0004780001227983 */ /* 0x002ee80000300800 */
[----:B------:R-:W3:Y:S01]  /*41310*/  LDL.LU R35, [R1+0x47c] ;  /* 0x00047c0001237983 */ /* 0x000ee20000300800 */
[----:B--2---:R-:W-:-:S02]  /*41320*/  IMAD.MOV.U32 R43, RZ, RZ, R12 ;  /* 0x000000ffff2b7224 */ /* 0x004fc400078e000c */
[----:B------:R-:W-:Y:S01]  /*41330*/  IMAD.MOV.U32 R42, RZ, RZ, R13 ;  /* 0x000000ffff2a7224 */ /* 0x000fe200078e000d */
[----:B---3--:R-:W-:Y:S04]  /*41340*/  STL.64 [R1+0x2048], R34 ;  /* 0x0020482201007387 */ /* 0x008fe80000100a00 */
[----:B----4-:R1:W-:Y:S04]  /*41350*/  STL.64 [R1+0x2040], R32 ;  /* 0x0020402001007387 */ /* 0x0103e80000100a00 */
[----:B0-----:R-:W2:Y:S04]  /*41360*/  LDL.LU R44, [R1+0x480] ;  /* 0x00048000012c7983 */ /* 0x001ea80000300800 */
[----:B------:R-:W2:Y:S04]  /*41370*/  LDL.LU R45, [R1+0x484] ;  /* 0x00048400012d7983 */ /* 0x000ea80000300800 */
[----:B------:R-:W2:Y:S04]  /*41380*/  LDL.LU R46, [R1+0x488] ;  /* 0x00048800012e7983 */ /* 0x000ea80000300800 */
[----:B------:R-:W2:Y:S04]  /*41390*/  LDL.LU R47, [R1+0x48c] ;  /* 0x00048c00012f7983 */ /* 0x000ea80000300800 */
[----:B------:R-:W3:Y:S04]  /*413a0*/  LDL.LU R12, [R1+0x5f0] ;  /* 0x0005f000010c7983 */ /* 0x000ee80000300800 */
[----:B------:R-:W3:Y:S04]  /*413b0*/  LDL.LU R13, [R1+0x5f4] ;  /* 0x0005f400010d7983 */ /* 0x000ee80000300800 */
[----:B------:R-:W3:Y:S04]  /*413c0*/  LDL.LU R14, [R1+0x5f8] ;  /* 0x0005f800010e7983 */ /* 0x000ee80000300800 */
[----:B------:R-:W3:Y:S01]  /*413d0*/  LDL.LU R15, [R1+0x5fc] ;  /* 0x0005fc00010f7983 */ /* 0x000ee20000300800 */
[----:B------:R-:W-:Y:S03]  /*413e0*/  HMMA.16816.F32 R16, R8, R50, R56 ;  /* 0x000000320810723c */ /* 0x000fe60000001838 */
[----:B-1----:R-:W4:Y:S04]  /*413f0*/  LDL.LU R32, [R1+0x490] ;  /* 0x0004900001207983 */ /* 0x002f280000300800 */
        /* <DEDUP_REMOVED lines=12> */
[----:B------:R0:W-:Y:S04]  /*414c0*/  STL.64 [R1+0x320], R16 ;  /* 0x0003201001007387 */ /* 0x0001e80000100a00 */
[----:B------:R1:W-:Y:S04]  /*414d0*/  STL.64 [R1+0x328], R18 ;  /* 0x0003281201007387 */ /* 0x0003e80000100a00 */
[----:B------:R-:W2:Y:S04]  /*414e0*/  LDL.LU R5, [R1+0x404] ;  /* 0x0004040001057983 */ /* 0x000ea80000300800 */
[----:B------:R-:W2:Y:S04]  /*414f0*/  LDL.LU R6, [R1+0x408] ;  /* 0x0004080001067983 */ /* 0x000ea80000300800 */
[----:B------:R-:W2:Y:S01]  /*41500*/  LDL.LU R7, [R1+0x40c] ;  /* 0x00040c0001077983 */ /* 0x000ea20000300800 */
[----:B------:R-:W-:-:S02]  /*41510*/  IMAD.MOV.U32 R27, RZ, RZ, R20 ;  /* 0x000000ffff1b7224 */ /* 0x000fc400078e0014 */
[----:B------:R-:W-:Y:S01]  /*41520*/  IMAD.MOV.U32 R26, RZ, RZ, R21 ;  /* 0x000000ffff1a7224 */ /* 0x000fe200078e0015 */
[----:B0-----:R-:W2:Y:S04]  /*41530*/  LDL.LU R16, [R1+0x3c0] ;  /* 0x0003c00001107983 */ /* 0x001ea80000300800 */
        /* <DEDUP_REMOVED lines=11> */
[----:B---3--:R-:W-:Y:S03]  /*415f0*/  HMMA.16816.F32 R8, R8, R54, R12 ;  /* 0x000000360808723c */ /* 0x008fe6000000180c */
        /* <DEDUP_REMOVED lines=9> */
[C---:B----4-:R-:W-:Y:S03]  /*41690*/  HMMA.16816.F32 R24, R12.reuse, R26, R32 ;  /* 0x0000001a0c18723c */ /* 0x050fe60000001820 */
[----:B------:R-:W4:Y:S04]  /*416a0*/  LDL.LU.64 R34, [R1+0x2048] ;  /* 0x0020480001227983 */ /* 0x000f280000300a00 */
[----:B------:R-:W4:Y:S01]  /*416b0*/  LDL.LU.64 R32, [R1+0x2040] ;  /* 0x0020400001207983 */ /* 0x000f220000300a00 */
[----:B--2---:R-:W-:-:S15]  /*416c0*/  HMMA.16816.F32 R40, R12, R42, R44 ;  /* 0x0000002a0c28723c */ /* 0x004fde000000182c */
[----:B------:R-:W-:Y:S04]  /*416d0*/  STL.64 [R1+0xce0], R24 ;  /* 0x000ce01801007387 */ /* 0x000fe80000100a00 */
[----:B------:R0:W-:Y:S04]  /*416e0*/  STL.64 [R1+0xce8], R26 ;  /* 0x000ce81a01007387 */ /* 0x0001e80000100a00 */
[----:B0-----:R-:W4:Y:S04]  /*416f0*/  LDL.LU.64 R26, [R1+0x2038] ;  /* 0x00203800011a7983 */ /* 0x001f280000300a00 */
[----:B------:R-:W2:Y:S04]  /*41700*/  LDL.LU.64 R46, [R1+0x2030] ;  /* 0x00203000012e7983 */ /* 0x000ea80000300a00 */
[----:B------:R-:W2:Y:S04]  /*41710*/  LDL.LU.64 R44, [R1+0x2028] ;  /* 0x00202800012c7983 */ /* 0x000ea80000300a00 */
[----:B------:R-:W-:Y:S04]  /*41720*/  STL.64 [R1+0xc60], R40 ;  /* 0x000c602801007387 */ /* 0x000fe80000100a00 */
[----:B------:R0:W-:Y:S04]  /*41730*/  STL.64 [R1+0xc68], R42 ;  /* 0x000c682a01007387 */ /* 0x0001e80000100a00 */
[----:B0-----:R-:W2:Y:S01]  /*41740*/  LDL.LU.64 R42, [R1+0x2020] ;  /* 0x00202000012a7983 */ /* 0x001ea20000300a00 */
[C---:B----4-:R-:W-:Y:S03]  /*41750*/  HMMA.16816.F32 R24, R12.reuse, R26, R32 ;  /* 0x0000001a0c18723c */ /* 0x050fe60000001820 */
[----:B------:R-:W4:Y:S03]  /*41760*/  LDL.LU.64 R34, [R1+0x2018] ;  /* 0x0020180001227983 */ /* 0x000f260000300a00 */
[----:B--2---:R-:W-:-:S15]  /*41770*/  HMMA.16816.F32 R40, R12, R42, R44 ;  /* 0x0000002a0c28723c */ /* 0x004fde000000182c */
[----:B------:R-:W-:-:S02]  /*41780*/  NOP ;  /* 0x0000000000007918 */ /* 0x000fc40000000000 */
[----:B------:R-:W-:Y:S04]  /*41790*/  STL.64 [R1+0xc00], R24 ;  /* 0x000c001801007387 */ /* 0x000fe80000100a00 */
[----:B------:R0:W-:Y:S04]  /*417a0*/  STL.64 [R1+0xc08], R26 ;  /* 0x000c081a01007387 */ /* 0x0001e80000100a00 */
[----:B0-----:R-:W2:Y:S04]  /*417b0*/  LDL.LU.64 R26, [R1+0x2010] ;  /* 0x00201000011a7983 */ /* 0x001ea80000300a00 */
[----:B------:R-:W2:Y:S04]  /*417c0*/  LDL.LU.64 R24, [R1+0x2008] ;  /* 0x0020080001187983 */ /* 0x000ea80000300a00 */
[----:B------:R-:W2:Y:S04]  /*417d0*/  LDL.LU.64 R46, [R1+0x2000] ;  /* 0x00200000012e7983 */ /* 0x000ea80000300a00 */
[----:B------:R-:W-:Y:S04]  /*417e0*/  STL.64 [R1+0xb30], R40 ;  /* 0x000b302801007387 */ /* 0x000fe80000100a00 */
[----:B------:R0:W-:Y:S04]  /*417f0*/  STL.64 [R1+0xb38], R42 ;  /* 0x000b382a01007387 */ /* 0x0001e80000100a00 */
[----:B0-----:R-:W3:Y:S04]  /*41800*/  LDL.LU.64 R42, [R1+0x1ff8] ;  /* 0x001ff800012a7983 */ /* 0x001ee80000300a00 */
[----:B------:R-:W3:Y:S01]  /*41810*/  LDL.LU.64 R40, [R1+0x1ff0] ;  /* 0x001ff00001287983 */ /* 0x000ee20000300a00 */
[----:B----4-:R-:W-:Y:S03]  /*41820*/  HMMA.16816.F32 R32, R12, R34, R36 ;  /* 0x000000220c20723c */ /* 0x010fe60000001824 */
[----:B------:R-:W3:-:S15]  /*41830*/  LDL.LU.64 R38, [R1+0x1fe8] ;  /* 0x001fe80001267983 */ /* 0x000ede0000300a00 */
[----:B------:R-:W-:-:S05]  /*41840*/  NOP ;  /* 0x0000000000007918 */ /* 0x000fca0000000000 */
[----:B------:R-:W-:Y:S04]  /*41850*/  STL.64 [R1+0xab0], R32 ;  /* 0x000ab02001007387 */ /* 0x000fe80000100a00 */
[----:B------:R0:W-:Y:S04]  /*41860*/  STL.64 [R1+0xab8], R34 ;  /* 0x000ab82201007387 */ /* 0x0001e80000100a00 */
[----:B0-----:R-:W4:Y:S04]  /*41870*/  LDL.LU.64 R34, [R1+0x1fe0] ;  /* 0x001fe00001227983 */ /* 0x001f280000300a00 */
[----:B------:R-:W4:Y:S01]  /*41880*/  LDL.LU.64 R32, [R1+0x1fd8] ;  /* 0x001fd80001207983 */ /* 0x000f220000300a00 */
[----:B--2---:R-:W-:Y:S03]  /*41890*/  HMMA.16816.F32 R44, R12, R46, R24 ;  /* 0x0000002e0c2c723c */ /* 0x004fe60000001818 */
[----:B------:R-:W4:-:S15]  /*418a0*/  LDL.LU.64 R26, [R1+0x1fd0] ;  /* 0x001fd000011a7983 */ /* 0x000f1e0000300a00 */
[----:B------:R-:W-:-:S05]  /*418b0*/  NOP ;  /* 0x0000000000007918 */ /* 0x000fca0000000000 */
[----:B------:R-:W-:Y:S04]  /*418c0*/  STL.64 [R1+0xa30], R44 ;  /* 0x000a302c01007387 */ /* 0x000fe80000100a00 */
[----:B------:R0:W-:Y:S04]  /*418d0*/  STL.64 [R1+0xa38], R46 ;  /* 0x000a382e01007387 */ /* 0x0001e80000100a00 */
[----:B0-----:R-:W2:Y:S04]  /*418e0*/  LDL.LU.64 R46, [R1+0x1fc8] ;  /* 0x001fc800012e7983 */ /* 0x001ea80000300a00 */
[----:B------:R-:W2:Y:S01]  /*418f0*/  LDL.LU.64 R44, [R1+0x1fc0] ;  /* 0x001fc000012c7983 */ /* 0x000ea20000300a00 */
[C---:B---3--:R-:W-:Y:S03]  /*41900*/  HMMA.16816.F32 R36, R12.reuse, R38, R40 ;  /* 0x000000260c24723c */ /* 0x048fe60000001828 */
[----:B------:R-:W3:Y:S04]  /*41910*/  LDL.LU.64 R42, [R1+0x1fb8] ;  /* 0x001fb800012a7983 */ /* 0x000ee80000300a00 */
[----:B------:R-:W2:Y:S01]  /*41920*/  LDL.LU.64 R40, [R1+0x1fb0] ;  /* 0x001fb00001287983 */ /* 0x000ea20000300a00 */
[----:B----4-:R-:W-:-:S15]  /*41930*/  HMMA.16816.F32 R24, R12, R26, R32 ;  /* 0x0000001a0c18723c */ /* 0x010fde0000001820 */
[----:B------:R-:W-:Y:S04]  /*41940*/  STL.64 [R1+0x9b0], R36 ;  /* 0x0009b02401007387 */ /* 0x000fe80000100a00 */
[----:B------:R0:W-:Y:S04]  /*41950*/  STL.64 [R1+0x9b8], R38 ;  /* 0x0009b82601007387 */ /* 0x0001e80000100a00 */
[----:B0-----:R-:W4:Y:S04]  /*41960*/  LDL.LU.64 R38, [R1+0x1fa8] ;  /* 0x001fa80001267983 */ /* 0x001f280000300a00 */
[----:B------:R-:W2:Y:S04]  /*41970*/  LDL.LU.64 R36, [R1+0x1fa0] ;  /* 0x001fa00001247983 */ /* 0x000ea80000300a00 */
        /* <DEDUP_REMOVED lines=16> */
[----:B------:R-:W4:Y:S04]  /*41a80*/  LDL.LU R26, [R1+0x3e8] ;  /* 0x0003e800011a7983 */ /* 0x000f280000300800 */
[----:B------:R-:W4:Y:S01]  /*41a90*/  LDL.LU R27, [R1+0x3ec] ;  /* 0x0003ec00011b7983 */ /* 0x000f220000300800 */
[----:B---3--:R-:W-:-:S15]  /*41aa0*/  HMMA.16816.F32 R4, R12, R30, R4 ;  /* 0x0000001e0c04723c */ /* 0x008fde0000001804 */
[----:B------:R-:W-:-:S08]  /*41ab0*/  NOP ;  /* 0x0000000000007918 */ /* 0x000fd00000000000 */
[----:B------:R-:W-:Y:S04]  /*41ac0*/  STL.64 [R1+0x1f0], R4 ;  /* 0x0001f00401007387 */ /* 0x000fe80000100a00 */
[----:B------:R0:W-:Y:S04]  /*41ad0*/  STL.64 [R1+0x1f8], R6 ;  /* 0x0001f80601007387 */ /* 0x0001e80000100a00 */
[----:B0-----:R-:W3:Y:S04]  /*41ae0*/  LDL.LU.64 R6, [R1+0x1f68] ;  /* 0x001f680001067983 */ /* 0x001ee80000300a00 */
[----:B------:R-:W3:Y:S04]  /*41af0*/  LDL.LU.64 R4, [R1+0x1f60] ;  /* 0x001f600001047983 */ /* 0x000ee80000300a00 */
[----:B------:R-:W-:Y:S04]  /*41b00*/  STL.64 [R1+0x1f00], R30 ;  /* 0x001f001e01007387 */ /* 0x000fe80000100a00 */
[----:B--2---:R0:W-:Y:S04]  /*41b10*/  STL.64 [R1+0x1ef8], R28 ;  /* 0x001ef81c01007387 */ /* 0x0041e80000100a00 */
[----:B0-----:R-:W2:Y:S04]  /*41b20*/  LDL.LU R28, [R1+0x3f0] ;  /* 0x0003f000011c7983 */ /* 0x001ea80000300800 */
[----:B------:R-:W2:Y:S04]  /*41b30*/  LDL.LU R29, [R1+0x3f4] ;  /* 0x0003f400011d7983 */ /* 0x000ea80000300800 */
[----:B------:R-:W2:Y:S04]  /*41b40*/  LDL.LU R30, [R1+0x3f8] ;  /* 0x0003f800011e7983 */ /* 0x000ea80000300800 */
[----:B------:R-:W2:Y:S01]  /*41b50*/  LDL.LU R31, [R1+0x3fc] ;  /* 0x0003fc00011f7983 */ /* 0x000ea20000300800 */
[C---:B----4-:R-:W-:Y:S06]  /*41b60*/  HMMA.16816.F32 R24, R12.reuse, R38, R24 ;  /* 0x000000260c18723c */ /* 0x050fec0000001818 */
[C---:B------:R-:W-:Y:S01]  /*41b70*/  HMMA.16816.F32 R8, R12.reuse, R42, R8 ;  /* 0x0000002a0c08723c */ /* 0x040fe20000001808 */
[----:B------:R-:W-:Y:S04]  /*41b80*/  STL.64 [R1+0x1f10], R34 ;  /* 0x001f102201007387 */ /* 0x000fe80000100a00 */
[----:B------:R-:W-:Y:S01]  /*41b90*/  STL.64 [R1+0x1f08], R32 ;  /* 0x001f082001007387 */ /* 0x000fe20000100a00 */
[----:B--2---:R-:W-:-:S15]  /*41ba0*/  HMMA.16816.F32 R28, R12, R34, R28 ;  /* 0x000000220c1c723c */ /* 0x004fde000000181c */
        /* <DEDUP_REMOVED lines=12> */
[----:B------:R-:W-:Y:S04]  /*41c70*/  STL.64 [R1+0x1eb8], R46 ;  /* 0x001eb82e01007387 */ /* 0x000fe80000100a00 */
[----:B------:R-:W-:-:S13]  /*41c80*/  STL.64 [R1+0x1eb0], R44 ;  /* 0x001eb02c01007387 */ /* 0x000fda0000100a00 */
[----:B------:R-:W-:Y:S04]  /*41c90*/  STL.64 [R1+0x1b0], R8 ;  /* 0x0001b00801007387 */ /* 0x000fe80000100a00 */
[----:B------:R0:W-:Y:S02]  /*41ca0*/  STL.64 [R1+0x1b8], R10 ;  /* 0x0001b80a01007387 */ /* 0x0001e40000100a00 */
[----:B0-----:R-:W-:Y:S06]  /*41cb0*/  HMMA.16816.F32 R8, R12, R50, R20 ;  /* 0x000000320c08723c */ /* 0x001fec0000001814 */
[----:B------:R-:W-:Y:S04]  /*41cc0*/  STL.64 [R1+0x1ea8], R50 ;  /* 0x001ea83201007387 */ /* 0x000fe80000100a00 */
[----:B------:R-:W-:-:S13]  /*41cd0*/  STL.64 [R1+0x1ea0], R48 ;  /* 0x001ea03001007387 */ /* 0x000fda0000100a00 */
[----:B------:R-:W-:Y:S04]  /*41ce0*/  STL.64 [R1+0x1a0], R8 ;  /* 0x0001a00801007387 */ /* 0x000fe80000100a00 */
[----:B------:R0:W-:Y:S04]  /*41cf0*/  STL.64 [R1+0x1a8], R10 ;  /* 0x0001a80a01007387 */ /* 0x0001e80000100a00 */
[----:B------:R-:W2:Y:S01]  /*41d00*/  LDL.LU.64 R46, [R1+0x48] ;  /* 0x00004800012e7983 */ /* 0x000ea20000300a00 */
[----:B0-----:R-:W-:Y:S03]  /*41d10*/  HMMA.16816.F32 R8, R12, R54, R56 ;  /* 0x000000360c08723c */ /* 0x001fe60000001838 */
[----:B--2---:R-:W-:-:S15]  /*41d20*/  STL.64 [R1+0x1f18], R46 ;  /* 0x001f182e01007387 */ /* 0x004fde0000100a00 */
[----:B------:R-:W-:-:S05]  /*41d30*/  NOP ;  /* 0x0000000000007918 */ /* 0x000fca0000000000 */
[----:B------:R-:W-:Y:S04]  /*41d40*/  STL.64 [R1+0x170], R8 ;  /* 0x0001700801007387 */ /* 0x000fe80000100a00 */
[----:B------:R-:W-:Y:S04]  /*41d50*/  STL.64 [R1+0x178], R10 ;  /* 0x0001780a01007387 */ /* 0x000fe80000100a00 */
[----:B------:R-:W2:Y:S04]  /*41d60*/  LDL.LU R40, [R1+0x2a0] ;  /* 0x0002a00001287983 */ /* 0x000ea80000300800 */
[----:B------:R-:W2:Y:S04]  /*41d70*/  LDL.LU R41, [R1+0x2a4] ;  /* 0x0002a40001297983 */ /* 0x000ea80000300800 */
[----:B------:R-:W4:Y:S04]  /*41d80*/  LDL.LU R42, [R1+0x2a8] ;  /* 0x0002a800012a7983 */ /* 0x000f280000300800 */
[----:B------:R-:W4:Y:S04]  /*41d90*/  LDL.LU R43, [R1+0x2ac] ;  /* 0x0002ac00012b7983 */ /* 0x000f280000300800 */
[----:B----4-:R-:W-:Y:S04]  /*41da0*/  STL.64 [R1+0x1f28], R42 ;  /* 0x001f282a01007387 */ /* 0x010fe80000100a00 */
[----:B--2---:R-:W-:Y:S04]  /*41db0*/  STL.64 [R1+0x1f20], R40 ;  /* 0x001f202801007387 */ /* 0x004fe80000100a00 */
        /* <DEDUP_REMOVED lines=11> */
[----:B--2---:R0:W-:Y:S04]  /*41e70*/  STL.64 [R1+0x1f40], R12 ;  /* 0x001f400c01007387 */ /* 0x0041e80000100a00 */
[----:B0-----:R-:W2:Y:S04]  /*41e80*/  LDL.LU R12, [R1+0x300] ;  /* 0x00030000010c7983 */ /* 0x001ea80000300800 */
[----:B------:R-:W2:Y:S04]  /*41e90*/  LDL.LU R13, [R1+0x304] ;  /* 0x00030400010d7983 */ /* 0x000ea80000300800 */
[----:B------:R-:W4:Y:S04]  /*41ea0*/  LDL.LU R14, [R1+0x308] ;  /* 0x00030800010e7983 */ /* 0x000f280000300800 */
[----:B------:R-:W4:Y:S04]  /*41eb0*/  LDL.LU R15, [R1+0x30c] ;  /* 0x00030c00010f7983 */ /* 0x000f280000300800 */
[----:B------:R-:W3:Y:S04]  /*41ec0*/  LDL.LU R8, [R1+0x310] ;  /* 0x0003100001087983 */ /* 0x000ee80000300800 */
[----:B------:R-:W3:Y:S04]  /*41ed0*/  LDL.LU R9, [R1+0x314] ;  /* 0x0003140001097983 */ /* 0x000ee80000300800 */
[----:B------:R-:W3:Y:S04]  /*41ee0*/  LDL.LU R10, [R1+0x318] ;  /* 0x00031800010a7983 */ /* 0x000ee80000300800 */
[----:B------:R-:W3:Y:S04]  /*41ef0*/  LDL.LU R11, [R1+0x31c] ;  /* 0x00031c00010b7983 */ /* 0x000ee80000300800 */
[----:B----4-:R0:W-:Y:S04]  /*41f00*/  STL.64 [R1+0x1f58], R14 ;  /* 0x001f580e01007387 */ /* 0x0101e80000100a00 */
[----:B--2---:R-:W-:Y:S04]  /*41f10*/  STL.64 [R1+0x1f50], R12 ;  /* 0x001f500c01007387 */ /* 0x004fe80000100a00 */
[----:B0-----:R-:W3:Y:S04]  /*41f20*/  LDL.LU.64 R14, [R1+0xa8] ;  /* 0x0000a800010e7983 */ /* 0x001ee80000300a00 */
[----:B------:R-:W2:Y:S04]  /*41f30*/  LDL.LU.64 R34, [R1+0x98] ;  /* 0x0000980001227983 */ /* 0x000ea80000300a00 */
        /* <DEDUP_REMOVED lines=30> */
[----:B------:R2:W-:Y:S01]  /*42120*/  STL.64 [R1+0xd08], R10 ;  /* 0x000d080a01007387 */ /* 0x0005e20000100a00 */
[----:B0-----:R-:W-:Y:S02]  /*42130*/  IMAD.MOV.U32 R9, RZ, RZ, R14 ;  /* 0x000000ffff097224 */ /* 0x001fe400078e000e */
[----:B------:R-:W-:Y:S02]  /*42140*/  IMAD.MOV.U32 R8, RZ, RZ, R15 ;  /* 0x000000ffff087224 */ /* 0x000fe400078e000f */
[----:B------:R-:W3:Y:S04]  /*42150*/  LDL.LU.64 R14, [R1+0x1f58] ;  /* 0x001f5800010e7983 */ /* 0x000ee80000300a00 */
[----:B------:R-:W3:Y:S01]  /*42160*/  LDL.LU.64 R12, [R1+0x1f50] ;  /* 0x001f5000010c7983 */ /* 0x000ee20000300a00 */
[----:B--2---:R-:W-:-:S02]  /*42170*/  IMAD.MOV.U32 R11, RZ, RZ, R34 ;  /* 0x000000ffff0b7224 */ /* 0x004fc400078e0022 */
[----:B------:R-:W-:Y:S01]  /*42180*/  IMAD.MOV.U32 R10, RZ, RZ, R35 ;  /* 0x000000ffff0a7224 */ /* 0x000fe200078e0023 */
[----:B---3--:R-:W-:-:S15]  /*42190*/  HMMA.16816.F32 R12, R4, R34, R12 ;  /* 0x00000022040c723c */ /* 0x008fde000000180c */
[----:B------:R-:W-:-:S08]  /*421a0*/  NOP ;  /* 0x0000000000007918 */ /* 0x000fd00000000000 */
[----:B------:R-:W-:Y:S04]  /*421b0*/  STL.64 [R1+0xc80], R12 ;  /* 0x000c800c01007387 */ /* 0x000fe80000100a00 */
[----:B------:R0:W-:Y:S04]  /*421c0*/  STL.64 [R1+0xc88], R14 ;  /* 0x000c880e01007387 */ /* 0x0001e80000100a00 */
[----:B0-----:R-:W2:Y:S04]  /*421d0*/  LDL.LU.64 R14, [R1+0x1f48] ;  /* 0x001f4800010e7983 */ /* 0x001ea80000300a00 */
[----:B------:R-:W2:Y:S04]  /*421e0*/  LDL.LU.64 R12, [R1+0x1f40] ;  /* 0x001f4000010c7983 */ /* 0x000ea80000300a00 */
[----:B------:R-:W3:Y:S04]  /*421f0*/  LDL.LU.64 R34, [R1+0x1f38] ;  /* 0x001f380001227983 */ /* 0x000ee80000300a00 */
[----:B------:R-:W3:Y:S01]  /*42200*/  LDL.LU.64 R32, [R1+0x1f30] ;  /* 0x001f300001207983 */ /* 0x000ee20000300a00 */
[C---:B----4-:R-:W-:Y:S06]  /*42210*/  HMMA.16816.F32 R16, R4.reuse, R46, R16 ;  /* 0x0000002e0410723c */ /* 0x050fec0000001810 */
[C---:B------:R-:W-:Y:S06]  /*42220*/  HMMA.16816.F32 R36, R4.reuse, R26, R36 ;  /* 0x0000001a0424723c */ /* 0x040fec0000001824 */
[C---:B--2---:R-:W-:Y:S06]  /*42230*/  HMMA.16816.F32 R12, R4.reuse, R42, R12 ;  /* 0x0000002a040c723c */ /* 0x044fec000000180c */
[----:B---3--:R-:W-:-:S15]  /*42240*/  HMMA.16816.F32 R32, R4, R30, R32 ;  /* 0x0000001e0420723c */ /* 0x008fde0000001820 */
[----:B------:R-:W-:-:S02]  /*42250*/  NOP ;  /* 0x0000000000007918 */ /* 0x000fc40000000000 */
[----:B------:R0:W-:Y:S04]  /*42260*/  STL.64 [R1+0xba0], R12 ;  /* 0x000ba00c01007387 */ /* 0x0001e80000100a00 */
[----:B------:R1:W-:Y:S01]  /*42270*/  STL.64 [R1+0xba8], R14 ;  /* 0x000ba80e01007387 */ /* 0x0003e20000100a00 */
[----:B0-----:R-:W-:Y:S02]  /*42280*/  IMAD.MOV.U32 R13, RZ, RZ, R43 ;  /* 0x000000ffff0d7224 */ /* 0x001fe400078e002b */
[----:B-1----:R-:W-:Y:S02]  /*42290*/  IMAD.MOV.U32 R14, RZ, RZ, R42 ;  /* 0x000000ffff0e7224 */ /* 0x002fe400078e002a */
[----:B------:R-:W2:Y:S04]  /*422a0*/  LDL.LU.64 R42, [R1+0x1f28] ;  /* 0x001f2800012a7983 */ /* 0x000ea80000300a00 */
[----:B------:R-:W2:Y:S04]  /*422b0*/  LDL.LU.64 R40, [R1+0x1f20] ;  /* 0x001f200001287983 */ /* 0x000ea80000300a00 */
[----:B------:R0:W-:Y:S04]  /*422c0*/  STL.64 [R1+0xb50], R16 ;  /* 0x000b501001007387 */ /* 0x0001e80000100a00 */
[----:B------:R1:W-:Y:S01]  /*422d0*/  STL.64 [R1+0xb58], R18 ;  /* 0x000b581201007387 */ /* 0x0003e20000100a00 */
[----:B------:R-:W-:-:S02]  /*422e0*/  IMAD.MOV.U32 R15, RZ, RZ, R47 ;  /* 0x000000ffff0f7224 */ /* 0x000fc400078e002f */
[----:B0-----:R-:W-:Y:S02]  /*422f0*/  IMAD.MOV.U32 R16, RZ, RZ, R46 ;  /* 0x000000ffff107224 */ /* 0x001fe400078e002e */
[----:B------:R-:W3:Y:S04]  /*42300*/  LDL.LU.64 R46, [R1+0x1f18] ;  /* 0x001f1800012e7983 */ /* 0x000ee80000300a00 */
[----:B------:R-:W-:Y:S04]  /*42310*/  STL.64 [R1+0xad0], R32 ;  /* 0x000ad02001007387 */ /* 0x000fe80000100a00 */
[----:B------:R0:W-:Y:S01]  /*42320*/  STL.64 [R1+0xad8], R34 ;  /* 0x000ad82201007387 */ /* 0x0001e20000100a00 */
[----:B-1----:R-:W-:-:S02]  /*42330*/  IMAD.MOV.U32 R18, RZ, RZ, R30 ;  /* 0x000000ffff127224 */ /* 0x002fc400078e001e */
[----:B------:R-:W-:Y:S02]  /*42340*/  IMAD.MOV.U32 R17, RZ, RZ, R31 ;  /* 0x000000ffff117224 */ /* 0x000fe400078e001f */
[----:B------:R-:W-:Y:S01]  /*42350*/  IMAD.MOV.U32 R19, RZ, RZ, R27 ;  /* 0x000000ffff137224 */ /* 0x000fe200078e001b */
[----:B0-----:R-:W4:Y:S04]  /*42360*/  LDL.LU.64 R34, [R1+0x1f10] ;  /* 0x001f100001227983 */ /* 0x001f280000300a00 */
[----:B------:R0:W5:Y:S04]  /*42370*/  LDL.LU.64 R32, [R1+0x1f08] ;  /* 0x001f080001207983 */ /* 0x0001680000300a00 */
[----:B------:R-:W4:Y:S04]  /*42380*/  LDL.LU.64 R30, [R1+0x1f00] ;  /* 0x001f0000011e7983 */ /* 0x000f280000300a00 */
[----:B------:R-:W4:Y:S04]  /*42390*/  LDL.LU.64 R28, [R1+0x1ef8] ;  /* 0x001ef800011c7983 */ /* 0x000f280000300a00 */
[----:B------:R1:W-:Y:S04]  /*423a0*/  STL.64 [R1+0xa50], R36 ;  /* 0x000a502401007387 */ /* 0x0003e80000100a00 */
[----:B------:R0:W-:Y:S01]  /*423b0*/  STL.64 [R1+0xa58], R38 ;  /* 0x000a582601007387 */ /* 0x0001e20000100a00 */
[----:B-1----:R-:W-:-:S03]  /*423c0*/  IMAD.MOV.U32 R36, RZ, RZ, R26 ;  /* 0x000000ffff247224 */ /* 0x002fc600078e001a */
[----:B------:R-:W4:Y:S04]  /*423d0*/  LDL.LU.64 R26, [R1+0x1ef0] ;  /* 0x001ef000011a7983 */ /* 0x000f280000300a00 */
[----:B------:R-:W4:Y:S01]  /*423e0*/  LDL.LU.64 R24, [R1+0x1ee8] ;  /* 0x001ee80001187983 */ /* 0x000f220000300a00 */
[----:B---3--:R-:W-:Y:S06]  /*423f0*/  HMMA.16816.F32 R52, R4, R46, R52 ;  /* 0x0000002e0434723c */ /* 0x008fec0000001834 */
[----:B0-----:R-:W-:-:S02]  /*42400*/  IMAD.MOV.U32 R38, RZ, RZ, R46 ;  /* 0x000000ffff267224 */ /* 0x001fc400078e002e */
[----:B------:R-:W-:Y:S02]  /*42410*/  IMAD.MOV.U32 R37, RZ, RZ, R47 ;  /* 0x000000ffff257224 */ /* 0x000fe400078e002f */
[C---:B--2---:R-:W-:Y:S06]  /*42420*/  HMMA.16816.F32 R44, R4.reuse, R50, R40 ;  /* 0x00000032042c723c */ /* 0x044fec0000001828 */
[C---:B----4-:R-:W-:Y:S07]  /*42430*/  HMMA.16816.F32 R20, R4.reuse, R26, R20 ;  /* 0x0000001a0414723c */ /* 0x050fee0000001814 */
[----:B------:R-:W-:Y:S04]  /*42440*/  STL.64 [R1+0x9d0], R52 ;  /* 0x0009d03401007387 */ /* 0x000fe80000100a00 */
[----:B------:R-:W-:Y:S06]  /*42450*/  STL.64 [R1+0x9d8], R54 ;  /* 0x0009d83601007387 */ /* 0x000fec0000100a00 */
        /* <DEDUP_REMOVED lines=9> */
[----:B------:R0:W-:Y:S04]  /*424f0*/  STL.64 [R1+0x860], R20 ;  /* 0x0008601401007387 */ /* 0x0001e80000100a00 */
[----:B------:R1:W-:Y:S04]  /*42500*/  STL.64 [R1+0x868], R22 ;  /* 0x0008681601007387 */ /* 0x0003e80000100a00 */
[----:B0-----:R-:W2:Y:S04]  /*42510*/  LDL.LU R20, [R1+0x10] ;  /* 0x0000100001147983 */ /* 0x001ea80000300800 */
[----:B------:R-:W2:Y:S04]  /*42520*/  LDL.LU R21, [R1+0x14] ;  /* 0x0000140001157983 */ /* 0x000ea80000300800 */
[----:B-1----:R-:W3:Y:S04]  /*42530*/  LDL.LU R22, [R1+0x18] ;  /* 0x0000180001167983 */ /* 0x002ee80000300800 */
[----:B------:R-:W3:Y:S04]  /*42540*/  LDL.LU R23, [R1+0x1c] ;  /* 0x00001c0001177983 */ /* 0x000ee80000300800 */
        /* <DEDUP_REMOVED lines=9> */
[----:B------:R-:W2:Y:S01]  /*425e0*/  LDL.LU R31, [R1+0xdc] ;  /* 0x0000dc00011f7983 */ /* 0x000ea20000300800 */
[----:B------:R-:W-:Y:S01]  /*425f0*/  MOV R39, R51 ;  /* 0x0000003300277202 */ /* 0x000fe20000000f00 */
[----:B------:R-:W-:-:S04]  /*42600*/  IMAD.MOV.U32 R40, RZ, RZ, R50 ;  /* 0x000000ffff287224 */ /* 0x000fc800078e0032 */
[----:B------:R-:W-:Y:S02]  /*42610*/  IMAD.MOV.U32 R26, RZ, RZ, R40 ;  /* 0x000000ffff1a7224 */ /* 0x000fe400078e0028 */
[----:B------:R-:W-:Y:S01]  /*42620*/  IMAD.MOV.U32 R27, RZ, RZ, R39 ;  /* 0x000000ffff1b7224 */ /* 0x000fe200078e0027 */
[----:B--2---:R-:W-:Y:S04]  /*42630*/  STL.64 [R1+0x1dd0], R30 ;  /* 0x001dd01e01007387 */ /* 0x004fe80000100a00 */
[----:B----4-:R0:W-:Y:S04]  /*42640*/  STL.64 [R1+0x1dc8], R28 ;  /* 0x001dc81c01007387 */ /* 0x0101e80000100a00 */
[----:B------:R1:W-:Y:S04]  /*42650*/  STL.64 [R1+0x1dd8], R26 ;  /* 0x001dd81a01007387 */ /* 0x0003e80000100a00 */
[----:B0-----:R-:W2:Y:S04]  /*42660*/  LDL.LU R28, [R1+0xe0] ;  /* 0x0000e000011c7983 */ /* 0x001ea80000300800 */
[----:B------:R-:W2:Y:S04]  /*42670*/  LDL.LU R29, [R1+0xe4] ;  /* 0x0000e400011d7983 */ /* 0x000ea80000300800 */
[----:B------:R-:W4:Y:S04]  /*42680*/  LDL.LU R30, [R1+0xe8] ;  /* 0x0000e800011e7983 */ /* 0x000f280000300800 */
[----:B------:R-:W4:Y:S01]  /*42690*/  LDL.LU R31, [R1+0xec] ;  /* 0x0000ec00011f7983 */ /* 0x000f220000300800 */
[----:B-1----:R-:W-:-:S02]  /*426a0*/  IMAD.MOV.U32 R26, RZ, RZ, R38 ;  /* 0x000000ffff1a7224 */ /* 0x002fc400078e0026 */
[----:B------:R-:W-:Y:S01]  /*426b0*/  IMAD.MOV.U32 R27, RZ, RZ, R37 ;  /* 0x000000ffff1b7224 */ /* 0x000fe200078e0025 */
[----:B----4-:R-:W-:Y:S04]  /*426c0*/  STL.64 [R1+0x1de8], R30 ;  /* 0x001de81e01007387 */ /* 0x010fe80000100a00 */
[----:B--2---:R0:W-:Y:S04]  /*426d0*/  STL.64 [R1+0x1de0], R28 ;  /* 0x001de01c01007387 */ /* 0x0041e80000100a00 */
        /* <DEDUP_REMOVED lines=8> */
[----:B--2---:R-:W-:Y:S04]  /*42760*/  STL.64 [R1+0x1df8], R28 ;  /* 0x001df81c01007387 */ /* 0x004fe80000100a00 */
[----:B------:R0:W-:Y:S02]  /*42770*/  STL.64 [R1+0x1e08], R26 ;  /* 0x001e081a01007387 */ /* 0x0001e40000100a00 */
[----:B0-----:R-:W-:-:S02]  /*42780*/  IMAD.MOV.U32 R26, RZ, RZ, R18 ;  /* 0x000000ffff1a7224 */ /* 0x001fc400078e0012 */
[----:B------:R-:W-:-:S05]  /*42790*/  IMAD.MOV.U32 R27, RZ, RZ, R17 ;  /* 0x000000ffff1b7224 */ /* 0x000fca00078e0011 */
[----:B------:R0:W-:Y:S04]  /*427a0*/  STL.64 [R1+0x1e20], R26 ;  /* 0x001e201a01007387 */ /* 0x0001e80000100a00 */
[----:B------:R-:W2:Y:S04]  /*427b0*/  LDL.LU R28, [R1+0x100] ;  /* 0x00010000011c7983 */ /* 0x000ea80000300800 */
[----:B------:R-:W2:Y:S04]  /*427c0*/  LDL.LU R29, [R1+0x104] ;  /* 0x00010400011d7983 */ /* 0x000ea80000300800 */
[----:B------:R-:W4:Y:S04]  /*427d0*/  LDL.LU R30, [R1+0x108] ;  /* 0x00010800011e7983 */ /* 0x000f280000300800 */
[----:B------:R-:W4:Y:S01]  /*427e0*/  LDL.LU R31, [R1+0x10c] ;  /* 0x00010c00011f7983 */ /* 0x000f220000300800 */
[----:B0-----:R-:W-:-:S02]  /*427f0*/  IMAD.MOV.U32 R26, RZ, RZ, R16 ;  /* 0x000000ffff1a7224 */ /* 0x001fc400078e0010 */
[----:B------:R-:W-:-:S05]  /*42800*/  IMAD.MOV.U32 R27, RZ, RZ, R15 ;  /* 0x000000ffff1b7224 */ /* 0x000fca00078e000f */
[----:B------:R-:W-:Y:S04]  /*42810*/  STL.64 [R1+0x1e38], R26 ;  /* 0x001e381a01007387 */ /* 0x000fe80000100a00 */
[----:B----4-:R-:W-:Y:S04]  /*42820*/  STL.64 [R1+0x1e18], R30 ;  /* 0x001e181e01007387 */ /* 0x010fe80000100a00 */
[----:B--2---:R0:W-:Y:S04]  /*42830*/  STL.64 [R1+0x1e10], R28 ;  /* 0x001e101c01007387 */ /* 0x0041e80000100a00 */
[----:B0-----:R-:W2:Y:S04]  /*42840*/  LDL.LU R28, [R1+0x110] ;  /* 0x00011000011c7983 */ /* 0x001ea80000300800 */
[----:B------:R-:W2:Y:S04]  /*42850*/  LDL.LU R29, [R1+0x114] ;  /* 0x00011400011d7983 */ /* 0x000ea80000300800 */
[----:B------:R-:W4:Y:S04]  /*42860*/  LDL.LU R30, [R1+0x118] ;  /* 0x00011800011e7983 */ /* 0x000f280000300800 */
[----:B------:R-:W4:Y:S01]  /*42870*/  LDL.LU R31, [R1+0x11c] ;  /* 0x00011c00011f7983 */ /* 0x000f220000300800 */
[----:B------:R-:W-:-:S02]  /*42880*/  IMAD.MOV.U32 R26, RZ, RZ, R14 ;  /* 0x000000ffff1a7224 */ /* 0x000fc400078e000e */
        /* <DEDUP_REMOVED lines=10> */
[----:B------:R-:W-:Y:S01]  /*42930*/  STL.64 [R1+0x1e68], R26 ;  /* 0x001e681a01007387 */ /* 0x000fe20000100a00 */
[----:B------:R-:W-:-:S03]  /*42940*/  IMAD.MOV.U32 R12, RZ, RZ, R44 ;  /* 0x000000ffff0c7224 */ /* 0x000fc600078e002c */
        /* <DEDUP_REMOVED lines=30> */
[----:B----4-:R-:W-:Y:S04]  /*42b30*/  STL.64 [R1+0x1e60], R30 ;  /* 0x001e601e01007387 */ /* 0x010fe80000100a00 */
[----:B--2---:R0:W-:Y:S04]  /*42b40*/  STL.64 [R1+0x1e58], R28 ;  /* 0x001e581c01007387 */ /* 0x0041e80000100a00 */
[----:B0-----:R-:W2:Y:S04]  /*42b50*/  LDL.LU R28, [R1+0x140] ;  /* 0x00014000011c7983 */ /* 0x001ea80000300800 */
[----:B------:R-:W2:Y:S04]  /*42b60*/  LDL.LU R29, [R1+0x144] ;  /* 0x00014400011d7983 */ /* 0x000ea80000300800 */
[----:B------:R-:W4:Y:S04]  /*42b70*/  LDL.LU R30, [R1+0x148] ;  /* 0x00014800011e7983 */ /* 0x000f280000300800 */
[----:B------:R-:W4:Y:S04]  /*42b80*/  LDL.LU R31, [R1+0x14c] ;  /* 0x00014c00011f7983 */ /* 0x000f280000300800 */
[----:B----4-:R-:W-:Y:S04]  /*42b90*/  STL.64 [R1+0x1e78], R30 ;  /* 0x001e781e01007387 */ /* 0x010fe80000100a00 */
[----:B--2---:R0:W-:Y:S04]  /*42ba0*/  STL.64 [R1+0x1e70], R28 ;  /* 0x001e701c01007387 */ /* 0x0041e80000100a00 */
[----:B0-----:R-:W2:Y:S04]  /*42bb0*/  LDL.LU R28, [R1+0x150] ;  /* 0x00015000011c7983 */ /* 0x001ea80000300800 */
[----:B------:R-:W2:Y:S04]  /*42bc0*/  LDL.LU R29, [R1+0x154] ;  /* 0x00015400011d7983 */ /* 0x000ea80000300800 */
[----:B------:R-:W2:Y:S04]  /*42bd0*/  LDL.LU R30, [R1+0x158] ;  /* 0x00015800011e7983 */ /* 0x000ea80000300800 */
[----:B------:R-:W2:Y:S04]  /*42be0*/  LDL.LU R31, [R1+0x15c] ;  /* 0x00015c00011f7983 */ /* 0x000ea80000300800 */
[----:B---3--:R-:W-:Y:S04]  /*42bf0*/  STL.64 [R1+0x1d90], R22 ;  /* 0x001d901601007387 */ /* 0x008fe80000100a00 */
[----:B------:R0:W-:Y:S04]  /*42c00*/  STL.64 [R1+0x1d88], R20 ;  /* 0x001d881401007387 */ /* 0x0001e80000100a00 */
[----:B0-----:R-:W3:Y:S04]  /*42c10*/  LDL.LU R20, [R1+0xb0] ;  /* 0x0000b00001147983 */ /* 0x001ee80000300800 */
[----:B------:R-:W3:Y:S04]  /*42c20*/  LDL.LU R21, [R1+0xb4] ;  /* 0x0000b40001157983 */ /* 0x000ee80000300800 */
[----:B------:R-:W4:Y:S04]  /*42c30*/  LDL.LU R22, [R1+0xb8] ;  /* 0x0000b80001167983 */ /* 0x000f280000300800 */
[----:B------:R-:W4:Y:S01]  /*42c40*/  LDL.LU R23, [R1+0xbc] ;  /* 0x0000bc0001177983 */ /* 0x000f220000300800 */
[----:B------:R-:W-:Y:S01]  /*42c50*/  HMMA.16816.F32 R36, R4, R34, R36 ;  /* 0x000000220424723c */ /* 0x000fe20000001824 */
[----:B------:R-:W-:-:S02]  /*42c60*/  IMAD.MOV.U32 R57, RZ, RZ, R0 ;  /* 0x000000ffff397224 */ /* 0x000fc400078e0000 */
[----:B------:R-:W-:Y:S02]  /*42c70*/  IMAD.MOV.U32 R58, RZ, RZ, R2 ;  /* 0x000000ffff3a7224 */ /* 0x000fe400078e0002 */
[----:B------:R-:W-:Y:S02]  /*42c80*/  IMAD.MOV.U32 R26, RZ, RZ, R9 ;  /* 0x000000ffff1a7224 */ /* 0x000fe400078e0009 */
[----:B------:R-:W-:Y:S01]  /*42c90*/  IMAD.MOV.U32 R27, RZ, RZ, R8 ;  /* 0x000000ffff1b7224 */ /* 0x000fe200078e0008 */
[----:B----4-:R-:W-:Y:S04]  /*42ca0*/  STL.64 [R1+0x1da0], R22 ;  /* 0x001da01601007387 */ /* 0x010fe80000100a00 */
[----:B---3--:R0:W-:Y:S04]  /*42cb0*/  STL.64 [R1+0x1d98], R20 ;  /* 0x001d981401007387 */ /* 0x0081e80000100a00 */
[----:B0-----:R-:W3:Y:S04]  /*42cc0*/  LDL.LU R20, [R1+0xc0] ;  /* 0x0000c00001147983 */ /* 0x001ee80000300800 */
[----:B------:R-:W3:Y:S04]  /*42cd0*/  LDL.LU R21, [R1+0xc4] ;  /* 0x0000c40001157983 */ /* 0x000ee80000300800 */
[----:B------:R-:W3:Y:S04]  /*42ce0*/  LDL.LU R22, [R1+0xc8] ;  /* 0x0000c80001167983 */ /* 0x000ee80000300800 */
[----:B------:R-:W3:Y:S04]  /*42cf0*/  LDL.LU R23, [R1+0xcc] ;  /* 0x0000cc0001177983 */ /* 0x000ee80000300800 */
[----:B------:R-:W4:Y:S04]  /*42d00*/  LDL.LU R56, [R1] ;  /* 0x0000000001387983 */ /* 0x000f280000300800 */
[----:B------:R-:W4:Y:S04]  /*42d10*/  LDL.LU R0, [R1+0x1ee4] ;  /* 0x001ee40001007983 */ /* 0x000f280000300800 */
[----:B------:R-:W4:Y:S04]  /*42d20*/  LDL.LU R2, [R1+0x1ee0] ;  /* 0x001ee00001027983 */ /* 0x000f280000300800 */
[----:B------:R-:W4:Y:S04]  /*42d30*/  LDL.LU.64 R8, [R1+0xbe0] ;  /* 0x000be00001087983 */ /* 0x000f280000300a00 */
[----:B------:R-:W-:Y:S04]  /*42d40*/  STL.64 [R1+0x850], R36 ;  /* 0x0008502401007387 */ /* 0x000fe80000100a00 */
[----:B------:R0:W-:Y:S04]  /*42d50*/  STL.64 [R1+0x858], R38 ;  /* 0x0008582601007387 */ /* 0x0001e80000100a00 */
[----:B0-----:R-:W2:Y:S04]  /*42d60*/  LDL.LU.64 R38, [R1+0x1ed8] ;  /* 0x001ed80001267983 */ /* 0x001ea80000300a00 */
[----:B------:R0:W5:Y:S01]  /*42d70*/  LDL.LU.64 R36, [R1+0x1ed0] ;  /* 0x001ed00001247983 */ /* 0x0001620000300a00 */
[----:B--2---:R-:W-:-:S15]  /*42d80*/  HMMA.16816.F32 R40, R4, R38, R40 ;  /* 0x000000260428723c */ /* 0x004fde0000001828 */
[----:B------:R-:W-:-:S08]  /*42d90*/  NOP ;  /* 0x0000000000007918 */ /* 0x000fd00000000000 */
[----:B------:R-:W-:Y:S04]  /*42da0*/  STL.64 [R1+0x7b0], R40 ;  /* 0x0007b02801007387 */ /* 0x000fe80000100a00 */
[----:B------:R1:W-:Y:S04]  /*42db0*/  STL.64 [R1+0x7b8], R42 ;  /* 0x0007b82a01007387 */ /* 0x0003e80000100a00 */
[----:B-1----:R-:W2:Y:S04]  /*42dc0*/  LDL.LU.64 R42, [R1+0x1ec8] ;  /* 0x001ec800012a7983 */ /* 0x002ea80000300a00 */
[----:B------:R0:W5:Y:S04]  /*42dd0*/  LDL.LU.64 R40, [R1+0x1ec0] ;  /* 0x001ec00001287983 */ /* 0x0001680000300a00 */
[----:B------:R-:W4:Y:S01]  /*42de0*/  LDL.LU R15, [R1+0xd50] ;  /* 0x000d5000010f7983 */ /* 0x000f220000300800 */
[----:B--2---:R-:W-:-:S15]  /*42df0*/  HMMA.16816.F32 R44, R4, R42, R44 ;  /* 0x0000002a042c723c */ /* 0x004fde000000182c */
[----:B------:R-:W-:-:S08]  /*42e00*/  NOP ;  /* 0x0000000000007918 */ /* 0x000fd00000000000 */
[----:B------:R-:W-:Y:S04]  /*42e10*/  STL.64 [R1+0x7a0], R44 ;  /* 0x0007a02c01007387 */ /* 0x000fe80000100a00 */
[----:B------:R1:W-:Y:S04]  /*42e20*/  STL.64 [R1+0x7a8], R46 ;  /* 0x0007a82e01007387 */ /* 0x0003e80000100a00 */
[----:B-1----:R-:W2:Y:S04]  /*42e30*/  LDL.LU.64 R46, [R1+0x1eb8] ;  /* 0x001eb800012e7983 */ /* 0x002ea80000300a00 */
[----:B------:R0:W5:Y:S01]  /*42e40*/  LDL.LU.64 R44, [R1+0x1eb0] ;  /* 0x001eb000012c7983 */ /* 0x0001620000300a00 */
        /* <DEDUP_REMOVED lines=12> */
[----:B--2---:R-:W-:Y:S03]  /*42f10*/  HMMA.16816.F32 R4, R4, R54, R16 ;  /* 0x000000360404723c */ /* 0x004fe60000001810 */
[----:B------:R-:W2:Y:S04]  /*42f20*/  LDL.LU.64 R18, [R1+0x1e88] ;  /* 0x001e880001127983 */ /* 0x000ea80000300a00 */
[----:B------:R-:W2:-:S15]  /*42f30*/  LDL.LU.64 R16, [R1+0x1e80] ;  /* 0x001e800001107983 */ /* 0x000e9e0000300a00 */
[----:B------:R-:W-:-:S01]  /*42f40*/  NOP ;  /* 0x0000000000007918 */ /* 0x000fc20000000000 */
[----:B------:R1:W-:Y:S04]  /*42f50*/  STL.64 [R1+0x750], R4 ;  /* 0x0007500401007387 */ /* 0x0003e80000100a00 */
[----:B------:R-:W-:Y:S04]  /*42f60*/  STL.64 [R1+0x758], R6 ;  /* 0x0007580601007387 */ /* 0x000fe80000100a00 */
[----:B-1----:R-:W4:Y:S01]  /*42f70*/  LDL.LU.64 R4, [R1+0xbd8] ;  /* 0x000bd80001047983 */ /* 0x002f220000300a00 */
[----:B--2---:R-:W-:Y:S03]  /*42f80*/  HMMA.16816.F32 R24, R16, R26, R28 ;  /* 0x0000001a1018723c */ /* 0x004fe6000000181c */
[----:B------:R-:W2:Y:S04]  /*42f90*/  LDL.LU.64 R30, [R1+0x1e78] ;  /* 0x001e7800011e7983 */ /* 0x000ea80000300a00 */
[----:B------:R-:W2:-:S15]  /*42fa0*/  LDL.LU.64 R28, [R1+0x1e70] ;  /* 0x001e7000011c7983 */ /* 0x000e9e0000300a00 */
[----:B------:R-:W-:-:S01]  /*42fb0*/  NOP ;  /* 0x0000000000007918 */ /* 0x000fc20000000000 */
[----:B------:R-:W-:Y:S04]  /*42fc0*/  STL.64 [R1+0xcc0], R24 ;  /* 0x000cc01801007387 */ /* 0x000fe80000100a00 */
[----:B------:R1:W-:Y:S04]  /*42fd0*/  STL.64 [R1+0xcc8], R26 ;  /* 0x000cc81a01007387 */ /* 0x0003e80000100a00 */
[----:B-1----:R-:W2:Y:S02]  /*42fe0*/  LDL.LU.64 R26, [R1+0x1e68] ;  /* 0x001e6800011a7983 */ /* 0x002ea40000300a00 */
[----:B--2---:R-:W-:Y:S02]  /*42ff0*/  HMMA.16816.F32 R24, R16, R26, R28 ;  /* 0x0000001a1018723c */ /* 0x004fe4000000181c */
[----:B------:R-:W2:Y:S04]  /*43000*/  LDL.LU.64 R30, [R1+0x1e60] ;  /* 0x001e6000011e7983 */ /* 0x000ea80000300a00 */
[----:B------:R-:W2:-:S15]  /*43010*/  LDL.LU.64 R28, [R1+0x1e58] ;  /* 0x001e5800011c7983 */ /* 0x000e9e0000300a00 */
[----:B------:R-:W-:-:S02]  /*43020*/  NOP ;  /* 0x0000000000007918 */ /* 0x000fc40000000000 */
        /* <DEDUP_REMOVED lines=50> */
[----:B-1----:R-:W3:Y:S01]  /*43350*/  LDL.LU.64 R30, [R1+0x1db0] ;  /* 0x001db000011e7983 */ /* 0x002ee20000300a00 */
[----:B------:R-:W-:-:S03]  /*43360*/  IMAD.MOV.U32 R14, RZ, RZ, R28 ;  /* 0x000000ffff0e7224 */ /* 0x000fc600078e001c */
[----:B------:R0:W5:Y:S04]  /*43370*/  LDL.LU.64 R28, [R1+0x1da8] ;  /* 0x001da800011c7983 */ /* 0x0001680000300a00 */
[----:B------:R-:W2:Y:S01]  /*43380*/  LDL.LU.64 R26, [R1+0xbc8] ;  /* 0x000bc800011a7983 */ /* 0x000ea20000300a00 */
[----:B---3--:R-:W-:-:S15]  /*43390*/  HMMA.16816.F32 R20, R16, R30, R20 ;  /* 0x0000001e1014723c */ /* 0x008fde0000001814 */
[----:B------:R-:W-:-:S08]  /*433a0*/  NOP ;  /* 0x0000000000007918 */ /* 0x000fd00000000000 */
[----:B------:R-:W-:Y:S04]  /*433b0*/  STL.64 [R1+0x7e0], R20 ;  /* 0x0007e01401007387 */ /* 0x000fe80000100a00 */
[----:B------:R1:W-:Y:S04]  /*433c0*/  STL.64 [R1+0x7e8], R22 ;  /* 0x0007e81601007387 */ /* 0x0003e80000100a00 */
[----:B-1----:R-:W3:Y:S04]  /*433d0*/  LDL.LU.64 R22, [R1+0x1da0] ;  /* 0x001da00001167983 */ /* 0x002ee80000300a00 */
[----:B------:R-:W3:Y:S02]  /*433e0*/  LDL.LU.64 R20, [R1+0x1d98] ;  /* 0x001d980001147983 */ /* 0x000ee40000300a00 */
        /* <DEDUP_REMOVED lines=11> */
[----:B------:R-:W3:Y:S01]  /*434a0*/  LDL.LU.64 R20, [R1+0x1d78] ;  /* 0x001d780001147983 */ /* 0x000ee20000300a00 */
[----:B------:R-:W-:-:S02]  /*434b0*/  IMAD.MOV.U32 R59, RZ, RZ, R3 ;  /* 0x000000ffff3b7224 */ /* 0x000fc400078e0003 */
[----:B------:R-:W1:Y:S05]  /*434c0*/  LDC R3, c[0x0][0x238] ;  /* 0x00008e00ff037b82 */ /* 0x000e6a0000000800 */
[C---:B----4-:R-:W-:Y:S06]  /*434d0*/  HMMA.16816.F32 R56, R16.reuse, R46, R56 ;  /* 0x0000002e1038723c */ /* 0x050fec0000001838 */
[----:B---3--:R-:W-:-:S15]  /*434e0*/  HMMA.16816.F32 R20, R16, R42, R20 ;  /* 0x0000002a1014723c */ /* 0x008fde0000001814 */
[----:B------:R-:W-:-:S08]  /*434f0*/  NOP ;  /* 0x0000000000007918 */ /* 0x000fd00000000000 */
[----:B------:R-:W-:Y:S01]  /*43500*/  STL.64 [R1+0x810], R20 ;  /* 0x0008101401007387 */ /* 0x000fe20000100a00 */
[----:B------:R-:W-:-:S03]  /*43510*/  MOV R34, R22 ;  /* 0x0000001600227202 */ /* 0x000fc60000000f00 */
[----:B------:R3:W-:Y:S01]  /*43520*/  STL.64 [R1+0x818], R22 ;  /* 0x0008181601007387 */ /* 0x0007e20000100a00 */
[----:B------:R-:W-:-:S03]  /*43530*/  IMAD.MOV.U32 R30, RZ, RZ, R20 ;  /* 0x000000ffff1e7224 */ /* 0x000fc600078e0014 */
[----:B---3--:R-:W3:Y:S04]  /*43540*/  LDL.LU.64 R22, [R1+0x1d70] ;  /* 0x001d700001167983 */ /* 0x008ee80000300a00 */
[----:B------:R-:W3:Y:S04]  /*43550*/  LDL.LU.64 R20, [R1+0x1d68] ;  /* 0x001d680001147983 */ /* 0x000ee80000300a00 */
[----:B------:R-:W4:Y:S04]  /*43560*/  LDL.LU.64 R42, [R1+0xbd0] ;  /* 0x000bd000012a7983 */ /* 0x000f280000300a00 */
[----:B------:R-:W-:Y:S04]  /*43570*/  STL.64 [R1+0x820], R56 ;  /* 0x0008203801007387 */ /* 0x000fe80000100a00 */
[----:B------:R0:W-:Y:S04]  /*43580*/  STL.64 [R1+0x828], R58 ;  /* 0x0008283a01007387 */ /* 0x0001e80000100a00 */
[----:B0-----:R-:W4:Y:S04]  /*43590*/  LDL.LU.64 R58, [R1+0x1d60] ;  /* 0x001d6000013a7983 */ /* 0x001f280000300a00 */
[----:B------:R-:W4:Y:S01]  /*435a0*/  LDL.LU.64 R56, [R1+0x1d58] ;  /* 0x001d580001387983 */ /* 0x000f220000300a00 */
[----:B------:R-:W-:-:S02]  /*435b0*/  VIADD R15, R15, 0x1 ;  /* 0x000000010f0f7836 */ /* 0x000fc40000000000 */
[----:B-1----:R-:W-:-:S04]  /*435c0*/  IMAD.SHL.U32 R3, R3, 0x40, RZ ;  /* 0x0000004003037824 */ /* 0x002fc800078e00ff */
[----:B------:R-:W-:-:S05]  /*435d0*/  IMAD.SHL.U32 R3, R3, 0x2, RZ ;  /* 0x0000000203037824 */ /* 0x000fca00078e00ff */
[----:B------:R-:W-:-:S05]  /*435e0*/  IADD3 R10, P0, R8, R3, RZ ;  /* 0x00000003080a7210 */ /* 0x000fca0007f1e0ff */
[----:B------:R-:W-:Y:S01]  /*435f0*/  IMAD.X R9, R9, 0x1, R2, P0 ;  /* 0x0000000109097824 */ /* 0x000fe200000e0602 */
[-C--:B------:R-:W-:Y:S02]  /*43600*/  IADD3 R11, P0, R4, R3.reuse, RZ ;  /* 0x00000003040b7210 */ /* 0x080fe40007f1e0ff */
[----:B--2---:R-:W-:-:S03]  /*43610*/  IADD3 R8, P2, R26, R3, RZ ;  /* 0x000000031a087210 */ /* 0x004fc60007f5e0ff */
[--C-:B------:R-:W-:Y:S02]  /*43620*/  IMAD.X R4, R5, 0x1, R2.reuse, P0 ;  /* 0x0000000105047824 */ /* 0x100fe400000e0602 */
[----:B------:R-:W-:Y:S01]  /*43630*/  IMAD.X R6, R27, 0x1, R2, P2 ;  /* 0x000000011b067824 */ /* 0x000fe200010e0602 */
[C---:B---3--:R-:W-:Y:S06]  /*43640*/  HMMA.16816.F32 R20, R16.reuse, R54, R20 ;  /* 0x000000361014723c */ /* 0x048fec0000001814 */
[----:B----4-:R-:W-:Y:S01]  /*43650*/  HMMA.16816.F32 R56, R16, R50, R56 ;  /* 0x000000321038723c */ /* 0x010fe20000001838 */
[----:B------:R-:W-:-:S15]  /*43660*/  IADD3 R7, P1, R42, R3, RZ ;  /* 0x000000032a077210 */ /* 0x000fde0007f3e0ff */
[----:B------:R-:W-:-:S07]  /*43670*/  NOP ;  /* 0x0000000000007918 */ /* 0x000fce0000000000 */
[----:B------:R-:W-:Y:S04]  /*43680*/  STL.64 [R1+0x840], R56 ;  /* 0x0008403801007387 */ /* 0x000fe80000100a00 */
[----:B------:R-:W-:Y:S04]  /*43690*/  STL.64 [R1+0x848], R58 ;  /* 0x0008483a01007387 */ /* 0x000fe80000100a00 */
[----:B------:R-:W2:Y:S04]  /*436a0*/  LDL.LU R60, [R1+0x1b24] ;  /* 0x001b2400013c7983 */ /* 0x000ea80000300800 */
[----:B------:R-:W-:Y:S04]  /*436b0*/  STL [R1+0xd50], R15 ;  /* 0x000d500f01007387 */ /* 0x000fe80000100800 */
[----:B------:R-:W3:Y:S04]  /*436c0*/  LDL.LU R19, [R1+0x1b44] ;  /* 0x001b440001137983 */ /* 0x000ee80000300800 */
[----:B------:R-:W4:Y:S04]  /*436d0*/  LDL.LU R54, [R1+0x1b3c] ;  /* 0x001b3c0001367983 */ /* 0x000f280000300800 */
[----:B------:R0:W-:Y:S04]  /*436e0*/  STL.64 [R1+0x830], R20 ;  /* 0x0008301401007387 */ /* 0x0001e80000100a00 */
[----:B------:R1:W-:Y:S04]  /*436f0*/  STL.64 [R1+0x838], R22 ;  /* 0x0008381601007387 */ /* 0x0003e80000100a00 */
[----:B------:R-:W4:Y:S01]  /*43700*/  LDL.LU R55, [R1+0x1b34] ;  /* 0x001b340001377983 */ /* 0x000f220000300800 */
[----:B------:R-:W-:-:S02]  /*43710*/  IMAD.MOV.U32 R35, RZ, RZ, R56 ;  /* 0x000000ffff237224 */ /* 0x000fc400078e0038 */
[----:B------:R-:W-:Y:S01]  /*43720*/  IMAD.MOV.U32 R38, RZ, RZ, R58 ;  /* 0x000000ffff267224 */ /* 0x000fe200078e003a */
[----:B0-----:R-:W4:Y:S04]  /*43730*/  LDL.LU R21, [R1+0x1b2c] ;  /* 0x001b2c0001157983 */ /* 0x001f280000300800 */
[----:B-1----:R-:W4:Y:S04]  /*43740*/  LDL.LU R22, [R1+0x1b1c] ;  /* 0x001b1c0001167983 */ /* 0x002f280000300800 */
        /* <DEDUP_REMOVED lines=9> */
[----:B------:R-:W-:-:S03]  /*437e0*/  IMAD.X R5, R43, 0x1, R2, P1 ;  /* 0x000000012b057824 */ /* 0x000fc600008e0602 */
[----:B------:R-:W4:Y:S04]  /*437f0*/  LDL.LU R42, [R1+0x1af4] ;  /* 0x001af400012a7983 */ /* 0x000f280000300800 */
[----:B------:R-:W4:Y:S04]  /*43800*/  LDL.LU R43, [R1+0x1b18] ;  /* 0x001b1800012b7983 */ /* 0x000f280000300800 */
[----:B------:R-:W4:Y:S04]  /*43810*/  LDL.LU R39, [R1+0x1aec] ;  /* 0x001aec0001277983 */ /* 0x000f280000300800 */
[----:B------:R-:W4:Y:S04]  /*43820*/  LDL.LU R31, [R1+0x1b10] ;  /* 0x001b1000011f7983 */ /* 0x000f280000300800 */
[----:B------:R-:W4:Y:S04]  /*43830*/  LDL.LU R27, [R1+0x1ae4] ;  /* 0x001ae400011b7983 */ /* 0x000f280000300800 */
[----:B------:R-:W4:Y:S04]  /*43840*/  LDL.LU R3, [R1+0x1b08] ;  /* 0x001b080001037983 */ /* 0x000f280000300800 */
[----:B------:R-:W4:Y:S01]  /*43850*/  LDL.LU R13, [R1+0x1adc] ;  /* 0x001adc00010d7983 */ /* 0x000f220000300800 */
[----:B------:R-:W0:Y:S02]  /*43860*/  LDC R20, c[0x0][0x230] ;  /* 0x00008c00ff147b82 */ /* 0x000e240000000800 */
[----:B0-----:R-:W-:-:S05]  /*43870*/  VIADD R20, R20, 0x3f ;  /* 0x0000003f14147836 */ /* 0x001fca0000000000 */
[----:B------:R-:W-:-:S04]  /*43880*/  SHF.R.S32.HI R26, RZ, 0x1f, R20 ;  /* 0x0000001fff1a7819 */ /* 0x000fc80000011414 */
[----:B------:R-:W-:Y:S02]  /*43890*/  LEA.HI R26, R26, R20, RZ, 0x6 ;  /* 0x000000141a1a7211 */ /* 0x000fe400078f30ff */
[----:B------:R-:W0:Y:S02]  /*438a0*/  LDC R20, c[0x0][0x238] ;  /* 0x00008e00ff147b82 */ /* 0x000e240000000800 */
[----:B------:R-:W-:Y:S01]  /*438b0*/  SHF.R.S32.HI R26, RZ, 0x6, R26 ;  /* 0x00000006ff1a7819 */ /* 0x000fe2000001141a */
[----:B------:R-:W-:Y:S02]  /*438c0*/  IMAD.MOV.U32 R16, RZ, RZ, R10 ;  /* 0x000000ffff107224 */ /* 0x000fe400078e000a */
[----:B------:R-:W-:Y:S02]  /*438d0*/  IMAD.MOV.U32 R17, RZ, RZ, R9 ;  /* 0x000000ffff117224 */ /* 0x000fe400078e0009 */
[----:B------:R-:W-:Y:S01]  /*438e0*/  IMAD.MOV.U32 R10, RZ, RZ, R11 ;  /* 0x000000ffff0a7224 */ /* 0x000fe200078e000b */
[----:B------:R-:W-:Y:S01]  /*438f0*/  ISETP.NE.U32.AND P0, PT, R15, R26, PT ;  /* 0x0000001a0f00720c */ /* 0x000fe20003f05070 */
[----:B------:R-:W-:Y:S01]  /*43900*/  IMAD.MOV.U32 R11, RZ, RZ, R4 ;  /* 0x000000ffff0b7224 */ /* 0x000fe200078e0004 */
[----:B------:R-:W4:Y:S04]  /*43910*/  LDL.LU R26, [R1+0x1b00] ;  /* 0x001b0000011a7983 */ /* 0x000f280000300800 */
[----:B------:R-:W4:Y:S04]  /*43920*/  LDL.LU R15, [R1+0x1ad4] ;  /* 0x001ad400010f7983 */ /* 0x000f280000300800 */
[----:B------:R-:W-:Y:S01]  /*43930*/  STL.64 [R1+0xbe0], R16 ;  /* 0x000be01001007387 */ /* 0x000fe20000100a00 */
[----:B0-----:R-:W-:-:S04]  /*43940*/  IMAD.SHL.U32 R20, R20, 0x40, RZ ;  /* 0x0000004014147824 */ /* 0x001fc800078e00ff */
[----:B------:R-:W-:Y:S01]  /*43950*/  IMAD.SHL.U32 R20, R20, 0x2, RZ ;  /* 0x0000000214147824 */ /* 0x000fe200078e00ff */
[----:B------:R-:W-:Y:S04]  /*43960*/  STL.64 [R1+0xbd8], R10 ;  /* 0x000bd80a01007387 */ /* 0x000fe80000100a00 */
[-C--:B--2---:R-:W-:Y:S02]  /*43970*/  IADD3 R60, P6, R60, R20.reuse, RZ ;  /* 0x000000143c3c7210 */ /* 0x084fe40007fde0ff */
[-C--:B---3--:R-:W-:Y:S02]  /*43980*/  IADD3 R19, P2, R19, R20.reuse, RZ ;  /* 0x0000001413137210 */ /* 0x088fe40007f5e0ff */
[-C--:B----4-:R-:W-:Y:S02]  /*43990*/  IADD3 R54, P3, R54, R20.reuse, RZ ;  /* 0x0000001436367210 */ /* 0x090fe40007f7e0ff */
[-C--:B------:R-:W-:Y:S01]  /*439a0*/  IADD3 R55, P4, R55, R20.reuse, RZ ;  /* 0x0000001437377210 */ /* 0x080fe20007f9e0ff */
[----:B------:R-:W-:Y:S04]  /*439b0*/  STL [R1+0x1b44], R19 ;  /* 0x001b441301007387 */ /* 0x000fe80000100800 */
[----:B------:R-:W-:Y:S04]  /*439c0*/  STL [R1+0x1b3c], R54 ;  /* 0x001b3c3601007387 */ /* 0x000fe80000100800 */
[----:B------:R0:W-:Y:S04]  /*439d0*/  STL [R1+0x1b24], R60 ;  /* 0x001b243c01007387 */ /* 0x0001e80000100800 */
[----:B------:R-:W-:Y:S01]  /*439e0*/  STL [R1+0x1b34], R55 ;  /* 0x001b343701007387 */ /* 0x000fe20000100800 */
[----:B------:R-:W-:-:S02]  /*439f0*/  IADD3 R21, P5, R21, R20, RZ ;  /* 0x0000001415157210 */ /* 0x000fc40007fbe0ff */
[-C--:B------:R-:W-:Y:S01]  /*43a00*/  IADD3 R22, P1, R22, R20.reuse, RZ ;  /* 0x0000001416167210 */ /* 0x080fe20007f3e0ff */
[--C-:B------:R-:W-:Y:S01]  /*43a10*/  IMAD.X R23, R23, 0x1, R2.reuse, P2 ;  /* 0x0000000117177824 */ /* 0x100fe200010e0602 */
[----:B------:R-:W-:Y:S01]  /*43a20*/  IADD3 R50, P2, R50, R20, RZ ;  /* 0x0000001432327210 */ /* 0x000fe20007f5e0ff */
[----:B0-----:R-:W2:Y:S01]  /*43a30*/  LDL.LU R60, [R1+0x1af8] ;  /* 0x001af800013c7983 */ /* 0x001ea20000300800 */
[----:B------:R-:W-:-:S03]  /*43a40*/  IMAD.X R51, R51, 0x1, R2, P3 ;  /* 0x0000000133337824 */ /* 0x000fc600018e0602 */
[----:B------:R-:W-:Y:S01]  /*43a50*/  STL [R1+0x1b2c], R21 ;  /* 0x001b2c1501007387 */ /* 0x000fe20000100800 */
[----:B------:R-:W-:-:S03]  /*43a60*/  IADD3 R56, P3, R56, R20, RZ ;  /* 0x0000001438387210 */ /* 0x000fc60007f7e0ff */
[----:B------:R-:W-:Y:S01]  /*43a70*/  STL [R1+0x1b1c], R22 ;  /* 0x001b1c1601007387 */ /* 0x000fe20000100800 */
        /* <DEDUP_REMOVED lines=15> */
[----:B------:R-:W-:Y:S04]  /*43b70*/  STL [R1+0x1afc], R46 ;  /* 0x001afc2e01007387 */ /* 0x000fe80000100800 */
[----:B------:R-:W-:Y:S01]  /*43b80*/  STL [R1+0x1b20], R47 ;  /* 0x001b202f01007387 */ /* 0x000fe20000100800 */
[----:B------:R-:W-:-:S03]  /*43b90*/  IMAD.X R31, R31, 0x1, R2, P2 ;  /* 0x000000011f1f7824 */ /* 0x000fc600010e0602 */
[----:B------:R-:W-:Y:S01]  /*43ba0*/  STL [R1+0x1af4], R42 ;  /* 0x001af42a01007387 */ /* 0x000fe20000100800 */
[----:B------:R-:W-:-:S03]  /*43bb0*/  IADD3 R27, P2, R27, R20, RZ ;  /* 0x000000141b1b7210 */ /* 0x000fc60007f5e0ff */
[----:B------:R-:W-:Y:S01]  /*43bc0*/  STL [R1+0x1b18], R43 ;  /* 0x001b182b01007387 */ /* 0x000fe20000100800 */
[----:B------:R-:W-:-:S03]  /*43bd0*/  IMAD.X R3, R3, 0x1, R2, P3 ;  /* 0x0000000103037824 */ /* 0x000fc600018e0602 */
[----:B------:R-:W-:Y:S04]  /*43be0*/  STL [R1+0x1aec], R39 ;  /* 0x001aec2701007387 */ /* 0x000fe80000100800 */
[----:B------:R-:W3:Y:S04]  /*43bf0*/  LDL.LU R16, [R1+0x1acc] ;  /* 0x001acc0001107983 */ /* 0x000ee80000300800 */
[----:B------:R-:W-:Y:S04]  /*43c00*/  STL [R1+0x1b10], R31 ;  /* 0x001b101f01007387 */ /* 0x000fe80000100800 */
[----:B------:R-:W4:Y:S04]  /*43c10*/  LDL.LU R17, [R1+0x1af0] ;  /* 0x001af00001117983 */ /* 0x000f280000300800 */
[----:B------:R-:W-:Y:S04]  /*43c20*/  STL [R1+0x1ae4], R27 ;  /* 0x001ae41b01007387 */ /* 0x000fe80000100800 */
[----:B------:R0:W-:Y:S01]  /*43c30*/  STL [R1+0x1b08], R3 ;  /* 0x001b080301007387 */ /* 0x0001e20000100800 */
[----:B------:R-:W-:-:S03]  /*43c40*/  IADD3 R13, P3, R13, R20, RZ ;  /* 0x000000140d0d7210 */ /* 0x000fc60007f7e0ff */
[----:B0-----:R-:W4:Y:S04]  /*43c50*/  LDL.LU R3, [R1+0x1ac4] ;  /* 0x001ac40001037983 */ /* 0x001f280000300800 */
[----:B------:R-:W4:Y:S04]  /*43c60*/  LDL.LU R27, [R1+0x1ae8] ;  /* 0x001ae800011b7983 */ /* 0x000f280000300800 */
[----:B------:R0:W-:Y:S04]  /*43c70*/  STL [R1+0x1adc], R13 ;  /* 0x001adc0d01007387 */ /* 0x0001e80000100800 */
[----:B0-----:R-:W4:Y:S04]  /*43c80*/  LDL.LU R13, [R1+0x1abc] ;  /* 0x001abc00010d7983 */ /* 0x001f280000300800 */
[----:B------:R-:W4:Y:S04]  /*43c90*/  LDL.LU R18, [R1+0x1ae0] ;  /* 0x001ae00001127983 */ /* 0x000f280000300800 */
[----:B------:R-:W4:Y:S01]  /*43ca0*/  LDL.LU R19, [R1+0x1ab4] ;  /* 0x001ab40001137983 */ /* 0x000f220000300800 */
[----:B------:R-:W-:-:S02]  /*43cb0*/  IADD3.X R26, R26, R2, RZ, P4, !PT ;  /* 0x000000021a1a7210 */ /* 0x000fc400027fe4ff */
[----:B------:R-:W-:-:S03]  /*43cc0*/  IADD3 R15, P4, R15, R20, RZ ;  /* 0x000000140f0f7210 */ /* 0x000fc60007f9e0ff */
[----:B------:R-:W-:Y:S04]  /*43cd0*/  STL [R1+0x1b00], R26 ;  /* 0x001b001a01007387 */ /* 0x000fe80000100800 */
[----:B------:R-:W4:Y:S04]  /*43ce0*/  LDL.LU R54, [R1+0x1ad8] ;  /* 0x001ad80001367983 */ /* 0x000f280000300800 */
[----:B------:R0:W-:Y:S04]  /*43cf0*/  STL [R1+0x1ad4], R15 ;  /* 0x001ad40f01007387 */ /* 0x0001e80000100800 */
[----:B------:R-:W4:Y:S04]  /*43d00*/  LDL.LU R55, [R1+0x1aac] ;  /* 0x001aac0001377983 */ /* 0x000f280000300800 */
[----:B------:R-:W4:Y:S04]  /*43d10*/  LDL.LU R21, [R1+0x1ad0] ;  /* 0x001ad00001157983 */ /* 0x000f280000300800 */
[----:B0-----:R-:W4:Y:S04]  /*43d20*/  LDL.LU R15, [R1+0x1aa4] ;  /* 0x001aa400010f7983 */ /* 0x001f280000300800 */
[----:B------:R-:W4:Y:S04]  /*43d30*/  LDL.LU R22, [R1+0x1ac8] ;  /* 0x001ac80001167983 */ /* 0x000f280000300800 */
[----:B------:R-:W4:Y:S04]  /*43d40*/  LDL.LU R23, [R1+0x1a9c] ;  /* 0x001a9c0001177983 */ /* 0x000f280000300800 */
[----:B------:R-:W4:Y:S01]  /*43d50*/  LDL.LU R50, [R1+0x1ac0] ;  /* 0x001ac00001327983 */ /* 0x000f220000300800 */
[----:B--2---:R-:W-:-:S05]  /*43d60*/  IMAD.X R60, R60, 0x1, R2, P5 ;  /* 0x000000013c3c7824 */ /* 0x004fca00028e0602 */
[----:B------:R0:W-:Y:S04]  /*43d70*/  STL [R1+0x1af8], R60 ;  /* 0x001af83c01007387 */ /* 0x0001e80000100800 */
        /* <DEDUP_REMOVED lines=12> */
[----:B0-----:R-:W2:Y:S01]  /*43e40*/  LDL.LU R60, [R1+0x1a64] ;  /* 0x001a6400013c7983 */ /* 0x001ea20000300800 */
[-C--:B---3--:R-:W-:Y:S01]  /*43e50*/  IADD3 R16, P5, R16, R20.reuse, RZ ;  /* 0x0000001410107210 */ /* 0x088fe20007fbe0ff */
[--C-:B----4-:R-:W-:Y:S01]  /*43e60*/  IMAD.X R17, R17, 0x1, R2.reuse, P6 ;  /* 0x0000000111117824 */ /* 0x110fe200030e0602 */
[----:B------:R-:W-:Y:S01]  /*43e70*/  IADD3 R3, P6, R3, R20, RZ ;  /* 0x0000001403037210 */ /* 0x000fe20007fde0ff */
[----:B------:R-:W-:-:S04]  /*43e80*/  IMAD.X R27, R27, 0x1, R2, P1 ;  /* 0x000000011b1b7824 */ /* 0x000fc800008e0602 */
[----:B------:R0:W-:Y:S04]  /*43e90*/  STL [R1+0x1ac4], R3 ;  /* 0x001ac40301007387 */ /* 0x0001e80000100800 */
[----:B------:R-:W-:Y:S01]  /*43ea0*/  STL [R1+0x1acc], R16 ;  /* 0x001acc1001007387 */ /* 0x000fe20000100800 */
[----:B------:R-:W-:-:S03]  /*43eb0*/  IADD3 R13, P1, R13, R20, RZ ;  /* 0x000000140d0d7210 */ /* 0x000fc60007f3e0ff */
[----:B0-----:R-:W3:Y:S04]  /*43ec0*/  LDL.LU R3, [R1+0x1a88] ;  /* 0x001a880001037983 */ /* 0x001ee80000300800 */
[----:B------:R-:W-:Y:S04]  /*43ed0*/  STL [R1+0x1af0], R17 ;  /* 0x001af01101007387 */ /* 0x000fe80000100800 */
[----:B------:R0:W-:Y:S04]  /*43ee0*/  STL [R1+0x1ae8], R27 ;  /* 0x001ae81b01007387 */ /* 0x0001e80000100800 */
[----:B0-----:R-:W4:Y:S04]  /*43ef0*/  LDL.LU R27, [R1+0x1a5c] ;  /* 0x001a5c00011b7983 */ /* 0x001f280000300800 */
[----:B------:R0:W-:Y:S04]  /*43f00*/  STL [R1+0x1abc], R13 ;  /* 0x001abc0d01007387 */ /* 0x0001e80000100800 */
[----:B0-----:R-:W4:Y:S01]  /*43f10*/  LDL.LU R13, [R1+0x1a80] ;  /* 0x001a8000010d7983 */ /* 0x001f220000300800 */
[--C-:B------:R-:W-:Y:S01]  /*43f20*/  IMAD.X R18, R18, 0x1, R2.reuse, P2 ;  /* 0x0000000112127824 */ /* 0x100fe200010e0602 */
[----:B------:R-:W-:Y:S01]  /*43f30*/  IADD3 R19, P2, R19, R20, RZ ;  /* 0x0000001413137210 */ /* 0x000fe20007f5e0ff */
[----:B------:R-:W-:-:S02]  /*43f40*/  IMAD.X R54, R54, 0x1, R2, P3 ;  /* 0x0000000136367824 */ /* 0x000fc400018e0602 */
[--C-:B------:R-:W-:Y:S01]  /*43f50*/  IMAD.X R21, R21, 0x1, R2.reuse, P4 ;  /* 0x0000000115157824 */ /* 0x100fe200020e0602 */
[-C--:B------:R-:W-:Y:S02]  /*43f60*/  IADD3 R15, P4, R15, R20.reuse, RZ ;  /* 0x000000140f0f7210 */ /* 0x080fe40007f9e0ff */
[----:B------:R-:W-:Y:S01]  /*43f70*/  IADD3 R55, P3, R55, R20, RZ ;  /* 0x0000001437377210 */ /* 0x000fe20007f7e0ff */
[----:B------:R-:W-:Y:S04]  /*43f80*/  STL [R1+0x1ae0], R18 ;  /* 0x001ae01201007387 */ /* 0x000fe80000100800 */
[----:B------:R-:W-:Y:S04]  /*43f90*/  STL [R1+0x1ab4], R19 ;  /* 0x001ab41301007387 */ /* 0x000fe80000100800 */
[----:B------:R-:W-:Y:S01]  /*43fa0*/  STL [R1+0x1ad8], R54 ;  /* 0x001ad83601007387 */ /* 0x000fe20000100800 */
[----:B------:R-:W-:-:S03]  /*43fb0*/  IMAD.X R22, R22, 0x1, R2, P5 ;  /* 0x0000000116167824 */ /* 0x000fc600028e0602 */
[----:B------:R0:W-:Y:S01]  /*43fc0*/  STL [R1+0x1aa4], R15 ;  /* 0x001aa40f01007387 */ /* 0x0001e20000100800 */
[----:B------:R-:W-:-:S03]  /*43fd0*/  IADD3 R23, P5, R23, R20, RZ ;  /* 0x0000001417177210 */ /* 0x000fc60007fbe0ff */
[----:B------:R-:W-:Y:S01]  /*43fe0*/  STL [R1+0x1aac], R55 ;  /* 0x001aac3701007387 */ /* 0x000fe20000100800 */
[----:B------:R-:W-:-:S03]  /*43ff0*/  IMAD.X R50, R50, 0x1, R2, P6 ;  /* 0x0000000132327824 */ /* 0x000fc600030e0602 */
[----:B0-----:R-:W4:Y:S04]  /*44000*/  LDL.LU R15, [R1+0x1a54] ;  /* 0x001a5400010f7983 */ /* 0x001f280000300800 */
[----:B------:R-:W-:Y:S04]  /*44010*/  STL [R1+0x1ad0], R21 ;  /* 0x001ad01501007387 */ /* 0x000fe80000100800 */
[----:B------:R-:W-:Y:S04]  /*44020*/  STL [R1+0x1ac8], R22 ;  /* 0x001ac81601007387 */ /* 0x000fe80000100800 */
[----:B------:R-:W-:Y:S04]  /*44030*/  STL [R1+0x1a9c], R23 ;  /* 0x001a9c1701007387 */ /* 0x000fe80000100800 */
[----:B------:R-:W-:Y:S01]  /*44040*/  STL [R1+0x1ac0], R50 ;  /* 0x001ac03201007387 */ /* 0x000fe20000100800 */
[-C--:B--2---:R-:W-:Y:S01]  /*44050*/  IADD3 R51, P6, R51, R20.reuse, RZ ;  /* 0x0000001433337210 */ /* 0x084fe20007fde0ff */
[--C-:B------:R-:W-:Y:S01]  /*44060*/  IMAD.X R56, R56, 0x1, R2.reuse, P1 ;  /* 0x0000000138387824 */ /* 0x100fe200008e0602 */
[-C--:B------:R-:W-:Y:S01]  /*44070*/  IADD3 R57, P1, R57, R20.reuse, RZ ;  /* 0x0000001439397210 */ /* 0x080fe20007f3e0ff */
[--C-:B------:R-:W-:Y:S01]  /*44080*/  IMAD.X R58, R58, 0x1, R2.reuse, P2 ;  /* 0x000000013a3a7824 */ /* 0x100fe200010e0602 */
[----:B------:R-:W-:Y:S01]  /*44090*/  IADD3 R59, P2, R59, R20, RZ ;  /* 0x000000143b3b7210 */ /* 0x000fe20007f5e0ff */
        /* <DEDUP_REMOVED lines=10> */
[----:B------:R-:W-:Y:S04]  /*44140*/  STL [R1+0x1aa8], R46 ;  /* 0x001aa82e01007387 */ /* 0x000fe80000100800 */
[----:B------:R-:W-:Y:S01]  /*44150*/  STL [R1+0x1a7c], R47 ;  /* 0x001a7c2f01007387 */ /* 0x000fe20000100800 */
[----:B------:R-:W-:-:S03]  /*44160*/  IADD3 R31, P5, R31, R20, RZ ;  /* 0x000000141f1f7210 */ /* 0x000fc60007fbe0ff */
[----:B------:R-:W-:Y:S01]  /*44170*/  STL [R1+0x1aa0], R42 ;  /* 0x001aa02a01007387 */ /* 0x000fe20000100800 */
[----:B------:R-:W-:-:S03]  /*44180*/  IMAD.X R26, R26, 0x1, R2, P6 ;  /* 0x000000011a1a7824 */ /* 0x000fc600030e0602 */
[----:B------:R-:W-:Y:S01]  /*44190*/  STL [R1+0x1a74], R43 ;  /* 0x001a742b01007387 */ /* 0x000fe20000100800 */
[----:B------:R-:W-:-:S03]  /*441a0*/  IADD3 R60, P6, R60, R20, RZ ;  /* 0x000000143c3c7210 */ /* 0x000fc60007fde0ff */
[----:B------:R-:W-:Y:S04]  /*441b0*/  STL [R1+0x1a98], R39 ;  /* 0x001a982701007387 */ /* 0x000fe80000100800 */
[----:B------:R-:W2:Y:S04]  /*441c0*/  LDL.LU R16, [R1+0x1a78] ;  /* 0x001a780001107983 */ /* 0x000ea80000300800 */
[----:B------:R-:W-:Y:S04]  /*441d0*/  STL [R1+0x1a6c], R31 ;  /* 0x001a6c1f01007387 */ /* 0x000fe80000100800 */
[----:B------:R-:W2:Y:S04]  /*441e0*/  LDL.LU R17, [R1+0x1a4c] ;  /* 0x001a4c0001117983 */ /* 0x000ea80000300800 */
[----:B------:R-:W-:Y:S04]  /*441f0*/  STL [R1+0x1a90], R26 ;  /* 0x001a901a01007387 */ /* 0x000fe80000100800 */
[----:B------:R0:W-:Y:S04]  /*44200*/  STL [R1+0x1a64], R60 ;  /* 0x001a643c01007387 */ /* 0x0001e80000100800 */
[----:B0-----:R-:W2:Y:S04]  /*44210*/  LDL.LU R60, [R1+0x1a70] ;  /* 0x001a7000013c7983 */ /* 0x001ea80000300800 */
[----:B------:R-:W2:Y:S01]  /*44220*/  LDL.LU R26, [R1+0x1a44] ;  /* 0x001a4400011a7983 */ /* 0x000ea20000300800 */
[----:B---3--:R-:W-:-:S05]  /*44230*/  IMAD.X R3, R3, 0x1, R2, P1 ;  /* 0x0000000103037824 */ /* 0x008fca00008e0602 */
[----:B------:R0:W-:Y:S01]  /*44240*/  STL [R1+0x1a88], R3 ;  /* 0x001a880301007387 */ /* 0x0001e20000100800 */
[----:B----4-:R-:W-:-:S03]  /*44250*/  IADD3 R27, P1, R27, R20, RZ ;  /* 0x000000141b1b7210 */ /* 0x010fc60007f3e0ff */
[----:B0-----:R-:W3:Y:S04]  /*44260*/  LDL.LU R3, [R1+0x1a68] ;  /* 0x001a680001037983 */ /* 0x001ee80000300800 */
[----:B------:R-:W4:Y:S04]  /*44270*/  LDL.LU R18, [R1+0x1a3c] ;  /* 0x001a3c0001127983 */ /* 0x000f280000300800 */
[----:B------:R-:W4:Y:S04]  /*44280*/  LDL.LU R19, [R1+0x1a60] ;  /* 0x001a600001137983 */ /* 0x000f280000300800 */
[----:B------:R-:W-:Y:S04]  /*44290*/  STL [R1+0x1a5c], R27 ;  /* 0x001a5c1b01007387 */ /* 0x000fe80000100800 */
[----:B------:R-:W4:Y:S01]  /*442a0*/  LDL.LU R54, [R1+0x1a34] ;  /* 0x001a340001367983 */ /* 0x000f220000300800 */
[----:B------:R-:W-:-:S05]  /*442b0*/  IMAD.X R13, R13, 0x1, R2, P2 ;  /* 0x000000010d0d7824 */ /* 0x000fca00010e0602 */
[----:B------:R0:W-:Y:S04]  /*442c0*/  STL [R1+0x1a80], R13 ;  /* 0x001a800d01007387 */ /* 0x0001e80000100800 */
[----:B------:R-:W4:Y:S04]  /*442d0*/  LDL.LU R55, [R1+0x1a58] ;  /* 0x001a580001377983 */ /* 0x000f280000300800 */
[----:B------:R-:W4:Y:S04]  /*442e0*/  LDL.LU R21, [R1+0x1a2c] ;  /* 0x001a2c0001157983 */ /* 0x000f280000300800 */
[----:B0-----:R-:W4:Y:S04]  /*442f0*/  LDL.LU R13, [R1+0x1a50] ;  /* 0x001a5000010d7983 */ /* 0x001f280000300800 */
[----:B------:R-:W4:Y:S04]  /*44300*/  LDL.LU R22, [R1+0x1a24] ;  /* 0x001a240001167983 */ /* 0x000f280000300800 */
[----:B------:R-:W4:Y:S04]  /*44310*/  LDL.LU R23, [R1+0x1a48] ;  /* 0x001a480001177983 */ /* 0x000f280000300800 */
[----:B------:R-:W4:Y:S01]  /*44320*/  LDL.LU R50, [R1+0x1a1c] ;  /* 0x001a1c0001327983 */ /* 0x000f220000300800 */
[----:B------:R-:W-:-:S05]  /*44330*/  IADD3 R15, P2, R15, R20, RZ ;  /* 0x000000140f0f7210 */ /* 0x000fca0007f5e0ff */
        /* <DEDUP_REMOVED lines=13> */
[----:B0-----:R-:W4:Y:S01]  /*44410*/  LDL.LU R15, [R1+0x1a10] ;  /* 0x001a1000010f7983 */ /* 0x001f220000300800 */
[--C-:B--2---:R-:W-:Y:S01]  /*44420*/  IMAD.X R16, R16, 0x1, R2.reuse, P3 ;  /* 0x0000000110107824 */ /* 0x104fe200018e0602 */
[-C--:B------:R-:W-:Y:S01]  /*44430*/  IADD3 R17, P3, R17, R20.reuse, RZ ;  /* 0x0000001411117210 */ /* 0x080fe20007f7e0ff */
[----:B------:R-:W-:Y:S01]  /*44440*/  IMAD.X R60, R60, 0x1, R2, P4 ;  /* 0x000000013c3c7824 */ /* 0x000fe200020e0602 */
[----:B------:R-:W-:-:S04]  /*44450*/  IADD3 R26, P4, R26, R20, RZ ;  /* 0x000000141a1a7210 */ /* 0x000fc80007f9e0ff */
[----:B------:R0:W-:Y:S04]  /*44460*/  STL [R1+0x1a70], R60 ;  /* 0x001a703c01007387 */ /* 0x0001e80000100800 */
[----:B------:R-:W-:Y:S04]  /*44470*/  STL [R1+0x1a78], R16 ;  /* 0x001a781001007387 */ /* 0x000fe80000100800 */
[----:B0-----:R-:W2:Y:S04]  /*44480*/  LDL.LU R60, [R1+0x19e4] ;  /* 0x0019e400013c7983 */ /* 0x001ea80000300800 */
[----:B------:R-:W-:Y:S04]  /*44490*/  STL [R1+0x1a4c], R17 ;  /* 0x001a4c1101007387 */ /* 0x000fe80000100800 */
[----:B------:R0:W-:Y:S04]  /*444a0*/  STL [R1+0x1a44], R26 ;  /* 0x001a441a01007387 */ /* 0x0001e80000100800 */
[----:B0-----:R-:W2:Y:S01]  /*444b0*/  LDL.LU R26, [R1+0x1a08] ;  /* 0x001a0800011a7983 */ /* 0x001ea20000300800 */
[--C-:B---3--:R-:W-:Y:S01]  /*444c0*/  IMAD.X R3, R3, 0x1, R2.reuse, P5 ;  /* 0x0000000103037824 */ /* 0x108fe200028e0602 */
[----:B----4-:R-:W-:Y:S01]  /*444d0*/  IADD3 R18, P5, R18, R20, RZ ;  /* 0x0000001412127210 */ /* 0x010fe20007fbe0ff */
[----:B------:R-:W-:-:S03]  /*444e0*/  IMAD.X R19, R19, 0x1, R2, P6 ;  /* 0x0000000113137824 */ /* 0x000fc600030e0602 */
[----:B------:R0:W-:Y:S01]  /*444f0*/  STL [R1+0x1a68], R3 ;  /* 0x001a680301007387 */ /* 0x0001e20000100800 */
[----:B------:R-:W-:-:S03]  /*44500*/  IADD3 R54, P6, R54, R20, RZ ;  /* 0x0000001436367210 */ /* 0x000fc60007fde0ff */
[----:B0-----:R-:W3:Y:S01]  /*44510*/  LDL.LU R3, [R1+0x19dc] ;  /* 0x0019dc0001037983 */ /* 0x001ee20000300800 */
[----:B------:R-:W-:-:S03]  /*44520*/  IMAD.X R55, R55, 0x1, R2, P1 ;  /* 0x0000000137377824 */ /* 0x000fc600008e0602 */
[----:B------:R-:W-:Y:S04]  /*44530*/  STL [R1+0x1a3c], R18 ;  /* 0x001a3c1201007387 */ /* 0x000fe80000100800 */
[----:B------:R-:W-:Y:S04]  /*44540*/  STL [R1+0x1a60], R19 ;  /* 0x001a601301007387 */ /* 0x000fe80000100800 */
[----:B------:R-:W-:Y:S01]  /*44550*/  STL [R1+0x1a34], R54 ;  /* 0x001a343601007387 */ /* 0x000fe20000100800 */
[----:B------:R-:W-:-:S05]  /*44560*/  IMAD.X R13, R13, 0x1, R2, P2 ;  /* 0x000000010d0d7824 */ /* 0x000fca00010e0602 */
[----:B------:R0:W-:Y:S04]  /*44570*/  STL [R1+0x1a50], R13 ;  /* 0x001a500d01007387 */ /* 0x0001e80000100800 */
[----:B------:R-:W-:Y:S04]  /*44580*/  STL [R1+0x1a58], R55 ;  /* 0x001a583701007387 */ /* 0x000fe80000100800 */
[----:B0-----:R-:W4:Y:S01]  /*44590*/  LDL.LU R13, [R1+0x1a00] ;  /* 0x001a0000010d7983 */ /* 0x001f220000300800 */
[-C--:B------:R-:W-:Y:S02]  /*445a0*/  IADD3 R21, P1, R21, R20.reuse, RZ ;  /* 0x0000001415157210 */ /* 0x080fe40007f3e0ff */
[-C--:B------:R-:W-:Y:S01]  /*445b0*/  IADD3 R22, P2, R22, R20.reuse, RZ ;  /* 0x0000001416167210 */ /* 0x080fe20007f5e0ff */
[----:B------:R-:W-:Y:S01]  /*445c0*/  IMAD.X R23, R23, 0x1, R2, P3 ;  /* 0x0000000117177824 */ /* 0x000fe200018e0602 */
[----:B------:R-:W-:-:S02]  /*445d0*/  IADD3 R50, P3, R50, R20, RZ ;  /* 0x0000001432327210 */ /* 0x000fc40007f7e0ff */
[----:B------:R-:W-:Y:S01]  /*445e0*/  IADD3.X R51, R51, R2, RZ, P4, !PT ;  /* 0x0000000233337210 */ /* 0x000fe200027fe4ff */
        /* <DEDUP_REMOVED lines=26> */
[----:B------:R-:W4:Y:S04]  /*44790*/  LDL.LU R16, [R1+0x19d4] ;  /* 0x0019d40001107983 */ /* 0x000f280000300800 */
[----:B------:R-:W-:Y:S04]  /*447a0*/  STL [R1+0x1a18], R31 ;  /* 0x001a181f01007387 */ /* 0x000fe80000100800 */
[----:B------:R-:W4:Y:S04]  /*447b0*/  LDL.LU R17, [R1+0x19f8] ;  /* 0x0019f80001117983 */ /* 0x000f280000300800 */
[----:B------:R-:W-:Y:S04]  /*447c0*/  STL [R1+0x19ec], R27 ;  /* 0x0019ec1b01007387 */ /* 0x000fe80000100800 */
[----:B------:R0:W-:Y:S04]  /*447d0*/  STL [R1+0x1a10], R15 ;  /* 0x001a100f01007387 */ /* 0x0001e80000100800 */
[----:B0-----:R-:W4:Y:S04]  /*447e0*/  LDL.LU R15, [R1+0x19cc] ;  /* 0x0019cc00010f7983 */ /* 0x001f280000300800 */
[----:B------:R-:W4:Y:S01]  /*447f0*/  LDL.LU R27, [R1+0x19f0] ;  /* 0x0019f000011b7983 */ /* 0x000f220000300800 */
[----:B--2---:R-:W-:-:S05]  /*44800*/  IADD3 R60, P4, R60, R20, RZ ;  /* 0x000000143c3c7210 */ /* 0x004fca0007f9e0ff */
[----:B------:R0:W-:Y:S01]  /*44810*/  STL [R1+0x19e4], R60 ;  /* 0x0019e43c01007387 */ /* 0x0001e20000100800 */
[----:B------:R-:W-:-:S03]  /*44820*/  IMAD.X R26, R26, 0x1, R2, P5 ;  /* 0x000000011a1a7824 */ /* 0x000fc600028e0602 */
[----:B0-----:R-:W2:Y:S04]  /*44830*/  LDL.LU R60, [R1+0x19c4] ;  /* 0x0019c400013c7983 */ /* 0x001ea80000300800 */
[----:B------:R-:W2:Y:S04]  /*44840*/  LDL.LU R18, [R1+0x19e8] ;  /* 0x0019e80001127983 */ /* 0x000ea80000300800 */
[----:B------:R-:W2:Y:S04]  /*44850*/  LDL.LU R19, [R1+0x19bc] ;  /* 0x0019bc0001137983 */ /* 0x000ea80000300800 */
[----:B------:R-:W-:Y:S04]  /*44860*/  STL [R1+0x1a08], R26 ;  /* 0x001a081a01007387 */ /* 0x000fe80000100800 */
[----:B------:R-:W2:Y:S01]  /*44870*/  LDL.LU R54, [R1+0x19e0] ;  /* 0x0019e00001367983 */ /* 0x000ea20000300800 */
[----:B---3--:R-:W-:-:S05]  /*44880*/  IADD3 R3, P5, R3, R20, RZ ;  /* 0x0000001403037210 */ /* 0x008fca0007fbe0ff */
[----:B------:R0:W-:Y:S04]  /*44890*/  STL [R1+0x19dc], R3 ;  /* 0x0019dc0301007387 */ /* 0x0001e80000100800 */
[----:B------:R-:W3:Y:S04]  /*448a0*/  LDL.LU R55, [R1+0x19b4] ;  /* 0x0019b40001377983 */ /* 0x000ee80000300800 */
[----:B------:R-:W3:Y:S04]  /*448b0*/  LDL.LU R21, [R1+0x19d8] ;  /* 0x0019d80001157983 */ /* 0x000ee80000300800 */
[----:B0-----:R-:W3:Y:S04]  /*448c0*/  LDL.LU R3, [R1+0x19ac] ;  /* 0x0019ac0001037983 */ /* 0x001ee80000300800 */
[----:B------:R-:W3:Y:S04]  /*448d0*/  LDL.LU R22, [R1+0x19d0] ;  /* 0x0019d00001167983 */ /* 0x000ee80000300800 */
[----:B------:R-:W3:Y:S04]  /*448e0*/  LDL.LU R23, [R1+0x19a4] ;  /* 0x0019a40001177983 */ /* 0x000ee80000300800 */
[----:B------:R-:W3:Y:S01]  /*448f0*/  LDL.LU R50, [R1+0x19c8] ;  /* 0x0019c80001327983 */ /* 0x000ee20000300800 */
[----:B----4-:R-:W-:-:S05]  /*44900*/  IMAD.X R13, R13, 0x1, R2, P6 ;  /* 0x000000010d0d7824 */ /* 0x010fca00030e0602 */
        /* <DEDUP_REMOVED lines=14> */
[-C--:B------:R-:W-:Y:S01]  /*449f0*/  IADD3 R16, P6, R16, R20.reuse, RZ ;  /* 0x0000001410107210 */ /* 0x080fe20007fde0ff */
[--C-:B------:R-:W-:Y:S01]  /*44a00*/  IMAD.X R17, R17, 0x1, R2.reuse, P1 ;  /* 0x0000000111117824 */ /* 0x100fe200008e0602 */
[----:B------:R-:W-:Y:S01]  /*44a10*/  IADD3 R15, P1, R15, R20, RZ ;  /* 0x000000140f0f7210 */ /* 0x000fe20007f3e0ff */
[----:B------:R-:W-:-:S04]  /*44a20*/  IMAD.X R27, R27, 0x1, R2, P2 ;  /* 0x000000011b1b7824 */ /* 0x000fc800010e0602 */
[----:B------:R0:W-:Y:S04]  /*44a30*/  STL [R1+0x19cc], R15 ;  /* 0x0019cc0f01007387 */ /* 0x0001e80000100800 */
[----:B------:R-:W-:Y:S04]  /*44a40*/  STL [R1+0x19d4], R16 ;  /* 0x0019d41001007387 */ /* 0x000fe80000100800 */
[----:B0-----:R-:W4:Y:S04]  /*44a50*/  LDL.LU R15, [R1+0x1990] ;  /* 0x00199000010f7983 */ /* 0x001f280000300800 */
[----:B------:R-:W-:Y:S04]  /*44a60*/  STL [R1+0x19f8], R17 ;  /* 0x0019f81101007387 */ /* 0x000fe80000100800 */
[----:B------:R0:W-:Y:S04]  /*44a70*/  STL [R1+0x19f0], R27 ;  /* 0x0019f01b01007387 */ /* 0x0001e80000100800 */
[----:B0-----:R-:W4:Y:S01]  /*44a80*/  LDL.LU R27, [R1+0x1964] ;  /* 0x00196400011b7983 */ /* 0x001f220000300800 */
[-C--:B--2---:R-:W-:Y:S01]  /*44a90*/  IADD3 R60, P2, R60, R20.reuse, RZ ;  /* 0x000000143c3c7210 */ /* 0x084fe20007f5e0ff */
[----:B------:R-:W-:Y:S01]  /*44aa0*/  IMAD.X R18, R18, 0x1, R2, P3 ;  /* 0x0000000112127824 */ /* 0x000fe200018e0602 */
[----:B------:R-:W-:-:S03]  /*44ab0*/  IADD3 R19, P3, R19, R20, RZ ;  /* 0x0000001413137210 */ /* 0x000fc60007f7e0ff */
[----:B------:R0:W-:Y:S01]  /*44ac0*/  STL [R1+0x19c4], R60 ;  /* 0x0019c43c01007387 */ /* 0x0001e20000100800 */
[----:B------:R-:W-:-:S03]  /*44ad0*/  IMAD.X R54, R54, 0x1, R2, P4 ;  /* 0x0000000136367824 */ /* 0x000fc600020e0602 */
[----:B0-----:R-:W2:Y:S04]  /*44ae0*/  LDL.LU R60, [R1+0x1988] ;  /* 0x00198800013c7983 */ /* 0x001ea80000300800 */
[----:B------:R-:W-:Y:S04]  /*44af0*/  STL [R1+0x19e8], R18 ;  /* 0x0019e81201007387 */ /* 0x000fe80000100800 */
[----:B------:R-:W-:Y:S01]  /*44b00*/  STL [R1+0x19bc], R19 ;  /* 0x0019bc1301007387 */ /* 0x000fe20000100800 */
[----:B---3--:R-:W-:Y:S01]  /*44b10*/  IMAD.X R21, R21, 0x1, R2, P5 ;  /* 0x0000000115157824 */ /* 0x008fe200028e0602 */
[----:B------:R-:W-:-:S02]  /*44b20*/  IADD3 R55, P4, R55, R20, RZ ;  /* 0x0000001437377210 */ /* 0x000fc40007f9e0ff */
[----:B------:R-:W-:Y:S01]  /*44b30*/  STL [R1+0x19e0], R54 ;  /* 0x0019e03601007387 */ /* 0x000fe20000100800 */
[-C--:B------:R-:W-:Y:S01]  /*44b40*/  IADD3 R3, P5, R3, R20.reuse, RZ ;  /* 0x0000001403037210 */ /* 0x080fe20007fbe0ff */
[--C-:B------:R-:W-:Y:S01]  /*44b50*/  IMAD.X R22, R22, 0x1, R2.reuse, P6 ;  /* 0x0000000116167824 */ /* 0x100fe200030e0602 */
[-C--:B------:R-:W-:Y:S01]  /*44b60*/  IADD3 R23, P6, R23, R20.reuse, RZ ;  /* 0x0000001417177210 */ /* 0x080fe20007fde0ff */
[----:B------:R-:W-:Y:S02]  /*44b70*/  IMAD.X R50, R50, 0x1, R2, P1 ;  /* 0x0000000132327824 */ /* 0x000fe400008e0602 */
[----:B------:R0:W-:Y:S04]  /*44b80*/  STL [R1+0x19ac], R3 ;  /* 0x0019ac0301007387 */ /* 0x0001e80000100800 */
[----:B------:R-:W-:Y:S01]  /*44b90*/  STL [R1+0x19b4], R55 ;  /* 0x0019b43701007387 */ /* 0x000fe20000100800 */
[----:B----4-:R-:W-:-:S03]  /*44ba0*/  IADD3 R51, P1, R51, R20, RZ ;  /* 0x0000001433337210 */ /* 0x010fc60007f3e0ff */
[----:B0-----:R-:W3:Y:S04]  /*44bb0*/  LDL.LU R3, [R1+0x195c] ;  /* 0x00195c0001037983 */ /* 0x001ee80000300800 */
        /* <DEDUP_REMOVED lines=33> */
[----:B------:R-:W-:-:S05]  /*44dd0*/  IMAD.X R15, R15, 0x1, R2, P2 ;  /* 0x000000010f0f7824 */ /* 0x000fca00010e0602 */
[----:B------:R0:W-:Y:S01]  /*44de0*/  STL [R1+0x1990], R15 ;  /* 0x0019900f01007387 */ /* 0x0001e20000100800 */
[----:B------:R-:W-:-:S03]  /*44df0*/  IADD3 R27, P2, R27, R20, RZ ;  /* 0x000000141b1b7210 */ /* 0x000fc60007f5e0ff */
[----:B0-----:R-:W4:Y:S04]  /*44e00*/  LDL.LU R15, [R1+0x1970] ;  /* 0x00197000010f7983 */ /* 0x001f280000300800 */
[----:B------:R-:W4:Y:S04]  /*44e10*/  LDL.LU R18, [R1+0x1944] ;  /* 0x0019440001127983 */ /* 0x000f280000300800 */
[----:B------:R-:W4:Y:S04]  /*44e20*/  LDL.LU R19, [R1+0x1968] ;  /* 0x0019680001137983 */ /* 0x000f280000300800 */
[----:B------:R-:W-:Y:S04]  /*44e30*/  STL [R1+0x1964], R27 ;  /* 0x0019641b01007387 */ /* 0x000fe80000100800 */
[----:B------:R-:W4:Y:S01]  /*44e40*/  LDL.LU R54, [R1+0x193c] ;  /* 0x00193c0001367983 */ /* 0x000f220000300800 */
[----:B--2---:R-:W-:-:S05]  /*44e50*/  IMAD.X R60, R60, 0x1, R2, P3 ;  /* 0x000000013c3c7824 */ /* 0x004fca00018e0602 */
[----:B------:R0:W-:Y:S04]  /*44e60*/  STL [R1+0x1988], R60 ;  /* 0x0019883c01007387 */ /* 0x0001e80000100800 */
[----:B------:R-:W2:Y:S04]  /*44e70*/  LDL.LU R55, [R1+0x1960] ;  /* 0x0019600001377983 */ /* 0x000ea80000300800 */
[----:B------:R-:W2:Y:S04]  /*44e80*/  LDL.LU R21, [R1+0x1934] ;  /* 0x0019340001157983 */ /* 0x000ea80000300800 */
[----:B0-----:R-:W2:Y:S04]  /*44e90*/  LDL.LU R60, [R1+0x1958] ;  /* 0x00195800013c7983 */ /* 0x001ea80000300800 */
[----:B------:R-:W2:Y:S04]  /*44ea0*/  LDL.LU R22, [R1+0x192c] ;  /* 0x00192c0001167983 */ /* 0x000ea80000300800 */
[----:B------:R-:W2:Y:S04]  /*44eb0*/  LDL.LU R23, [R1+0x1950] ;  /* 0x0019500001177983 */ /* 0x000ea80000300800 */
[----:B------:R-:W2:Y:S01]  /*44ec0*/  LDL.LU R50, [R1+0x1924] ;  /* 0x0019240001327983 */ /* 0x000ea20000300800 */
[----:B---3--:R-:W-:-:S05]  /*44ed0*/  IADD3 R3, P3, R3, R20, RZ ;  /* 0x0000001403037210 */ /* 0x008fca0007f7e0ff */
[----:B------:R0:W-:Y:S04]  /*44ee0*/  STL [R1+0x195c], R3 ;  /* 0x00195c0301007387 */ /* 0x0001e80000100800 */
        /* <DEDUP_REMOVED lines=12> */
[----:B0-----:R-:W3:Y:S01]  /*44fb0*/  LDL.LU R3, [R1+0x1918] ;  /* 0x0019180001037983 */ /* 0x001ee20000300800 */
[----:B----4-:R-:W-:Y:S01]  /*44fc0*/  IADD3.X R16, R16, R2, RZ, P4, !PT ;  /* 0x0000000210107210 */ /* 0x010fe200027fe4ff */
[----:B------:R-:W-:-:S05]  /*44fd0*/  IMAD.X R13, R13, 0x1, R2, P5 ;  /* 0x000000010d0d7824 */ /* 0x000fca00028e0602 */
[----:B------:R0:W-:Y:S04]  /*44fe0*/  STL [R1+0x1978], R13 ;  /* 0x0019780d01007387 */ /* 0x0001e80000100800 */
[----:B------:R-:W-:Y:S04]  /*44ff0*/  STL [R1+0x1980], R16 ;  /* 0x0019801001007387 */ /* 0x000fe80000100800 */
[----:B0-----:R-:W4:Y:S01]  /*45000*/  LDL.LU R13, [R1+0x18ec] ;  /* 0x0018ec00010d7983 */ /* 0x001f220000300800 */
[-C--:B------:R-:W-:Y:S02]  /*45010*/  IADD3 R17, P4, R17, R20.reuse, RZ ;  /* 0x0000001411117210 */ /* 0x080fe40007f9e0ff */
[----:B------:R-:W-:-:S03]  /*45020*/  IADD3 R26, P5, R26, R20, RZ ;  /* 0x000000141a1a7210 */ /* 0x000fc60007fbe0ff */
[----:B------:R-:W-:Y:S04]  /*45030*/  STL [R1+0x1954], R17 ;  /* 0x0019541101007387 */ /* 0x000fe80000100800 */
[----:B------:R0:W-:Y:S01]  /*45040*/  STL [R1+0x194c], R26 ;  /* 0x00194c1a01007387 */ /* 0x0001e20000100800 */
[--C-:B------:R-:W-:Y:S01]  /*45050*/  IMAD.X R15, R15, 0x1, R2.reuse, P6 ;  /* 0x000000010f0f7824 */ /* 0x100fe200030e0602 */
[-C--:B------:R-:W-:Y:S01]  /*45060*/  IADD3 R18, P6, R18, R20.reuse, RZ ;  /* 0x0000001412127210 */ /* 0x080fe20007fde0ff */
[----:B------:R-:W-:Y:S01]  /*45070*/  IMAD.X R19, R19, 0x1, R2, P1 ;  /* 0x0000000113137824 */ /* 0x000fe200008e0602 */
[----:B0-----:R-:W4:Y:S04]  /*45080*/  LDL.LU R26, [R1+0x1910] ;  /* 0x00191000011a7983 */ /* 0x001f280000300800 */
[----:B------:R0:W-:Y:S01]  /*45090*/  STL [R1+0x1970], R15 ;  /* 0x0019700f01007387 */ /* 0x0001e20000100800 */
[----:B------:R-:W-:-:S03]  /*450a0*/  IADD3 R54, P1, R54, R20, RZ ;  /* 0x0000001436367210 */ /* 0x000fc60007f3e0ff */
[----:B0-----:R-:W4:Y:S04]  /*450b0*/  LDL.LU R15, [R1+0x18e4] ;  /* 0x0018e400010f7983 */ /* 0x001f280000300800 */
[----:B------:R-:W-:Y:S04]  /*450c0*/  STL [R1+0x1944], R18 ;  /* 0x0019441201007387 */ /* 0x000fe80000100800 */
[----:B------:R-:W-:Y:S04]  /*450d0*/  STL [R1+0x1968], R19 ;  /* 0x0019681301007387 */ /* 0x000fe80000100800 */
[----:B------:R-:W-:Y:S01]  /*450e0*/  STL [R1+0x193c], R54 ;  /* 0x00193c3601007387 */ /* 0x000fe20000100800 */
[--C-:B--2---:R-:W-:Y:S01]  /*450f0*/  IMAD.X R55, R55, 0x1, R2.reuse, P2 ;  /* 0x0000000137377824 */ /* 0x104fe200010e0602 */
[-C--:B------:R-:W-:Y:S01]  /*45100*/  IADD3 R21, P2, R21, R20.reuse, RZ ;  /* 0x0000001415157210 */ /* 0x080fe20007f5e0ff */
[--C-:B------:R-:W-:Y:S01]  /*45110*/  IMAD.X R60, R60, 0x1, R2.reuse, P3 ;  /* 0x000000013c3c7824 */ /* 0x100fe200018e0602 */
[-C--:B------:R-:W-:Y:S01]  /*45120*/  IADD3 R22, P3, R22, R20.reuse, RZ ;  /* 0x0000001416167210 */ /* 0x080fe20007f7e0ff */
[----:B------:R-:W-:Y:S01]  /*45130*/  IMAD.X R23, R23, 0x1, R2, P4 ;  /* 0x0000000117177824 */ /* 0x000fe200020e0602 */
[----:B------:R-:W-:-:S02]  /*45140*/  IADD3 R50, P4, R50, R20, RZ ;  /* 0x0000001432327210 */ /* 0x000fc40007f9e0ff */
[----:B------:R0:W-:Y:S04]  /*45150*/  STL [R1+0x1958], R60 ;  /* 0x0019583c01007387 */ /* 0x0001e80000100800 */
[----:B------:R-:W-:Y:S04]  /*45160*/  STL [R1+0x1960], R55 ;  /* 0x0019603701007387 */ /* 0x000fe80000100800 */
[----:B0-----:R-:W2:Y:S04]  /*45170*/  LDL.LU R60, [R1+0x1908] ;  /* 0x00190800013c7983 */ /* 0x001ea80000300800 */
[----:B------:R-:W-:Y:S04]  /*45180*/  STL [R1+0x1934], R21 ;  /* 0x0019341501007387 */ /* 0x000fe80000100800 */
[----:B------:R-:W-:Y:S01]  /*45190*/  STL [R1+0x192c], R22 ;  /* 0x00192c1601007387 */ /* 0x000fe20000100800 */
[----:B---3--:R-:W-:-:S03]  /*451a0*/  IMAD.X R51, R51, 0x1, R2, P5 ;  /* 0x0000000133337824 */ /* 0x008fc600028e0602 */
[----:B------:R-:W-:Y:S01]  /*451b0*/  STL [R1+0x1950], R23 ;  /* 0x0019501701007387 */ /* 0x000fe20000100800 */
        /* <DEDUP_REMOVED lines=25> */
[----:B------:R-:W3:Y:S04]  /*45350*/  LDL.LU R17, [R1+0x1900] ;  /* 0x0019000001117983 */ /* 0x000ee80000300800 */
[----:B------:R-:W-:Y:S04]  /*45360*/  STL [R1+0x18f4], R27 ;  /* 0x0018f41b01007387 */ /* 0x000fe80000100800 */
[----:B------:R0:W-:Y:S04]  /*45370*/  STL [R1+0x1918], R3 ;  /* 0x0019180301007387 */ /* 0x0001e80000100800 */
[----:B0-----:R-:W3:Y:S04]  /*45380*/  LDL.LU R3, [R1+0x18d4] ;  /* 0x0018d40001037983 */ /* 0x001ee80000300800 */
[----:B------:R-:W3:Y:S01]  /*45390*/  LDL.LU R27, [R1+0x18f8] ;  /* 0x0018f800011b7983 */ /* 0x000ee20000300800 */
[----:B----4-:R-:W-:-:S05]  /*453a0*/  IADD3 R13, P5, R13, R20, RZ ;  /* 0x000000140d0d7210 */ /* 0x010fca0007fbe0ff */
[----:B------:R0:W-:Y:S04]  /*453b0*/  STL [R1+0x18ec], R13 ;  /* 0x0018ec0d01007387 */ /* 0x0001e80000100800 */
[----:B0-----:R-:W4:Y:S04]  /*453c0*/  LDL.LU R13, [R1+0x18cc] ;  /* 0x0018cc00010d7983 */ /* 0x001f280000300800 */
[----:B------:R-:W4:Y:S01]  /*453d0*/  LDL.LU R18, [R1+0x18f0] ;  /* 0x0018f00001127983 */ /* 0x000f220000300800 */
[----:B------:R-:W-:-:S03]  /*453e0*/  IMAD.X R26, R26, 0x1, R2, P6 ;  /* 0x000000011a1a7824 */ /* 0x000fc600030e0602 */
[----:B------:R-:W4:Y:S04]  /*453f0*/  LDL.LU R19, [R1+0x18c4] ;  /* 0x0018c40001137983 */ /* 0x000f280000300800 */
[----:B------:R-:W-:Y:S04]  /*45400*/  STL [R1+0x1910], R26 ;  /* 0x0019101a01007387 */ /* 0x000fe80000100800 */
[----:B------:R-:W4:Y:S01]  /*45410*/  LDL.LU R54, [R1+0x18e8] ;  /* 0x0018e80001367983 */ /* 0x000f220000300800 */
[----:B------:R-:W-:-:S05]  /*45420*/  IADD3 R15, P6, R15, R20, RZ ;  /* 0x000000140f0f7210 */ /* 0x000fca0007fde0ff */
        /* <DEDUP_REMOVED lines=23> */
[--C-:B------:R-:W-:Y:S01]  /*455a0*/  IMAD.X R17, R17, 0x1, R2.reuse, P2 ;  /* 0x0000000111117824 */ /* 0x100fe200010e0602 */
[----:B------:R-:W-:Y:S01]  /*455b0*/  IADD3 R3, P2, R3, R20, RZ ;  /* 0x0000001403037210 */ /* 0x000fe20007f5e0ff */
[----:B------:R-:W-:-:S04]  /*455c0*/  IMAD.X R27, R27, 0x1, R2, P3 ;  /* 0x000000011b1b7824 */ /* 0x000fc800018e0602 */
[----:B------:R0:W-:Y:S04]  /*455d0*/  STL [R1+0x18d4], R3 ;  /* 0x0018d40301007387 */ /* 0x0001e80000100800 */
[----:B------:R-:W-:Y:S04]  /*455e0*/  STL [R1+0x18dc], R16 ;  /* 0x0018dc1001007387 */ /* 0x000fe80000100800 */
[----:B0-----:R-:W3:Y:S04]  /*455f0*/  LDL.LU R3, [R1+0x1898] ;  /* 0x0018980001037983 */ /* 0x001ee80000300800 */
[----:B------:R-:W-:Y:S04]  /*45600*/  STL [R1+0x1900], R17 ;  /* 0x0019001101007387 */ /* 0x000fe80000100800 */
[----:B------:R0:W-:Y:S01]  /*45610*/  STL [R1+0x18f8], R27 ;  /* 0x0018f81b01007387 */ /* 0x0001e20000100800 */
[----:B----4-:R-:W-:-:S03]  /*45620*/  IADD3 R13, P3, R13, R20, RZ ;  /* 0x000000140d0d7210 */ /* 0x010fc60007f7e0ff */
[----:B0-----:R-:W4:Y:S04]  /*45630*/  LDL.LU R27, [R1+0x186c] ;  /* 0x00186c00011b7983 */ /* 0x001f280000300800 */
[----:B------:R0:W-:Y:S04]  /*45640*/  STL [R1+0x18cc], R13 ;  /* 0x0018cc0d01007387 */ /* 0x0001e80000100800 */
[----:B0-----:R-:W4:Y:S01]  /*45650*/  LDL.LU R13, [R1+0x1890] ;  /* 0x00189000010d7983 */ /* 0x001f220000300800 */
[--C-:B------:R-:W-:Y:S01]  /*45660*/  IMAD.X R18, R18, 0x1, R2.reuse, P4 ;  /* 0x0000000112127824 */ /* 0x100fe200020e0602 */
[----:B------:R-:W-:Y:S01]  /*45670*/  IADD3 R19, P4, R19, R20, RZ ;  /* 0x0000001413137210 */ /* 0x000fe20007f9e0ff */
[----:B------:R-:W-:-:S02]  /*45680*/  IMAD.X R54, R54, 0x1, R2, P5 ;  /* 0x0000000136367824 */ /* 0x000fc400028e0602 */
[--C-:B------:R-:W-:Y:S01]  /*45690*/  IMAD.X R21, R21, 0x1, R2.reuse, P6 ;  /* 0x0000000115157824 */ /* 0x100fe200030e0602 */
[-C--:B------:R-:W-:Y:S01]  /*456a0*/  IADD3 R55, P5, R55, R20.reuse, RZ ;  /* 0x0000001437377210 */ /* 0x080fe20007fbe0ff */
[----:B------:R-:W-:Y:S04]  /*456b0*/  STL [R1+0x18f0], R18 ;  /* 0x0018f01201007387 */ /* 0x000fe80000100800 */
[----:B------:R-:W-:Y:S04]  /*456c0*/  STL [R1+0x18c4], R19 ;  /* 0x0018c41301007387 */ /* 0x000fe80000100800 */
[----:B------:R-:W-:Y:S01]  /*456d0*/  STL [R1+0x18e8], R54 ;  /* 0x0018e83601007387 */ /* 0x000fe20000100800 */
[-C--:B------:R-:W-:Y:S01]  /*456e0*/  IADD3 R15, P6, R15, R20.reuse, RZ ;  /* 0x000000140f0f7210 */ /* 0x080fe20007fde0ff */
[--C-:B------:R-:W-:Y:S01]  /*456f0*/  IMAD.X R22, R22, 0x1, R2.reuse, P1 ;  /* 0x0000000116167824 */ /* 0x100fe200008e0602 */
[----:B------:R-:W-:Y:S01]  /*45700*/  IADD3 R23, P1, R23, R20, RZ ;  /* 0x0000001417177210 */ /* 0x000fe20007f3e0ff */
[----:B------:R-:W-:-:S02]  /*45710*/  IMAD.X R50, R50, 0x1, R2, P2 ;  /* 0x0000000132327824 */ /* 0x000fc400010e0602 */
[----:B------:R0:W-:Y:S04]  /*45720*/  STL [R1+0x18b4], R15 ;  /* 0x0018b40f01007387 */ /* 0x0001e80000100800 */
[----:B------:R-:W-:Y:S04]  /*45730*/  STL [R1+0x18bc], R55 ;  /* 0x0018bc3701007387 */ /* 0x000fe80000100800 */
[----:B0-----:R-:W4:Y:S04]  /*45740*/  LDL.LU R15, [R1+0x1864] ;  /* 0x00186400010f7983 */ /* 0x001f280000300800 */
[----:B------:R-:W-:Y:S04]  /*45750*/  STL [R1+0x18e0], R21 ;  /* 0x0018e01501007387 */ /* 0x000fe80000100800 */
[----:B------:R-:W-:Y:S04]  /*45760*/  STL [R1+0x18d8], R22 ;  /* 0x0018d81601007387 */ /* 0x000fe80000100800 */
[----:B------:R-:W-:Y:S04]  /*45770*/  STL [R1+0x18ac], R23 ;  /* 0x0018ac1701007387 */ /* 0x000fe80000100800 */
[----:B------:R-:W-:Y:S01]  /*45780*/  STL [R1+0x18d0], R50 ;  /* 0x0018d03201007387 */ /* 0x000fe20000100800 */
[-C--:B--2---:R-:W-:Y:S01]  /*45790*/  IADD3 R51, P2, R51, R20.reuse, RZ ;  /* 0x0000001433337210 */ /* 0x084fe20007f5e0ff */
[----:B------:R-:W-:Y:S01]  /*457a0*/  IMAD.X R56, R56, 0x1, R2, P3 ;  /* 0x0000000138387824 */ /* 0x000fe200018e0602 */
[----:B------:R-:W-:-:S02]  /*457b0*/  IADD3 R57, P3, R57, R20, RZ ;  /* 0x0000001439397210 */ /* 0x000fc40007f7e0ff */
[----:B------:R-:W-:Y:S02]  /*457c0*/  IADD3.X R58, R58, R2, RZ, P4, !PT ;  /* 0x000000023a3a7210 */ /* 0x000fe400027fe4ff */
        /* <DEDUP_REMOVED lines=72> */
[----:B0-----:R-:W3:Y:S04]  /*45c50*/  LDL.LU R3, [R1+0x17ec] ;  /* 0x0017ec0001037983 */ /* 0x001ee80000300800 */
[----:B------:R-:W-:Y:S01]  /*45c60*/  STL [R1+0x184c], R18 ;  /* 0x00184c1201007387 */ /* 0x000fe20000100800 */
[----:B------:R-:W-:-:S03]  /*45c70*/  IMAD.X R55, R55, 0x1, R2, P3 ;  /* 0x0000000137377824 */ /* 0x000fc600018e0602 */
        /* <DEDUP_REMOVED lines=8> */
[--C-:B------:R-:W-:Y:S01]  /*45d00*/  IMAD.X R23, R23, 0x1, R2.reuse, P5 ;  /* 0x0000000117177824 */ /* 0x100fe200028e0602 */
[-C--:B------:R-:W-:Y:S01]  /*45d10*/  IADD3 R50, P5, R50, R20.reuse, RZ ;  /* 0x0000001432327210 */ /* 0x080fe20007fbe0ff */
[----:B------:R-:W-:Y:S01]  /*45d20*/  IMAD.X R51, R51, 0x1, R2, P6 ;  /* 0x0000000133337824 */ /* 0x000fe200030e0602 */
        /* <DEDUP_REMOVED lines=65> */
[----:B------:R-:W-:Y:S01]  /*46140*/  IMAD.X R17, R17, 0x1, R2, P3 ;  /* 0x0000000111117824 */ /* 0x000fe200018e0602 */
[----:B------:R-:W-:-:S02]  /*46150*/  IADD3 R15, P3, R15, R20, RZ ;  /* 0x000000140f0f7210 */ /* 0x000fc40007f7e0ff */
[----:B------:R-:W-:-:S03]  /*46160*/  IADD3.X R27, R27, R2, RZ, P4, !PT ;  /* 0x000000021b1b7210 */ /* 0x000fc600027fe4ff */
        /* <DEDUP_REMOVED lines=20> */
[--C-:B------:R-:W-:Y:S02]  /*462b0*/  IMAD.X R50, R50, 0x1, R2.reuse, P3 ;  /* 0x0000000132327824 */ /* 0x100fe400018e0602 */
[----:B------:R0:W-:Y:S04]  /*462c0*/  STL [R1+0x17bc], R3 ;  /* 0x0017bc0301007387 */ /* 0x0001e80000100800 */
[----:B------:R-:W-:Y:S04]  /*462d0*/  STL [R1+0x17c4], R55 ;  /* 0x0017c43701007387 */ /* 0x000fe80000100800 */
[----:B0-----:R-:W3:Y:S04]  /*462e0*/  LDL.LU R3, [R1+0x176c] ;  /* 0x00176c0001037983 */ /* 0x001ee80000300800 */
[----:B------:R-:W-:Y:S01]  /*462f0*/  STL [R1+0x17e8], R21 ;  /* 0x0017e81501007387 */ /* 0x000fe20000100800 */
[----:B----4-:R-:W-:Y:S01]  /*46300*/  IMAD.X R56, R56, 0x1, R2, P4 ;  /* 0x0000000138387824 */ /* 0x010fe200020e0602 */
[----:B------:R-:W-:-:S02]  /*46310*/  IADD3 R51, P3, R51, R20, RZ ;  /* 0x0000001433337210 */ /* 0x000fc40007f7e0ff */
        /* <DEDUP_REMOVED lines=62> */
[----:B----4-:R-:W-:-:S02]  /*46700*/  IMAD.X R16, R16, 0x1, R2, P6 ;  /* 0x0000000110107824 */ /* 0x010fc400030e0602 */
        /* <DEDUP_REMOVED lines=8> */
[----:B------:R-:W-:-:S03]  /*46790*/  IMAD.X R15, R15, 0x1, R2, P2 ;  /* 0x000000010f0f7824 */ /* 0x000fc600010e0602 */
[----:B0-----:R-:W4:Y:S01]  /*467a0*/  LDL.LU R26, [R1+0x1720] ;  /* 0x00172000011a7983 */ /* 0x001f220000300800 */
[-C--:B------:R-:W-:Y:S01]  /*467b0*/  IADD3 R18, P2, R18, R20.reuse, RZ ;  /* 0x0000001412127210 */ /* 0x080fe20007f5e0ff */
[----:B------:R-:W-:Y:S02]  /*467c0*/  IMAD.X R19, R19, 0x1, R2, P3 ;  /* 0x0000000113137824 */ /* 0x000fe400018e0602 */
        /* <DEDUP_REMOVED lines=16> */
[----:B------:R-:W-:Y:S04]  /*468d0*/  STL [R1+0x173c], R22 ;  /* 0x00173c1601007387 */ /* 0x000fe80000100800 */
[----:B------:R-:W-:Y:S01]  /*468e0*/  STL [R1+0x1760], R23 ;  /* 0x0017601701007387 */ /* 0x000fe20000100800 */
[--C-:B---3--:R-:W-:Y:S01]  /*468f0*/  IMAD.X R51, R51, 0x1, R2.reuse, P1 ;  /* 0x0000000133337824 */ /* 0x108fe200008e0602 */
        /* <DEDUP_REMOVED lines=8> */
[----:B------:R-:W-:-:S03]  /*46980*/  IADD3.X R47, R47, R2, RZ, P4, !PT ;  /* 0x000000022f2f7210 */ /* 0x000fc600027fe4ff */
        /* <DEDUP_REMOVED lines=60> */
[----:B------:R0:W-:Y:S04]  /*46d50*/  STL [R1+0x1708], R27 ;  /* 0x0017081b01007387 */ /* 0x0001e80000100800 */
[----:B0-----:R-:W3:Y:S01]  /*46d60*/  LDL.LU R27, [R1+0x167c] ;  /* 0x00167c00011b7983 */ /* 0x001ee20000300800 */
[----:B----4-:R-:W-:-:S05]  /*46d70*/  IADD3 R13, P5, R13, R20, RZ ;  /* 0x000000140d0d7210 */ /* 0x010fca0007fbe0ff */
[----:B------:R0:W-:Y:S04]  /*46d80*/  STL [R1+0x16dc], R13 ;  /* 0x0016dc0d01007387 */ /* 0x0001e80000100800 */
[----:B0-----:R-:W4:Y:S01]  /*46d90*/  LDL.LU R13, [R1+0x16a0] ;  /* 0x0016a000010d7983 */ /* 0x001f220000300800 */
[--C-:B------:R-:W-:Y:S01]  /*46da0*/  IMAD.X R18, R18, 0x1, R2.reuse, P6 ;  /* 0x0000000112127824 */ /* 0x100fe200030e0602 */
[-C--:B------:R-:W-:Y:S01]  /*46db0*/  IADD3 R19, P6, R19, R20.reuse, RZ ;  /* 0x0000001413137210 */ /* 0x080fe20007fde0ff */
[--C-:B------:R-:W-:Y:S02]  /*46dc0*/  IMAD.X R54, R54, 0x1, R2.reuse, P1 ;  /* 0x0000000136367824 */ /* 0x100fe400008e0602 */
        /* <DEDUP_REMOVED lines=48> */
[----:B------:R-:W-:-:S03]  /*470d0*/  IADD3 R27, P5, R27, R20, RZ ;  /* 0x000000141b1b7210 */ /* 0x000fc60007fbe0ff */
[----:B0-----:R-:W3:Y:S04]  /*470e0*/  LDL.LU R3, [R1+0x1688] ;  /* 0x0016880001037983 */ /* 0x001ee80000300800 */
[----:B------:R-:W3:Y:S04]  /*470f0*/  LDL.LU R18, [R1+0x165c] ;  /* 0x00165c0001127983 */ /* 0x000ee80000300800 */
[----:B------:R-:W3:Y:S04]  /*47100*/  LDL.LU R19, [R1+0x1680] ;  /* 0x0016800001137983 */ /* 0x000ee80000300800 */
[----:B------:R-:W-:Y:S04]  /*47110*/  STL [R1+0x167c], R27 ;  /* 0x00167c1b01007387 */ /* 0x000fe80000100800 */
[----:B------:R-:W3:Y:S01]  /*47120*/  LDL.LU R54, [R1+0x1654] ;  /* 0x0016540001367983 */ /* 0x000ee20000300800 */
[----:B----4-:R-:W-:-:S05]  /*47130*/  IMAD.X R13, R13, 0x1, R2, P6 ;  /* 0x000000010d0d7824 */ /* 0x010fca00030e0602 */
        /* <DEDUP_REMOVED lines=32> */
[----:B---3--:R-:W-:Y:S01]  /*47340*/  IMAD.X R3, R3, 0x1, R2, P3 ;  /* 0x0000000103037824 */ /* 0x008fe200018e0602 */
[----:B------:R-:W-:-:S02]  /*47350*/  IADD3 R18, P3, R18, R20, RZ ;  /* 0x0000001412127210 */ /* 0x000fc40007f7e0ff */
[----:B------:R-:W-:Y:S02]  /*47360*/  IADD3.X R19, R19, R2, RZ, P4, !PT ;  /* 0x0000000213137210 */ /* 0x000fe400027fe4ff */
[----:B------:R0:W-:Y:S01]  /*47370*/  STL [R1+0x1688], R3 ;  /* 0x0016880301007387 */ /* 0x0001e20000100800 */
[----:B------:R-:W-:-:S03]  /*47380*/  IADD3 R54, P4, R54, R20, RZ ;  /* 0x0000001436367210 */ /* 0x000fc60007f9e0ff */
[----:B0-----:R-:W3:Y:S04]  /*47390*/  LDL.LU R3, [R1+0x15fc] ;  /* 0x0015fc0001037983 */ /* 0x001ee80000300800 */
[----:B------:R-:W-:Y:S01]  /*473a0*/  STL [R1+0x165c], R18 ;  /* 0x00165c1201007387 */ /* 0x000fe20000100800 */
[----:B----4-:R-:W-:-:S03]  /*473b0*/  IMAD.X R55, R55, 0x1, R2, P5 ;  /* 0x0000000137377824 */ /* 0x010fc600028e0602 */
        /* <DEDUP_REMOVED lines=10> */
[----:B------:R-:W-:Y:S01]  /*47460*/  STL [R1+0x164c], R21 ;  /* 0x00164c1501007387 */ /* 0x000fe20000100800 */
[----:B------:R-:W-:Y:S01]  /*47470*/  IMAD.X R51, R51, 0x1, R2, P2 ;  /* 0x0000000133337824 */ /* 0x000fe200010e0602 */
[----:B------:R-:W-:-:S02]  /*47480*/  IADD3 R56, P2, R56, R20, RZ ;  /* 0x0000001438387210 */ /* 0x000fc40007f5e0ff */
        /* <DEDUP_REMOVED lines=79> */
[----:B------:R-:W-:Y:S04]  /*47980*/  STL [R1+0x15dc], R19 ;  /* 0x0015dc1301007387 */ /* 0x000fe80000100800 */
[----:B------:R-:W-:Y:S01]  /*47990*/  STL [R1+0x1600], R54 ;  /* 0x0016003601007387 */ /* 0x000fe20000100800 */
[----:B---3--:R-:W-:Y:S01]  /*479a0*/  IMAD.X R21, R21, 0x1, R2, P3 ;  /* 0x0000000115157824 */ /* 0x008fe200018e0602 */
[----:B------:R-:W-:-:S02]  /*479b0*/  IADD3 R55, P2, R55, R20, RZ ;  /* 0x0000001437377210 */ /* 0x000fc40007f5e0ff */
[-C--:B------:R-:W-:Y:S01]  /*479c0*/  IADD3 R3, P3, R3, R20.reuse, RZ ;  /* 0x0000001403037210 */ /* 0x080fe20007f7e0ff */
[--C-:B------:R-:W-:Y:S01]  /*479d0*/  IMAD.X R22, R22, 0x1, R2.reuse, P4 ;  /* 0x0000000116167824 */ /* 0x100fe200020e0602 */
[-C--:B------:R-:W-:Y:S01]  /*479e0*/  IADD3 R23, P4, R23, R20.reuse, RZ ;  /* 0x0000001417177210 */ /* 0x080fe20007f9e0ff */
[--C-:B------:R-:W-:Y:S02]  /*479f0*/  IMAD.X R50, R50, 0x1, R2.reuse, P5 ;  /* 0x0000000132327824 */ /* 0x100fe400028e0602 */
[----:B------:R0:W-:Y:S04]  /*47a00*/  STL [R1+0x15cc], R3 ;  /* 0x0015cc0301007387 */ /* 0x0001e80000100800 */
[----:B------:R-:W-:Y:S04]  /*47a10*/  STL [R1+0x15d4], R55 ;  /* 0x0015d43701007387 */ /* 0x000fe80000100800 */
[----:B0-----:R-:W3:Y:S04]  /*47a20*/  LDL.LU R3, [R1+0x157c] ;  /* 0x00157c0001037983 */ /* 0x001ee80000300800 */
[----:B------:R-:W-:Y:S04]  /*47a30*/  STL [R1+0x15f8], R21 ;  /* 0x0015f81501007387 */ /* 0x000fe80000100800 */
[----:B------:R-:W-:Y:S01]  /*47a40*/  STL [R1+0x15f0], R22 ;  /* 0x0015f01601007387 */ /* 0x000fe20000100800 */
[----:B----4-:R-:W-:Y:S01]  /*47a50*/  IMAD.X R56, R56, 0x1, R2, P6 ;  /* 0x0000000138387824 */ /* 0x010fe200030e0602 */
[----:B------:R-:W-:-:S02]  /*47a60*/  IADD3 R51, P5, R51, R20, RZ ;  /* 0x0000001433337210 */ /* 0x000fc40007fbe0ff */
[----:B------:R-:W-:Y:S01]  /*47a70*/  STL [R1+0x15c4], R23 ;  /* 0x0015c41701007387 */ /* 0x000fe20000100800 */
[-C--:B------:R-:W-:Y:S01]  /*47a80*/  IADD3 R57, P6, R57, R20.reuse, RZ ;  /* 0x0000001439397210 */ /* 0x080fe20007fde0ff */
[----:B------:R-:W-:Y:S02]  /*47a90*/  IMAD.X R58, R58, 0x1, R2, P1 ;  /* 0x000000013a3a7824 */ /* 0x000fe400008e0602 */
        /* <DEDUP_REMOVED lines=11> */
[----:B------:R-:W-:-:S03]  /*47b50*/  IADD3.X R39, R39, R2, RZ, P4, !PT ;  /* 0x0000000227277210 */ /* 0x000fc600027fe4ff */
        /* <DEDUP_REMOVED lines=54> */
[----:B------:R0:W-:Y:S04]  /*47ec0*/  STL [R1+0x156c], R26 ;  /* 0x00156c1a01007387 */ /* 0x0001e80000100800 */
[----:B0-----:R-:W4:Y:S01]  /*47ed0*/  LDL.LU R26, [R1+0x1530] ;  /* 0x00153000011a7983 */ /* 0x001f220000300800 */
[--C-:B------:R-:W-:Y:S01]  /*47ee0*/  IMAD.X R15, R15, 0x1, R2.reuse, P4 ;  /* 0x000000010f0f7824 */ /* 0x100fe200020e0602 */
[----:B------:R-:W-:Y:S01]  /*47ef0*/  IADD3 R18, P4, R18, R20, RZ ;  /* 0x0000001412127210 */ /* 0x000fe20007f9e0ff */
[----:B------:R-:W-:-:S03]  /*47f00*/  IMAD.X R19, R19, 0x1, R2, P5 ;  /* 0x0000000113137824 */ /* 0x000fc600028e0602 */
        /* <DEDUP_REMOVED lines=94> */
[----:B------:R-:W-:Y:S01]  /*484f0*/  IADD3 R19, P2, R19, R20, RZ ;  /* 0x0000001413137210 */ /* 0x000fe20007f5e0ff */
[----:B------:R-:W-:-:S03]  /*48500*/  IMAD.X R54, R54, 0x1, R2, P3 ;  /* 0x0000000136367824 */ /* 0x000fc600018e0602 */
[----:B------:R-:W-:Y:S01]  /*48510*/  STL [R1+0x1510], R18 ;  /* 0x0015101201007387 */ /* 0x000fe20000100800 */
[----:B------:R-:W-:Y:S02]  /*48520*/  IADD3.X R21, R21, R2, RZ, P4, !PT ;  /* 0x0000000215157210 */ /* 0x000fe400027fe4ff */
[-C--:B------:R-:W-:Y:S01]  /*48530*/  IADD3 R55, P3, R55, R20.reuse, RZ ;  /* 0x0000001437377210 */ /* 0x080fe20007f7e0ff */
        /* <DEDUP_REMOVED lines=49> */
[----:B------:R0:W-:Y:S04]  /*48850*/  STL [R1+0x148c], R27 ;  /* 0x00148c1b01007387 */ /* 0x0001e80000100800 */
        /* <DEDUP_REMOVED lines=22> */
[----:B-1----:R-:W4:Y:S04]  /*489c0*/  LDL.LU R13, [R1+0x141c] ;  /* 0x00141c00010d7983 */ /* 0x002f280000300800 */
        /* <DEDUP_REMOVED lines=12> */
[----:B------:R-:W-:Y:S01]  /*48a90*/  IADD3 R18, P5, R18, R20, RZ ;  /* 0x0000001412127210 */ /* 0x000fe20007fbe0ff */
[----:B------:R-:W-:-:S03]  /*48aa0*/  IMAD.X R19, R19, 0x1, R2, P6 ;  /* 0x0000000113137824 */ /* 0x000fc600030e0602 */
[----:B------:R0:W-:Y:S01]  /*48ab0*/  STL [R1+0x1498], R3 ;  /* 0x0014980301007387 */ /* 0x0001e20000100800 */
[----:B------:R-:W-:-:S03]  /*48ac0*/  IADD3 R54, P6, R54, R20, RZ ;  /* 0x0000001436367210 */ /* 0x000fc60007fde0ff */
[----:B0-----:R-:W3:Y:S04]  /*48ad0*/  LDL.LU R3, [R1+0x140c] ;  /* 0x00140c0001037983 */ /* 0x001ee80000300800 */
[----:B------:R-:W-:Y:S01]  /*48ae0*/  STL [R1+0x146c], R18 ;  /* 0x00146c1201007387 */ /* 0x000fe20000100800 */
[----:B----4-:R-:W-:-:S03]  /*48af0*/  IMAD.X R55, R55, 0x1, R2, P1 ;  /* 0x0000000137377824 */ /* 0x010fc600008e0602 */
[----:B------:R-:W-:Y:S01]  /*48b00*/  STL [R1+0x1490], R19 ;  /* 0x0014901301007387 */ /* 0x000fe20000100800 */
[----:B------:R-:W-:-:S03]  /*48b10*/  IMAD.X R27, R27, 0x1, R2, P2 ;  /* 0x000000011b1b7824 */ /* 0x000fc600010e0602 */
[----:B------:R-:W-:Y:S04]  /*48b20*/  STL [R1+0x1464], R54 ;  /* 0x0014643601007387 */ /* 0x000fe80000100800 */
[----:B------:R0:W-:Y:S04]  /*48b30*/  STL [R1+0x1480], R27 ;  /* 0x0014801b01007387 */ /* 0x0001e80000100800 */
[----:B------:R-:W-:Y:S04]  /*48b40*/  STL [R1+0x1488], R55 ;  /* 0x0014883701007387 */ /* 0x000fe80000100800 */
[----:B0-----:R-:W4:Y:S01]  /*48b50*/  LDL.LU R27, [R1+0x1430] ;  /* 0x00143000011b7983 */ /* 0x001f220000300800 */
[----:B------:R-:W-:-:S02]  /*48b60*/  IADD3 R21, P1, R21, R20, RZ ;  /* 0x0000001415157210 */ /* 0x000fc40007f3e0ff */
[-C--:B------:R-:W-:Y:S01]  /*48b70*/  IADD3 R22, P2, R22, R20.reuse, RZ ;  /* 0x0000001416167210 */ /* 0x080fe20007f5e0ff */
[--C-:B------:R-:W-:Y:S01]  /*48b80*/  IMAD.X R23, R23, 0x1, R2.reuse, P3 ;  /* 0x0000000117177824 */ /* 0x100fe200018e0602 */
[-C--:B------:R-:W-:Y:S01]  /*48b90*/  IADD3 R50, P3, R50, R20.reuse, RZ ;  /* 0x0000001432327210 */ /* 0x080fe20007f7e0ff */
[----:B------:R-:W-:Y:S04]  /*48ba0*/  STL [R1+0x145c], R21 ;  /* 0x00145c1501007387 */ /* 0x000fe80000100800 */
[----:B------:R-:W-:Y:S04]  /*48bb0*/  STL [R1+0x1454], R22 ;  /* 0x0014541601007387 */ /* 0x000fe80000100800 */
[----:B------:R-:W-:Y:S04]  /*48bc0*/  STL [R1+0x1478], R23 ;  /* 0x0014781701007387 */ /* 0x000fe80000100800 */
[----:B------:R-:W-:Y:S01]  /*48bd0*/  STL [R1+0x144c], R50 ;  /* 0x00144c3201007387 */ /* 0x000fe20000100800 */
[--C-:B------:R-:W-:Y:S01]  /*48be0*/  IMAD.X R51, R51, 0x1, R2.reuse, P4 ;  /* 0x0000000133337824 */ /* 0x100fe200020e0602 */
        /* <DEDUP_REMOVED lines=19> */
[----:B------:R-:W-:Y:S04]  /*48d20*/  STL [R1+0x1450], R43 ;  /* 0x0014502b01007387 */ /* 0x000fe80000100800 */
[----:B------:R-:W-:Y:S01]  /*48d30*/  STL [R1+0x1424], R39 ;  /* 0x0014242701007387 */ /* 0x000fe20000100800 */
[----:B------:R-:W-:-:S03]  /*48d40*/  IADD3.X R15, R15, R2, RZ, P4, !PT ;  /* 0x000000020f0f7210 */ /* 0x000fc600027fe4ff */
[----:B------:R-:W4:Y:S04]  /*48d50*/  LDL.LU R16, [R1+0x1404] ;  /* 0x0014040001107983 */ /* 0x000f280000300800 */
[----:B------:R-:W-:Y:S04]  /*48d60*/  STL [R1+0x1448], R31 ;  /* 0x0014481f01007387 */ /* 0x000fe80000100800 */
[----:B------:R-:W4:Y:S04]  /*48d70*/  LDL.LU R17, [R1+0x1428] ;  /* 0x0014280001117983 */ /* 0x000f280000300800 */
[----:B------:R0:W-:Y:S04]  /*48d80*/  STL [R1+0x141c], R13 ;  /* 0x00141c0d01007387 */ /* 0x0001e80000100800 */
[----:B0-----:R-:W4:Y:S04]  /*48d90*/  LDL.LU R13, [R1+0x13fc] ;  /* 0x0013fc00010d7983 */ /* 0x001f280000300800 */
[----:B------:R0:W-:Y:S04]  /*48da0*/  STL [R1+0x1440], R15 ;  /* 0x0014400f01007387 */ /* 0x0001e80000100800 */
[----:B0-----:R-:W4:Y:S01]  /*48db0*/  LDL.LU R15, [R1+0x1420] ;  /* 0x00142000010f7983 */ /* 0x001f220000300800 */
        /* <DEDUP_REMOVED lines=13> */
[----:B------:R-:W3:Y:S01]  /*48e90*/  LDL.LU R22, [R1+0x1400] ;  /* 0x0014000001167983 */ /* 0x000ee20000300800 */
[----:B----4-:R-:W-:-:S03]  /*48ea0*/  IMAD.X R27, R27, 0x1, R2, P6 ;  /* 0x000000011b1b7824 */ /* 0x010fc600030e0602 */
[----:B------:R-:W4:Y:S04]  /*48eb0*/  LDL.LU R23, [R1+0x13d4] ;  /* 0x0013d40001177983 */ /* 0x000f280000300800 */
[----:B------:R-:W4:Y:S04]  /*48ec0*/  LDL.LU R50, [R1+0x13f8] ;  /* 0x0013f80001327983 */ /* 0x000f280000300800 */
        /* <DEDUP_REMOVED lines=16> */
[----:B------:R-:W-:-:S05]  /*48fd0*/  IADD3 R13, P1, R13, R20, RZ ;  /* 0x000000140d0d7210 */ /* 0x000fca0007f3e0ff */
[----:B------:R0:W-:Y:S04]  /*48fe0*/  STL [R1+0x13fc], R13 ;  /* 0x0013fc0d01007387 */ /* 0x0001e80000100800 */
[----:B------:R-:W-:Y:S01]  /*48ff0*/  STL [R1+0x1404], R16 ;  /* 0x0014041001007387 */ /* 0x000fe20000100800 */
[----:B------:R-:W-:-:S03]  /*49000*/  IMAD.X R15, R15, 0x1, R2, P2 ;  /* 0x000000010f0f7824 */ /* 0x000fc600010e0602 */
[----:B0-----:R-:W4:Y:S04]  /*49010*/  LDL.LU R13, [R1+0x13c0] ;  /* 0x0013c000010d7983 */ /* 0x001f280000300800 */
[----:B------:R-:W-:Y:S04]  /*49020*/  STL [R1+0x1428], R17 ;  /* 0x0014281101007387 */ /* 0x000fe80000100800 */
[----:B------:R0:W-:Y:S04]  /*49030*/  STL [R1+0x1420], R15 ;  /* 0x0014200f01007387 */ /* 0x0001e80000100800 */
[----:B0-----:R-:W4:Y:S01]  /*49040*/  LDL.LU R15, [R1+0x1394] ;  /* 0x00139400010f7983 */ /* 0x001f220000300800 */
[-C--:B--2---:R-:W-:Y:S01]  /*49050*/  IADD3 R60, P2, R60, R20.reuse, RZ ;  /* 0x000000143c3c7210 */ /* 0x084fe20007f5e0ff */
[--C-:B------:R-:W-:Y:S01]  /*49060*/  IMAD.X R18, R18, 0x1, R2.reuse, P3 ;  /* 0x0000000112127824 */ /* 0x100fe200018e0602 */
[----:B------:R-:W-:Y:S01]  /*49070*/  IADD3 R19, P3, R19, R20, RZ ;  /* 0x0000001413137210 */ /* 0x000fe20007f7e0ff */
[----:B------:R-:W-:-:S02]  /*49080*/  IMAD.X R54, R54, 0x1, R2, P4 ;  /* 0x0000000136367824 */ /* 0x000fc400020e0602 */
[----:B------:R0:W-:Y:S04]  /*49090*/  STL [R1+0x13f4], R60 ;  /* 0x0013f43c01007387 */ /* 0x0001e80000100800 */
        /* <DEDUP_REMOVED lines=8> */
[-C--:B----4-:R-:W-:Y:S01]  /*49120*/  IADD3 R23, P6, R23, R20.reuse, RZ ;  /* 0x0000001417177210 */ /* 0x090fe20007fde0ff */
[--C-:B------:R-:W-:Y:S02]  /*49130*/  IMAD.X R50, R50, 0x1, R2.reuse, P1 ;  /* 0x0000000132327824 */ /* 0x100fe400008e0602 */
[----:B------:R0:W-:Y:S04]  /*49140*/  STL [R1+0x13dc], R3 ;  /* 0x0013dc0301007387 */ /* 0x0001e80000100800 */
[----:B------:R1:W-:Y:S01]  /*49150*/  STL [R1+0x13e4], R55 ;  /* 0x0013e43701007387 */ /* 0x0003e20000100800 */
[-C--:B------:R-:W-:Y:S01]  /*49160*/  IADD3 R51, P1, R51, R20.reuse, RZ ;  /* 0x0000001433337210 */ /* 0x080fe20007f3e0ff */
[--C-:B------:R-:W-:Y:S01]  /*49170*/  IMAD.X R56, R56, 0x1, R2.reuse, P2 ;  /* 0x0000000138387824 */ /* 0x100fe200010e0602 */
[-C--:B------:R-:W-:Y:S01]  /*49180*/  IADD3 R57, P2, R57, R20.reuse, RZ ;  /* 0x0000001439397210 */ /* 0x080fe20007f5e0ff */
[--C-:B------:R-:W-:Y:S01]  /*49190*/  IMAD.X R58, R58, 0x1, R2.reuse, P3 ;  /* 0x000000013a3a7824 */ /* 0x100fe200018e0602 */
[----:B------:R-:W-:Y:S01]  /*491a0*/  IADD3 R59, P3, R59, R20, RZ ;  /* 0x000000143b3b7210 */ /* 0x000fe20007f7e0ff */
[----:B0-----:R-:W3:Y:S04]  /*491b0*/  LDL.LU R3, [R1+0x138c] ;  /* 0x00138c0001037983 */ /* 0x001ee80000300800 */
[----:B------:R0:W-:Y:S04]  /*491c0*/  STL [R1+0x1408], R21 ;  /* 0x0014081501007387 */ /* 0x0001e80000100800 */
[----:B------:R4:W-:Y:S04]  /*491d0*/  STL [R1+0x1400], R22 ;  /* 0x0014001601007387 */ /* 0x0009e80000100800 */
[----:B------:R2:W-:Y:S04]  /*491e0*/  STL [R1+0x13d4], R23 ;  /* 0x0013d41701007387 */ /* 0x0005e80000100800 */
[----:B------:R2:W-:Y:S04]  /*491f0*/  STL [R1+0x13f8], R50 ;  /* 0x0013f83201007387 */ /* 0x0005e80000100800 */
[----:B------:R2:W-:Y:S01]  /*49200*/  STL [R1+0x13cc], R51 ;  /* 0x0013cc3301007387 */ /* 0x0005e20000100800 */
[----:B------:R-:W-:-:S03]  /*49210*/  IMAD.X R46, R46, 0x1, R2, P4 ;  /* 0x000000012e2e7824 */ /* 0x000fc600020e0602 */
[----:B------:R2:W-:Y:S01]  /*49220*/  STL [R1+0x13f0], R56 ;  /* 0x0013f03801007387 */ /* 0x0005e20000100800 */
[----:B------:R-:W-:-:S03]  /*49230*/  IADD3 R47, P4, R47, R20, RZ ;  /* 0x000000142f2f7210 */ /* 0x000fc60007f9e0ff */
[----:B------:R2:W-:Y:S01]  /*49240*/  STL [R1+0x13c4], R57 ;  /* 0x0013c43901007387 */ /* 0x0005e20000100800 */
[----:B------:R-:W-:-:S03]  /*49250*/  IMAD.X R42, R42, 0x1, R2, P5 ;  /* 0x000000012a2a7824 */ /* 0x000fc600028e0602 */
[----:B------:R2:W-:Y:S01]  /*49260*/  STL [R1+0x13e8], R58 ;  /* 0x0013e83a01007387 */ /* 0x0005e20000100800 */
[----:B------:R-:W-:-:S03]  /*49270*/  IADD3 R43, P5, R43, R20, RZ ;  /* 0x000000142b2b7210 */ /* 0x000fc60007fbe0ff */
[----:B------:R3:W-:Y:S01]  /*49280*/  STL [R1+0x13bc], R59 ;  /* 0x0013bc3b01007387 */ /* 0x0007e20000100800 */
[----:B------:R-:W-:-:S03]  /*49290*/  IMAD.X R39, R39, 0x1, R2, P6 ;  /* 0x0000000127277824 */ /* 0x000fc600030e0602 */
[----:B------:R3:W-:Y:S04]  /*492a0*/  STL [R1+0x13e0], R46 ;  /* 0x0013e02e01007387 */ /* 0x0007e80000100800 */
[----:B------:R3:W-:Y:S01]  /*492b0*/  STL [R1+0x13b4], R47 ;  /* 0x0013b42f01007387 */ /* 0x0007e20000100800 */
[----:B------:R-:W-:-:S03]  /*492c0*/  IADD3 R31, P6, R31, R20, RZ ;  /* 0x000000141f1f7210 */ /* 0x000fc60007fde0ff */
[----:B------:R3:W-:Y:S01]  /*492d0*/  STL [R1+0x13d8], R42 ;  /* 0x0013d82a01007387 */ /* 0x0007e20000100800 */
[----:B------:R-:W-:-:S03]  /*492e0*/  IMAD.X R26, R26, 0x1, R2, P1 ;  /* 0x000000011a1a7824 */ /* 0x000fc600008e0602 */
[----:B------:R3:W-:Y:S04]  /*492f0*/  STL [R1+0x13ac], R43 ;  /* 0x0013ac2b01007387 */ /* 0x0007e80000100800 */
[----:B------:R3:W-:Y:S01]  /*49300*/  STL [R1+0x13d0], R39 ;  /* 0x0013d02701007387 */ /* 0x0007e20000100800 */
[----:B------:R-:W-:-:S03]  /*49310*/  IADD3 R27, P1, R27, R20, RZ ;  /* 0x000000141b1b7210 */ /* 0x000fc60007f3e0ff */
[----:B------:R-:W3:Y:S04]  /*49320*/  LDL.LU R16, [R1+0x13b0] ;  /* 0x0013b00001107983 */ /* 0x000ee80000300800 */
[----:B------:R3:W-:Y:S04]  /*49330*/  STL [R1+0x13a4], R31 ;  /* 0x0013a41f01007387 */ /* 0x0007e80000100800 */
[----:B------:R-:W3:Y:S04]  /*49340*/  LDL.LU R17, [R1+0x1384] ;  /* 0x0013840001117983 */ /* 0x000ee80000300800 */
[----:B------:R3:W-:Y:S04]  /*49350*/  STL [R1+0x13c8], R26 ;  /* 0x0013c81a01007387 */ /* 0x0007e80000100800 */
[----:B------:R-:W3:Y:S04]  /*49360*/  LDL.LU R54, [R1+0x13a8] ;  /* 0x0013a80001367983 */ /* 0x000ee80000300800 */
[----:B------:R3:W-:Y:S04]  /*49370*/  STL [R1+0x139c], R27 ;  /* 0x00139c1b01007387 */ /* 0x0007e80000100800 */
[----:B------:R-:W3:Y:S04]  /*49380*/  LDL.LU R18, [R1+0x137c] ;  /* 0x00137c0001127983 */ /* 0x000ee80000300800 */
[----:B------:R-:W3:Y:S01]  /*49390*/  LDL.LU R19, [R1+0x13a0] ;  /* 0x0013a00001137983 */ /* 0x000ee20000300800 */
[----:B------:R-:W-:-:S05]  /*493a0*/  IMAD.X R13, R13, 0x1, R2, P2 ;  /* 0x000000010d0d7824 */ /* 0x000fca00010e0602 */
[----:B------:R3:W-:Y:S04]  /*493b0*/  STL [R1+0x13c0], R13 ;  /* 0x0013c00d01007387 */ /* 0x0007e80000100800 */
[----:B-1----:R-:W3:Y:S04]  /*493c0*/  LDL.LU R55, [R1+0x1398] ;  /* 0x0013980001377983 */ /* 0x002ee80000300800 */
[----:B0-----:R-:W3:Y:S01]  /*493d0*/  LDL.LU R21, [R1+0x136c] ;  /* 0x00136c0001157983 */ /* 0x001ee20000300800 */
[----:B------:R-:W-:-:S05]  /*493e0*/  IADD3 R15, P2, R15, R20, RZ ;  /* 0x000000140f0f7210 */ /* 0x000fca0007f5e0ff */
[----:B------:R0:W-:Y:S04]  /*493f0*/  STL [R1+0x1394], R15 ;  /* 0x0013940f01007387 */ /* 0x0001e80000100800 */
[----:B----4-:R-:W4:Y:S01]  /*49400*/  LDL.LU R22, [R1+0x1390] ;  /* 0x0013900001167983 */ /* 0x010f220000300800 */
[----:B--2---:R-:W-:-:S05]  /*49410*/  IMAD.X R60, R60, 0x1, R2, P3 ;  /* 0x000000013c3c7824 */ /* 0x004fca00018e0602 */
[----:B------:R1:W-:Y:S04]  /*49420*/  STL [R1+0x13b8], R60 ;  /* 0x0013b83c01007387 */ /* 0x0003e80000100800 */
[----:B------:R-:W2:Y:S04]  /*49430*/  LDL.LU R23, [R1+0x1364] ;  /* 0x0013640001177983 */ /* 0x000ea80000300800 */
[----:B------:R-:W2:Y:S04]  /*49440*/  LDL.LU R50, [R1+0x1388] ;  /* 0x0013880001327983 */ /* 0x000ea80000300800 */
[----:B------:R-:W2:Y:S04]  /*49450*/  LDL.LU R51, [R1+0x135c] ;  /* 0x00135c0001337983 */ /* 0x000ea80000300800 */
[----:B------:R-:W2:Y:S04]  /*49460*/  LDL.LU R56, [R1+0x1354] ;  /* 0x0013540001387983 */ /* 0x000ea80000300800 */
[----:B------:R-:W2:Y:S04]  /*49470*/  LDL.LU R57, [R1+0x1378] ;  /* 0x0013780001397983 */ /* 0x000ea80000300800 */
[----:B------:R-:W2:Y:S01]  /*49480*/  LDL.LU R58, [R1+0x134c] ;  /* 0x00134c00013a7983 */ /* 0x000ea20000300800 */
[----:B---3--:R-:W-:-:S05]  /*49490*/  IADD3 R3, P3, R3, R20, RZ ;  /* 0x0000001403037210 */ /* 0x008fca0007f7e0ff */
        /* <DEDUP_REMOVED lines=11> */
[----:B0-----:R-:W2:Y:S04]  /*49550*/  LDL.LU R15, [R1+0x1348] ;  /* 0x00134800010f7983 */ /* 0x001ea80000300800 */
[----:B-1----:R-:W2:Y:S04]  /*49560*/  LDL.LU R60, [R1+0x131c] ;  /* 0x00131c00013c7983 */ /* 0x002ea80000300800 */
[----:B---3--:R-:W3:Y:S01]  /*49570*/  LDL.LU R3, [R1+0x1340] ;  /* 0x0013400001037983 */ /* 0x008ee20000300800 */
[--C-:B------:R-:W-:Y:S01]  /*49580*/  IMAD.X R16, R16, 0x1, R2.reuse, P4 ;  /* 0x0000000110107824 */ /* 0x100fe200020e0602 */
[----:B------:R-:W-:Y:S01]  /*49590*/  IADD3 R17, P4, R17, R20, RZ ;  /* 0x0000001411117210 */ /* 0x000fe20007f9e0ff */
[----:B------:R-:W-:-:S02]  /*495a0*/  IMAD.X R54, R54, 0x1, R2, P5 ;  /* 0x0000000136367824 */ /* 0x000fc400028e0602 */
[----:B------:R-:W-:Y:S01]  /*495b0*/  IMAD.X R19, R19, 0x1, R2, P6 ;  /* 0x0000000113137824 */ /* 0x000fe200030e0602 */
[-C--:B------:R-:W-:Y:S02]  /*495c0*/  IADD3 R0, P6, R0, R20.reuse, RZ ;  /* 0x0000001400007210 */ /* 0x080fe40007fde0ff */
[----:B------:R-:W-:Y:S01]  /*495d0*/  IADD3 R18, P5, R18, R20, RZ ;  /* 0x0000001412127210 */ /* 0x000fe20007fbe0ff */
[----:B------:R0:W-:Y:S04]  /*495e0*/  STL [R1+0x13a8], R54 ;  /* 0x0013a83601007387 */ /* 0x0001e80000100800 */
[----:B------:R-:W-:Y:S04]  /*495f0*/  STL [R1+0x13b0], R16 ;  /* 0x0013b01001007387 */ /* 0x000fe80000100800 */
[----:B------:R-:W-:Y:S04]  /*49600*/  STL [R1+0x1384], R17 ;  /* 0x0013841101007387 */ /* 0x000fe80000100800 */
[----:B------:R1:W-:Y:S04]  /*49610*/  STL [R1+0x1374], R0 ;  /* 0x0013740001007387 */ /* 0x0003e80000100800 */
[----:B------:R-:W-:Y:S01]  /*49620*/  STL [R1+0x137c], R18 ;  /* 0x00137c1201007387 */ /* 0x000fe20000100800 */
[----:B0-----:R-:W0:Y:S03]  /*49630*/  LDC R54, c[0x0][0x23c] ;  /* 0x00008f00ff367b82 */ /* 0x001e260000000800 */
[----:B-1----:R-:W3:Y:S04]  /*49640*/  LDL.LU R0, [R1+0x1d54] ;  /* 0x001d540001007983 */ /* 0x002ee80000300800 */
[----:B------:R-:W-:Y:S01]  /*49650*/  STL [R1+0x13a0], R19 ;  /* 0x0013a01301007387 */ /* 0x000fe20000100800 */
[----:B0-----:R-:W-:-:S02]  /*49660*/  IMAD.SHL.U32 R4, R54, 0x40, RZ ;  /* 0x0000004036047824 */ /* 0x001fc400078e00ff */
[----:B------:R-:W-:Y:S02]  /*49670*/  IMAD.X R55, R55, 0x1, R2, P1 ;  /* 0x0000000137377824 */ /* 0x000fe400008e0602 */
[----:B------:R-:W-:Y:S01]  /*49680*/  IMAD.SHL.U32 R4, R4, 0x2, RZ ;  /* 0x0000000204047824 */ /* 0x000fe200078e00ff */
[----:B------:R-:W-:Y:S02]  /*49690*/  IADD3 R21, P1, R21, R20, RZ ;  /* 0x0000001415157210 */ /* 0x000fe40007f3e0ff */
[----:B------:R-:W-:Y:S01]  /*496a0*/  STL [R1+0x1398], R55 ;  /* 0x0013983701007387 */ /* 0x000fe20000100800 */
[----:B----4-:R-:W-:-:S03]  /*496b0*/  IADD3.X R22, R22, R2, RZ, P2, !PT ;  /* 0x0000000216167210 */ /* 0x010fc600017fe4ff */
[----:B------:R-:W-:Y:S04]  /*496c0*/  STL [R1+0x136c], R21 ;  /* 0x00136c1501007387 */ /* 0x000fe80000100800 */
[----:B------:R-:W-:Y:S01]  /*496d0*/  STL [R1+0x1390], R22 ;  /* 0x0013901601007387 */ /* 0x000fe20000100800 */
[----:B--2---:R-:W-:Y:S01]  /*496e0*/  IADD3 R23, P2, R23, R4, RZ ;  /* 0x0000000417177210 */ /* 0x004fe20007f5e0ff */
[----:B------:R-:W-:-:S04]  /*496f0*/  IMAD.X R50, R50, 0x1, R2, P3 ;  /* 0x0000000132327824 */ /* 0x000fc800018e0602 */
[----:B------:R-:W-:Y:S01]  /*49700*/  STL [R1+0x1364], R23 ;  /* 0x0013641701007387 */ /* 0x000fe20000100800 */
[----:B---3--:R-:W-:-:S05]  /*49710*/  IMAD.X R0, R0, 0x1, R2, P4 ;  /* 0x0000000100007824 */ /* 0x008fca00020e0602 */
[----:B------:R0:W-:Y:S04]  /*49720*/  STL [R1+0x1380], R0 ;  /* 0x0013800001007387 */ /* 0x0001e80000100800 */
[----:B------:R1:W-:Y:S04]  /*49730*/  STL [R1+0x1388], R50 ;  /* 0x0013883201007387 */ /* 0x0003e80000100800 */
[----:B0-----:R-:W2:Y:S01]  /*49740*/  LDL.LU R0, [R1+0x1d50] ;  /* 0x001d500001007983 */ /* 0x001ea20000300800 */
[-C--:B------:R-:W-:Y:S02]  /*49750*/  IADD3 R51, P3, R51, R4.reuse, RZ ;  /* 0x0000000433337210 */ /* 0x080fe40007f7e0ff */
[-C--:B------:R-:W-:Y:S01]  /*49760*/  IADD3 R56, P4, R56, R4.reuse, RZ ;  /* 0x0000000438387210 */ /* 0x080fe20007f9e0ff */
[--C-:B------:R-:W-:Y:S01]  /*49770*/  IMAD.X R57, R57, 0x1, R2.reuse, P5 ;  /* 0x0000000139397824 */ /* 0x100fe200028e0602 */
[-C--:B------:R-:W-:Y:S01]  /*49780*/  IADD3 R58, P5, R58, R4.reuse, RZ ;  /* 0x000000043a3a7210 */ /* 0x080fe20007fbe0ff */
[----:B------:R-:W-:Y:S01]  /*49790*/  IMAD.X R59, R59, 0x1, R2, P6 ;  /* 0x000000013b3b7824 */ /* 0x000fe200030e0602 */
[----:B------:R0:W-:Y:S01]  /*497a0*/  STL [R1+0x135c], R51 ;  /* 0x00135c3301007387 */ /* 0x0001e20000100800 */
[----:B------:R-:W-:-:S03]  /*497b0*/  IADD3 R46, P6, R46, R4, RZ ;  /* 0x000000042e2e7210 */ /* 0x000fc60007fde0ff */
[----:B------:R3:W-:Y:S01]  /*497c0*/  STL [R1+0x1354], R56 ;  /* 0x0013543801007387 */ /* 0x0007e20000100800 */
[----:B------:R-:W-:-:S03]  /*497d0*/  IMAD.X R47, R47, 0x1, R2, P1 ;  /* 0x000000012f2f7824 */ /* 0x000fc600008e0602 */
[----:B------:R4:W-:Y:S01]  /*497e0*/  STL [R1+0x1378], R57 ;  /* 0x0013783901007387 */ /* 0x0009e20000100800 */
[----:B------:R-:W-:-:S03]  /*497f0*/  IADD3 R42, P1, R42, R4, RZ ;  /* 0x000000042a2a7210 */ /* 0x000fc60007f3e0ff */
[----:B------:R4:W-:Y:S04]  /*49800*/  STL [R1+0x134c], R58 ;  /* 0x00134c3a01007387 */ /* 0x0009e80000100800 */
[----:B------:R4:W-:Y:S04]  /*49810*/  STL [R1+0x1370], R59 ;  /* 0x0013703b01007387 */ /* 0x0009e80000100800 */
[----:B------:R4:W-:Y:S04]  /*49820*/  STL [R1+0x1344], R46 ;  /* 0x0013442e01007387 */ /* 0x0009e80000100800 */
[----:B------:R4:W-:Y:S04]  /*49830*/  STL [R1+0x1368], R47 ;  /* 0x0013682f01007387 */ /* 0x0009e80000100800 */
[----:B------:R4:W-:Y:S01]  /*49840*/  STL [R1+0x133c], R42 ;  /* 0x00133c2a01007387 */ /* 0x0009e20000100800 */
[--C-:B--2---:R-:W-:Y:S01]  /*49850*/  IMAD.X R43, R43, 0x1, R0.reuse, P2 ;  /* 0x000000012b2b7824 */ /* 0x104fe200010e0600 */
[-C--:B------:R-:W-:Y:S01]  /*49860*/  IADD3 R39, P2, R39, R4.reuse, RZ ;  /* 0x0000000427277210 */ /* 0x080fe20007f5e0ff */
[--C-:B------:R-:W-:Y:S01]  /*49870*/  IMAD.X R31, R31, 0x1, R0.reuse, P3 ;  /* 0x000000011f1f7824 */ /* 0x100fe200018e0600 */
[-C--:B------:R-:W-:Y:S01]  /*49880*/  IADD3 R26, P3, R26, R4.reuse, RZ ;  /* 0x000000041a1a7210 */ /* 0x080fe20007f7e0ff */
[----:B------:R-:W-:Y:S01]  /*49890*/  IMAD.X R27, R27, 0x1, R0, P4 ;  /* 0x000000011b1b7824 */ /* 0x000fe200020e0600 */
[----:B------:R2:W-:Y:S01]  /*498a0*/  STL [R1+0x1360], R43 ;  /* 0x0013602b01007387 */ /* 0x0005e20000100800 */
[----:B------:R-:W-:-:S03]  /*498b0*/  IADD3 R13, P4, R13, R4, RZ ;  /* 0x000000040d0d7210 */ /* 0x000fc60007f9e0ff */
[----:B------:R2:W-:Y:S04]  /*498c0*/  STL [R1+0x1334], R39 ;  /* 0x0013342701007387 */ /* 0x0005e80000100800 */
[----:B------:R2:W-:Y:S01]  /*498d0*/  STL [R1+0x1358], R31 ;  /* 0x0013581f01007387 */ /* 0x0005e20000100800 */
[----:B------:R-:W-:-:S03]  /*498e0*/  IMAD.X R15, R15, 0x1, R0, P5 ;  /* 0x000000010f0f7824 */ /* 0x000fc600028e0600 */
[----:B------:R2:W-:Y:S01]  /*498f0*/  STL [R1+0x132c], R26 ;  /* 0x00132c1a01007387 */ /* 0x0005e20000100800 */
[----:B------:R-:W-:-:S03]  /*49900*/  IADD3 R60, P5, R60, R4, RZ ;  /* 0x000000043c3c7210 */ /* 0x000fc60007fbe0ff */
[----:B------:R2:W-:Y:S04]  /*49910*/  STL [R1+0x1350], R27 ;  /* 0x0013501b01007387 */ /* 0x0005e80000100800 */
[----:B------:R2:W-:Y:S01]  /*49920*/  STL [R1+0x1324], R13 ;  /* 0x0013240d01007387 */ /* 0x0005e20000100800 */
[----:B------:R-:W-:-:S03]  /*49930*/  IMAD.X R3, R3, 0x1, R0, P6 ;  /* 0x0000000103037824 */ /* 0x000fc600030e0600 */
[----:B------:R-:W2:Y:S04]  /*49940*/  LDL.LU R11, [R1+0x1314] ;  /* 0x00131400010b7983 */ /* 0x000ea80000300800 */
[----:B------:R2:W-:Y:S04]  /*49950*/  STL [R1+0x1348], R15 ;  /* 0x0013480f01007387 */ /* 0x0005e80000100800 */
[----:B------:R-:W2:Y:S04]  /*49960*/  LDL.LU R10, [R1+0x1338] ;  /* 0x00133800010a7983 */ /* 0x000ea80000300800 */
[----:B------:R2:W-:Y:S04]  /*49970*/  STL [R1+0x131c], R60 ;  /* 0x00131c3c01007387 */ /* 0x0005e80000100800 */
[----:B------:R-:W2:Y:S04]  /*49980*/  LDL.LU R9, [R1+0x130c] ;  /* 0x00130c0001097983 */ /* 0x000ea80000300800 */
        /* <DEDUP_REMOVED lines=12> */
[----:B0-----:R-:W2:Y:S04]  /*49a50*/  LDL.LU R51, [R1+0x12dc] ;  /* 0x0012dc0001337983 */ /* 0x001ea80000300800 */
[----:B---3--:R-:W3:Y:S04]  /*49a60*/  LDL.LU R56, [R1+0x1300] ;  /* 0x0013000001387983 */ /* 0x008ee80000300800 */
[----:B----4-:R-:W4:Y:S04]  /*49a70*/  LDL.LU R57, [R1+0x12d4] ;  /* 0x0012d40001397983 */ /* 0x010f280000300800 */
[----:B------:R-:W4:Y:S04]  /*49a80*/  LDL.LU R58, [R1+0x12f8] ;  /* 0x0012f800013a7983 */ /* 0x000f280000300800 */
[----:B------:R-:W4:Y:S04]  /*49a90*/  LDL.LU R59, [R1+0x12cc] ;  /* 0x0012cc00013b7983 */ /* 0x000f280000300800 */
[----:B------:R-:W4:Y:S04]  /*49aa0*/  LDL.LU R46, [R1+0x12f0] ;  /* 0x0012f000012e7983 */ /* 0x000f280000300800 */
[----:B------:R-:W4:Y:S04]  /*49ab0*/  LDL.LU R47, [R1+0x12c4] ;  /* 0x0012c400012f7983 */ /* 0x000f280000300800 */
[----:B------:R-:W4:Y:S04]  /*49ac0*/  LDL.LU R42, [R1+0x12e8] ;  /* 0x0012e800012a7983 */ /* 0x000f280000300800 */
[----:B--2---:R-:W2:Y:S04]  /*49ad0*/  LDL.LU R43, [R1+0x12bc] ;  /* 0x0012bc00012b7983 */ /* 0x004ea80000300800 */
        /* <DEDUP_REMOVED lines=8> */
[-C--:B------:R-:W-:Y:S01]  /*49b60*/  IADD3 R11, P6, R11, R4.reuse, RZ ;  /* 0x000000040b0b7210 */ /* 0x080fe20007fde0ff */
[--C-:B------:R-:W-:Y:S01]  /*49b70*/  IMAD.X R10, R10, 0x1, R0.reuse, P1 ;  /* 0x000000010a0a7824 */ /* 0x100fe200008e0600 */
[-C--:B------:R-:W-:Y:S01]  /*49b80*/  IADD3 R9, P1, R9, R4.reuse, RZ ;  /* 0x0000000409097210 */ /* 0x080fe20007f3e0ff */
[--C-:B------:R-:W-:Y:S01]  /*49b90*/  IMAD.X R16, R16, 0x1, R0.reuse, P2 ;  /* 0x0000000110107824 */ /* 0x100fe200010e0600 */
[----:B------:R-:W-:Y:S01]  /*49ba0*/  IADD3 R17, P2, R17, R4, RZ ;  /* 0x0000000411117210 */ /* 0x000fe20007f5e0ff */
        /* <DEDUP_REMOVED lines=21> */
[----:B---3--:R-:W-:-:S03]  /*49d00*/  IMAD.X R56, R56, 0x1, R0, P2 ;  /* 0x0000000138387824 */ /* 0x008fc600010e0600 */
[----:B------:R3:W-:Y:S01]  /*49d10*/  STL [R1+0x1310], R22 ;  /* 0x0013101601007387 */ /* 0x0007e20000100800 */
[----:B----4-:R-:W-:-:S03]  /*49d20*/  IADD3 R57, P2, R57, R4, RZ ;  /* 0x0000000439397210 */ /* 0x010fc60007f5e0ff */
        /* <DEDUP_REMOVED lines=11> */
[----:B--2---:R-:W-:-:S03]  /*49de0*/  IADD3 R43, P5, R43, R4, RZ ;  /* 0x000000042b2b7210 */ /* 0x004fc60007fbe0ff */
        /* <DEDUP_REMOVED lines=9> */
[----:B------:R-:W-:-:S03]  /*49e80*/  IADD3.X R13, R13, R0, RZ, P2, !PT ;  /* 0x000000000d0d7210 */ /* 0x000fc600017fe4ff */
        /* <DEDUP_REMOVED lines=8> */
[----:B0-----:R-:W2:Y:S04]  /*49f10*/  LDL.LU R11, [R1+0x12c0] ;  /* 0x0012c000010b7983 */ /* 0x001ea80000300800 */
[----:B------:R0:W-:Y:S04]  /*49f20*/  STL [R1+0x12a4], R15 ;  /* 0x0012a40f01007387 */ /* 0x0001e80000100800 */
[----:B-1----:R-:W2:Y:S04]  /*49f30*/  LDL.LU R10, [R1+0x1294] ;  /* 0x00129400010a7983 */ /* 0x002ea80000300800 */
        /* <DEDUP_REMOVED lines=30> */
[----:B------:R-:W2:Y:S01]  /*4a120*/  LDL.LU R3, [R1+0x1248] ;  /* 0x0012480001037983 */ /* 0x000ea20000300800 */
[--C-:B------:R-:W-:Y:S01]  /*4a130*/  IMAD.X R11, R11, 0x1, R0.reuse, P4 ;  /* 0x000000010b0b7824 */ /* 0x100fe200020e0600 */
        /* <DEDUP_REMOVED lines=17> */
[----:B---3--:R-:W-:-:S03]  /*4a250*/  IADD3 R22, P3, R22, R4, RZ ;  /* 0x0000000416167210 */ /* 0x008fc60007f7e0ff */
[----:B------:R3:W-:Y:S01]  /*4a260*/  STL [R1+0x127c], R54 ;  /* 0x00127c3601007387 */ /* 0x0007e20000100800 */
[----:B----4-:R-:W-:-:S03]  /*4a270*/  IMAD.X R23, R23, 0x1, R0, P4 ;  /* 0x0000000117177824 */ /* 0x010fc600020e0600 */
        /* <DEDUP_REMOVED lines=11> */
[----:B--2---:R-:W-:-:S03]  /*4a330*/  IMAD.X R59, R59, 0x1, R0, P1 ;  /* 0x000000013b3b7824 */ /* 0x004fc600008e0600 */
        /* <DEDUP_REMOVED lines=156> */
[-C--:B---3--:R-:W-:Y:S01]  /*4ad00*/  IADD3 R16, P6, R16, R4.reuse, RZ ;  /* 0x0000000410107210 */ /* 0x088fe20007fde0ff */
[----:B----4-:R-:W-:Y:S01]  /*4ad10*/  IMAD.X R17, R17, 0x1, R0, P1 ;  /* 0x0000000111117824 */ /* 0x010fe200008e0600 */
        /* <DEDUP_REMOVED lines=53> */
[----:B------:R-:W-:-:S03]  /*4b070*/  IADD3.X R3, R3, R0, RZ, P2, !PT ;  /* 0x0000000003037210 */ /* 0x000fc600017fe4ff */
[----:B0-----:R-:W2:Y:S04]  /*4b080*/  LDL.LU R11, [R1+0x1124] ;  /* 0x00112400010b7983 */ /* 0x001ea80000300800 */
[----:B------:R0:W-:Y:S04]  /*4b090*/  STL [R1+0x1158], R15 ;  /* 0x0011580f01007387 */ /* 0x0001e80000100800 */
[----:B-1----:R-:W2:Y:S04]  /*4b0a0*/  LDL.LU R10, [R1+0x1148] ;  /* 0x00114800010a7983 */ /* 0x002ea80000300800 */
[----:B------:R1:W-:Y:S04]  /*4b0b0*/  STL [R1+0x112c], R60 ;  /* 0x00112c3c01007387 */ /* 0x0003e80000100800 */
[----:B---3--:R-:W3:Y:S04]  /*4b0c0*/  LDL.LU R9, [R1+0x111c] ;  /* 0x00111c0001097983 */ /* 0x008ee80000300800 */
[----:B------:R1:W-:Y:S04]  /*4b0d0*/  STL [R1+0x1150], R3 ;  /* 0x0011500301007387 */ /* 0x0003e80000100800 */
[----:B----4-:R-:W4:Y:S04]  /*4b0e0*/  LDL.LU R16, [R1+0x1140] ;  /* 0x0011400001107983 */ /* 0x010f280000300800 */
        /* <DEDUP_REMOVED lines=29> */
[-C--:B---3--:R-:W-:Y:S01]  /*4b2c0*/  IADD3 R9, P3, R9, R4.reuse, RZ ;  /* 0x0000000409097210 */ /* 0x088fe20007f7e0ff */
[--C-:B----4-:R-:W-:Y:S01]  /*4b2d0*/  IMAD.X R16, R16, 0x1, R0.reuse, P4 ;  /* 0x0000000110107824 */ /* 0x110fe200020e0600 */
[----:B------:R-:W-:Y:S01]  /*4b2e0*/  IADD3 R17, P4, R17, R4, RZ ;  /* 0x0000000411117210 */ /* 0x000fe20007f9e0ff */
        /* <DEDUP_REMOVED lines=54> */
[----:B0-----:R-:W4:Y:S04]  /*4b650*/  LDL.LU R11, [R1+0x10d0] ;  /* 0x0010d000010b7983 */ /* 0x001f280000300800 */
[----:B------:R0:W-:Y:S04]  /*4b660*/  STL [R1+0x10b4], R15 ;  /* 0x0010b40f01007387 */ /* 0x0001e80000100800 */
[----:B-1----:R-:W4:Y:S04]  /*4b670*/  LDL.LU R10, [R1+0x10a4] ;  /* 0x0010a400010a7983 */ /* 0x002f280000300800 */
[----:B------:R1:W-:Y:S04]  /*4b680*/  STL [R1+0x10d8], R60 ;  /* 0x0010d83c01007387 */ /* 0x0003e80000100800 */
[----:B--2---:R-:W2:Y:S04]  /*4b690*/  LDL.LU R9, [R1+0x10c8] ;  /* 0x0010c80001097983 */ /* 0x004ea80000300800 */
        /* <DEDUP_REMOVED lines=27> */
[----:B-1----:R-:W4:Y:S04]  /*4b850*/  LDL.LU R60, [R1+0x1034] ;  /* 0x00103400013c7983 */ /* 0x002f280000300800 */
[----:B------:R-:W4:Y:S01]  /*4b860*/  LDL.LU R3, [R1+0x1058] ;  /* 0x0010580001037983 */ /* 0x000f220000300800 */
[--C-:B------:R-:W-:Y:S01]  /*4b870*/  IMAD.X R11, R11, 0x1, R0.reuse, P6 ;  /* 0x000000010b0b7824 */ /* 0x100fe200030e0600 */
[-C--:B------:R-:W-:Y:S01]  /*4b880*/  IADD3 R10, P6, R10, R4.reuse, RZ ;  /* 0x000000040a0a7210 */ /* 0x080fe20007fde0ff */
[--C-:B--2---:R-:W-:Y:S01]  /*4b890*/  IMAD.X R9, R9, 0x1, R0.reuse, P1 ;  /* 0x0000000109097824 */ /* 0x104fe200008e0600 */
        /* <DEDUP_REMOVED lines=90> */
[-C--:B------:R-:W-:Y:S01]  /*4be40*/  IADD3 R11, P3, R11, R4.reuse, RZ ;  /* 0x000000040b0b7210 */ /* 0x080fe20007f7e0ff */
[--C-:B------:R-:W-:Y:S01]  /*4be50*/  IMAD.X R10, R10, 0x1, R0.reuse, P4 ;  /* 0x000000010a0a7824 */ /* 0x100fe200020e0600 */
[-C--:B--2---:R-:W-:Y:S01]  /*4be60*/  IADD3 R9, P4, R9, R4.reuse, RZ ;  /* 0x0000000409097210 */ /* 0x084fe20007f9e0ff */
[--C-:B---3--:R-:W-:Y:S01]  /*4be70*/  IMAD.X R16, R16, 0x1, R0.reuse, P5 ;  /* 0x0000000110107824 */ /* 0x108fe200028e0600 */
[----:B----4-:R-:W-:Y:S01]  /*4be80*/  IADD3 R17, P5, R17, R4, RZ ;  /* 0x0000000411117210 */ /* 0x010fe20007fbe0ff */
        /* <DEDUP_REMOVED lines=88> */
[----:B------:R-:W-:Y:S01]  /*4c410*/  IMAD.X R11, R11, 0x1, R0, P1 ;  /* 0x000000010b0b7824 */ /* 0x000fe200008e0600 */
[----:B------:R-:W-:-:S02]  /*4c420*/  IADD3 R10, P1, R10, R4, RZ ;  /* 0x000000040a0a7210 */ /* 0x000fc40007f3e0ff */
[----:B--2---:R-:W-:Y:S02]  /*4c430*/  IADD3.X R9, R9, R0, RZ, P2, !PT ;  /* 0x0000000009097210 */ /* 0x004fe400017fe4ff */
        /* <DEDUP_REMOVED lines=279> */
[----:B---3--:R-:W-:Y:S01]  /*4d5b0*/  IMAD.X R16, R16, 0x1, R0, P1 ;  /* 0x0000000110107824 */ /* 0x008fe200008e0600 */
[----:B----4-:R-:W-:Y:S01]  /*4d5c0*/  IADD3 R17, P1, R17, R4, RZ ;  /* 0x0000000411117210 */ /* 0x010fe20007f3e0ff */
        /* <DEDUP_REMOVED lines=419> */
[----:B------:R-:W-:-:S03]  /*4f000*/  IMAD.X R60, R60, 0x1, R0, P4 ;  /* 0x000000013c3c7824 */ /* 0x000fc600020e0600 */
[----:B------:R-:W-:Y:S01]  /*4f010*/  STL [R1+0x1cb4], R31 ;  /* 0x001cb41f01007387 */ /* 0x000fe20000100800 */
[----:B------:R-:W-:-:S03]  /*4f020*/  IADD3 R15, P3, R15, R4, RZ ;  /* 0x000000040f0f7210 */ /* 0x000fc60007f7e0ff */
[----:B------:R-:W-:Y:S04]  /*4f030*/  STL [R1+0x1c80], R26 ;  /* 0x001c801a01007387 */ /* 0x000fe80000100800 */
[----:B------:R-:W-:Y:S01]  /*4f040*/  STL [R1+0x1cbc], R27 ;  /* 0x001cbc1b01007387 */ /* 0x000fe20000100800 */
[----:B------:R-:W-:-:S03]  /*4f050*/  IADD3 R3, P4, R3, R4, RZ ;  /* 0x0000000403037210 */ /* 0x000fc60007f9e0ff */
[----:B------:R-:W-:Y:S04]  /*4f060*/  STL [R1+0x1c88], R13 ;  /* 0x001c880d01007387 */ /* 0x000fe80000100800 */
[----:B------:R0:W-:Y:S04]  /*4f070*/  STL [R1+0x1c90], R60 ;  /* 0x001c903c01007387 */ /* 0x0001e80000100800 */
[----:B------:R-:W-:Y:S04]  /*4f080*/  STL [R1+0x1cc4], R15 ;  /* 0x001cc40f01007387 */ /* 0x000fe80000100800 */
[----:B0-----:R-:W2:Y:S04]  /*4f090*/  LDL.LU R60, [R1+0x1c98] ;  /* 0x001c9800013c7983 */ /* 0x001ea80000300800 */
[----:B------:R0:W-:Y:S04]  /*4f0a0*/  STL [R1+0x1ccc], R3 ;  /* 0x001ccc0301007387 */ /* 0x0001e80000100800 */
[----:B0-----:R-:W3:Y:S04]  /*4f0b0*/  LDL.LU R3, [R1+0x1cd4] ;  /* 0x001cd40001037983 */ /* 0x001ee80000300800 */
        /* <DEDUP_REMOVED lines=29> */
[----:B--2---:R-:W-:-:S05]  /*4f290*/  IMAD.X R60, R60, 0x1, R0, P5 ;  /* 0x000000013c3c7824 */ /* 0x004fca00028e0600 */
[----:B------:R0:W-:Y:S01]  /*4f2a0*/  STL [R1+0x1c98], R60 ;  /* 0x001c983c01007387 */ /* 0x0001e20000100800 */
[----:B---3--:R-:W-:-:S03]  /*4f2b0*/  IADD3 R3, P5, R3, R4, RZ ;  /* 0x0000000403037210 */ /* 0x008fc60007fbe0ff */
[----:B0-----:R0:W5:Y:S04]  /*4f2c0*/  LDL.LU R60, [R1+0x1d4c] ;  /* 0x001d4c00013c7983 */ /* 0x0011680000300800 */
[----:B------:R1:W-:Y:S04]  /*4f2d0*/  STL [R1+0x1cd4], R3 ;  /* 0x001cd40301007387 */ /* 0x0003e80000100800 */
[----:B-1----:R-:W2:Y:S01]  /*4f2e0*/  LDL.LU R3, [R1+0x1d48] ;  /* 0x001d480001037983 */ /* 0x002ea20000300800 */
[--C-:B----4-:R-:W-:Y:S01]  /*4f2f0*/  IMAD.X R11, R11, 0x1, R0.reuse, P6 ;  /* 0x000000010b0b7824 */ /* 0x110fe200030e0600 */
        /* <DEDUP_REMOVED lines=37> */
[-C--:B------:R-:W-:Y:S01]  /*4f550*/  IADD3 R42, P4, R42, R4.reuse, RZ ;  /* 0x000000042a2a7210 */ /* 0x080fe20007f9e0ff */
[----:B------:R-:W-:Y:S02]  /*4f560*/  IMAD.X R43, R43, 0x1, R0, P5 ;  /* 0x000000012b2b7824 */ /* 0x000fe400028e0600 */
[----:B------:R-:W-:Y:S01]  /*4f570*/  STL [R1+0x1d1c], R58 ;  /* 0x001d1c3a01007387 */ /* 0x000fe20000100800 */
[----:B------:R-:W-:-:S03]  /*4f580*/  IADD3 R39, P5, R39, R4, RZ ;  /* 0x0000000427277210 */ /* 0x000fc60007fbe0ff */
[----:B------:R-:W-:Y:S04]  /*4f590*/  STL [R1+0x1ce8], R59 ;  /* 0x001ce83b01007387 */ /* 0x000fe80000100800 */
[----:B------:R-:W-:Y:S01]  /*4f5a0*/  STL [R1+0x1d24], R46 ;  /* 0x001d242e01007387 */ /* 0x000fe20000100800 */
[----:B------:R-:W-:-:S03]  /*4f5b0*/  IMAD.X R31, R31, 0x1, R0, P6 ;  /* 0x000000011f1f7824 */ /* 0x000fc600030e0600 */
[----:B------:R-:W-:Y:S01]  /*4f5c0*/  STL [R1+0x1cf0], R47 ;  /* 0x001cf02f01007387 */ /* 0x000fe20000100800 */
[----:B------:R-:W-:-:S03]  /*4f5d0*/  IMAD.X R26, R26, 0x1, R0, P1 ;  /* 0x000000011a1a7824 */ /* 0x000fc600008e0600 */
[----:B------:R-:W-:Y:S01]  /*4f5e0*/  STL [R1+0x1d2c], R42 ;  /* 0x001d2c2a01007387 */ /* 0x000fe20000100800 */
[----:B------:R-:W-:-:S03]  /*4f5f0*/  IMAD.X R27, R27, 0x1, R0, P2 ;  /* 0x000000011b1b7824 */ /* 0x000fc600010e0600 */
[----:B------:R-:W-:Y:S04]  /*4f600*/  STL [R1+0x1cf8], R43 ;  /* 0x001cf82b01007387 */ /* 0x000fe80000100800 */
[----:B------:R-:W-:Y:S04]  /*4f610*/  STL [R1+0x1d30], R39 ;  /* 0x001d302701007387 */ /* 0x000fe80000100800 */
[----:B------:R-:W-:Y:S04]  /*4f620*/  STL [R1+0x1d00], R31 ;  /* 0x001d001f01007387 */ /* 0x000fe80000100800 */
[----:B------:R-:W-:Y:S04]  /*4f630*/  STL [R1+0x1d08], R26 ;  /* 0x001d081a01007387 */ /* 0x000fe80000100800 */
[----:B------:R-:W-:Y:S01]  /*4f640*/  STL [R1+0x1d10], R27 ;  /* 0x001d101b01007387 */ /* 0x000fe20000100800 */
[----:B------:R-:W-:-:S02]  /*4f650*/  IMAD.X R13, R13, 0x1, R0, P3 ;  /* 0x000000010d0d7824 */ /* 0x000fc400018e0600 */
[----:B------:R-:W-:Y:S01]  /*4f660*/  IMAD.X R15, R15, 0x1, R0, P4 ;  /* 0x000000010f0f7824 */ /* 0x000fe200020e0600 */
[----:B-1----:R-:W-:Y:S01]  /*4f670*/  MOV R11, R5 ;  /* 0x00000005000b7202 */ /* 0x002fe20000000f00 */
[----:B------:R-:W-:Y:S02]  /*4f680*/  IMAD.MOV.U32 R4, RZ, RZ, R8 ;  /* 0x000000ffff047224 */ /* 0x000fe400078e0008 */
[----:B------:R-:W-:Y:S02]  /*4f690*/  IMAD.MOV.U32 R5, RZ, RZ, R6 ;  /* 0x000000ffff057224 */ /* 0x000fe400078e0006 */
[----:B---3--:R-:W-:Y:S02]  /*4f6a0*/  IMAD.MOV.U32 R10, RZ, RZ, R7 ;  /* 0x000000ffff0a7224 */ /* 0x008fe400078e0007 */
[----:B--2---:R-:W-:-:S05]  /*4f6b0*/  IMAD.X R3, R3, 0x1, R0, P5 ;  /* 0x0000000103037824 */ /* 0x004fca00028e0600 */
[----:B------:R1:W-:Y:S02]  /*4f6c0*/  STL [R1+0x1d28], R3 ;  /* 0x001d280301007387 */ /* 0x0003e40000100800 */
[----:B-1----:R-:W1:Y:S02]  /*4f6d0*/  S2R R3, SR_TID.X ;  /* 0x0000000000037919 */ /* 0x002e640000002100 */
[----:B------:R0:W-:Y:S04]  /*4f6e0*/  STL [R1+0x1d18], R13 ;  /* 0x001d180d01007387 */ /* 0x0001e80000100800 */
[----:B------:R0:W-:Y:S04]  /*4f6f0*/  STL [R1+0x1d20], R15 ;  /* 0x001d200f01007387 */ /* 0x0001e80000100800 */
[----:B------:R0:W-:Y:S04]  /*4f700*/  STL.64 [R1+0xbc8], R4 ;  /* 0x000bc80401007387 */ /* 0x0001e80000100a00 */
[----:B------:R0:W-:Y:S01]  /*4f710*/  STL.64 [R1+0xbd0], R10 ;  /* 0x000bd00a01007387 */ /* 0x0001e20000100a00 */
[----:B-1----:R-:W-:-:S05]  /*4f720*/  LOP3.LUT R3, R3, 0x1f, RZ, 0xc0, !PT ;  /* 0x0000001f03037812 */ /* 0x002fca00078ec0ff */
[----:B------:R-:W-:Y:S01]  /*4f730*/  IMAD.SHL.U32 R3, R3, 0x2, RZ ;  /* 0x0000000203037824 */ /* 0x000fe200078e00ff */
[----:B0-----:R-:W-:Y:S06]  /*4f740*/  @P0 BRA `(.L_x_1) ;  /* 0xfffffc7c00fc0947 */ /* 0x001fec000383ffff */
[----:B------:R-:W2:Y:S04]  /*4f750*/  LDL.LU R3, [R1+0x188] ;  /* 0x0001880001037983 */ /* 0x000ea80000300800 */
[----:B------:R-:W3:Y:S04]  /*4f760*/  LDL.LU R0, [R1+0x830] ;  /* 0x0008300001007983 */ /* 0x000ee80000300800 */
[----:B------:R-:W3:Y:S04]  /*4f770*/  LDL.LU R2, [R1+0x180] ;  /* 0x0001800001027983 */ /* 0x000ee80000300800 */
[----:B------:R-:W4:Y:S04]  /*4f780*/  LDL.LU R8, [R1+0x178] ;  /* 0x0001780001087983 */ /* 0x000f280000300800 */
[----:B------:R-:W4:Y:S04]  /*4f790*/  LDL.LU R6, [R1+0x208] ;  /* 0x0002080001067983 */ /* 0x000f280000300800 */
[----:B------:R-:W2:Y:S04]  /*4f7a0*/  LDL.LU R7, [R1+0x170] ;  /* 0x0001700001077983 */ /* 0x000ea80000300800 */
        /* <DEDUP_REMOVED lines=31> */
[----:B------:R0:W-:Y:S04]  /*4f9a0*/  STL [R1+0x1e8c], R34 ;  /* 0x001e8c2201007387 */ /* 0x0001e80000100800 */
[----:B0-----:R-:W4:Y:S04]  /*4f9b0*/  LDL.LU R34, [R1+0x838] ;  /* 0x0008380001227983 */ /* 0x001f280000300800 */
[----:B------:R0:W-:Y:S04]  /*4f9c0*/  STL [R1+0x1e88], R30 ;  /* 0x001e881e01007387 */ /* 0x0001e80000100800 */
[----:B0-----:R-:W4:Y:S04]  /*4f9d0*/  LDL.LU R30, [R1+0x374] ;  /* 0x00037400011e7983 */ /* 0x001f280000300800 */
[----:B-----5:R0:W-:Y:S04]  /*4f9e0*/  STL [R1+0x1e84], R53 ;  /* 0x001e843501007387 */ /* 0x0201e80000100800 */
[----:B0-----:R-:W4:Y:S04]  /*4f9f0*/  LDL.LU R53, [R1+0x194] ;  /* 0x0001940001357983 */ /* 0x001f280000300800 */
[----:B------:R0:W-:Y:S04]  /*4fa00*/  STL [R1+0x1e80], R52 ;  /* 0x001e803401007387 */ /* 0x0001e80000100800 */
        /* <DEDUP_REMOVED lines=26> */
[----:B0-----:R-:W4:Y:S01]  /*4fbb0*/  LDL.LU R28, [R1+0x83c] ;  /* 0x00083c00011c7983 */ /* 0x001f220000300800 */
[----:B---3--:R-:W-:-:S02]  /*4fbc0*/  F2FP.F16.F32.PACK_AB R0, R0, R2 ;  /* 0x000000020000723e */ /* 0x008fc400000000ff */
[----:B--2---:R-:W-:Y:S01]  /*4fbd0*/  F2FP.F16.F32.PACK_AB R2, R7, R5 ;  /* 0x000000050702723e */ /* 0x004fe200000000ff */
[----:B------:R4:W-:Y:S04]  /*4fbe0*/  STL [R1+0x1e48], R12 ;  /* 0x001e480c01007387 */ /* 0x0009e80000100800 */
[----:B------:R0:W-:Y:S04]  /*4fbf0*/  STL [R1+0x1e44], R25 ;  /* 0x001e441901007387 */ /* 0x0001e80000100800 */
[----:B------:R1:W-:Y:S04]  /*4fc00*/  STL [R1+0x1e40], R24 ;  /* 0x001e401801007387 */ /* 0x0003e80000100800 */
[----:B------:R-:W-:Y:S04]  /*4fc10*/  STL [R1+0x1d4c], R60 ;  /* 0x001d4c3c01007387 */ /* 0x000fe80000100800 */
[----:B------:R-:W-:Y:S01]  /*4fc20*/  STL [R1+0x1d48], R61 ;  /* 0x001d483d01007387 */ /* 0x000fe20000100800 */
[----:B----4-:R-:W-:-:S02]  /*4fc30*/  F2FP.F16.F32.PACK_AB R12, R36, R37 ;  /* 0x00000025240c723e */ /* 0x010fc400000000ff */
[----:B0-----:R-:W-:Y:S02]  /*4fc40*/  F2FP.F16.F32.PACK_AB R25, R32, R33 ;  /* 0x000000212019723e */ /* 0x001fe400000000ff */
[----:B-1----:R-:W-:-:S05]  /*4fc50*/  F2FP.F16.F32.PACK_AB R24, R28, R29 ;  /* 0x0000001d1c18723e */ /* 0x002fca00000000ff */
[----:B------:R0:W-:Y:S04]  /*4fc60*/  STL [R1+0x3cc], R24 ;  /* 0x0003cc1801007387 */ /* 0x0001e80000100800 */
[----:B------:R1:W-:Y:S04]  /*4fc70*/  STL [R1+0x3c8], R25 ;  /* 0x0003c81901007387 */ /* 0x0003e80000100800 */
[----:B------:R2:W-:Y:S01]  /*4fc80*/  STL [R1+0x3c4], R12 ;  /* 0x0003c40c01007387 */ /* 0x0005e20000100800 */
[----:B0-----:R-:W-:Y:S02]  /*4fc90*/  F2FP.F16.F32.PACK_AB R24, R40, R41 ;  /* 0x000000292818723e */ /* 0x001fe400000000ff */
[----:B-1----:R-:W-:-:S03]  /*4fca0*/  F2FP.F16.F32.PACK_AB R25, R44, R45 ;  /* 0x0000002d2c19723e */ /* 0x002fc600000000ff */
[----:B------:R0:W-:Y:S01]  /*4fcb0*/  STL [R1+0x3c0], R24 ;  /* 0x0003c01801007387 */ /* 0x0001e20000100800 */
[----:B--2---:R-:W-:-:S03]  /*4fcc0*/  F2FP.F16.F32.PACK_AB R12, R14, R48 ;  /* 0x000000300e0c723e */ /* 0x004fc600000000ff */
[----:B------:R-:W-:Y:S01]  /*4fcd0*/  STL [R1+0x3bc], R25 ;  /* 0x0003bc1901007387 */ /* 0x000fe20000100800 */
[----:B------:R-:W-:-:S03]  /*4fce0*/  F2FP.F16.F32.PACK_AB R14, R53, R30 ;  /* 0x0000001e350e723e */ /* 0x000fc600000000ff */
[----:B------:R1:W-:Y:S01]  /*4fcf0*/  STL [R1+0x3b8], R12 ;  /* 0x0003b80c01007387 */ /* 0x0003e20000100800 */
[----:B0-----:R-:W-:-:S05]  /*4fd00*/  F2FP.F16.F32.PACK_AB R24, R49, R52 ;  /* 0x000000343118723e */ /* 0x001fca00000000ff */
[----:B------:R-:W-:Y:S01]  /*4fd10*/  STL [R1+0x3b4], R24 ;  /* 0x0003b41801007387 */ /* 0x000fe20000100800 */
[----:B-1----:R-:W-:-:S03]  /*4fd20*/  F2FP.F16.F32.PACK_AB R12, R34, R3 ;  /* 0x00000003220c723e */ /* 0x002fc600000000ff */
[----:B------:R-:W-:Y:S01]  /*4fd30*/  STL [R1+0x3b0], R14 ;  /* 0x0003b00e01007387 */ /* 0x000fe20000100800 */
[----:B------:R-:W-:-:S03]  /*4fd40*/  F2FP.F16.F32.PACK_AB R3, R8, R6 ;  /* 0x000000060803723e */ /* 0x000fc600000000ff */
[----:B------:R-:W-:Y:S04]  /*4fd50*/  STL [R1+0x31c], R12 ;  /* 0x00031c0c01007387 */ /* 0x000fe80000100800 */
[----:B------:R0:W-:Y:S04]  /*4fd60*/  STL [R1+0x318], R0 ;  /* 0x0003180001007387 */ /* 0x0001e80000100800 */
[----:B------:R1:W-:Y:S04]  /*4fd70*/  STL [R1+0x314], R3 ;  /* 0x0003140301007387 */ /* 0x0003e80000100800 */
[----:B------:R2:W-:Y:S01]  /*4fd80*/  STL [R1+0x310], R2 ;  /* 0x0003100201007387 */ /* 0x0005e20000100800 */
[----:B0-----:R-:W-:-:S02]  /*4fd90*/  F2FP.F16.F32.PACK_AB R0, R11, R4 ;  /* 0x000000040b00723e */ /* 0x001fc400000000ff */
[----:B-1----:R-:W-:-:S03]  /*4fda0*/  F2FP.F16.F32.PACK_AB R3, R10, R9 ;  /* 0x000000090a03723e */ /* 0x002fc600000000ff */
[----:B------:R0:W-:Y:S01]  /*4fdb0*/  STL [R1+0x30c], R0 ;  /* 0x00030c0001007387 */ /* 0x0001e20000100800 */
[----:B--2---:R-:W-:-:S03]  /*4fdc0*/  F2FP.F16.F32.PACK_AB R2, R16, R17 ;  /* 0x000000111002723e */ /* 0x004fc600000000ff */
[----:B------:R1:W-:Y:S04]  /*4fdd0*/  STL [R1+0x308], R3 ;  /* 0x0003080301007387 */ /* 0x0003e80000100800 */
[----:B------:R2:W-:Y:S01]  /*4fde0*/  STL [R1+0x304], R2 ;  /* 0x0003040201007387 */ /* 0x0005e20000100800 */
[----:B0-----:R-:W-:Y:S02]  /*4fdf0*/  F2FP.F16.F32.PACK_AB R0, R18, R19 ;  /* 0x000000131200723e */ /* 0x001fe400000000ff */
        /* <DEDUP_REMOVED lines=21> */
[----:B------:R-:W-:Y:S04]  /*4ff50*/  STL [R1+0x2d8], R3 ;  /* 0x0002d80301007387 */ /* 0x000fe80000100800 */
[----:B------:R-:W2:Y:S01]  /*4ff60*/  LDL.LU R34, [R1+0x528] ;  /* 0x0005280001227983 */ /* 0x000ea20000300800 */
[----:B0-----:R-:W-:-:S03]  /*4ff70*/  F2FP.F16.F32.PACK_AB R0, R13, R15 ;  /* 0x0000000f0d00723e */ /* 0x001fc600000000ff */
[----:B------:R-:W-:Y:S04]  /*4ff80*/  STL [R1+0x2d4], R2 ;  /* 0x0002d40201007387 */ /* 0x000fe80000100800 */
[----:B------:R-:W3:Y:S04]  /*4ff90*/  LDL.LU R30, [R1+0x780] ;  /* 0x00078000011e7983 */ /* 0x000ee80000300800 */
[----:B------:R-:W-:Y:S04]  /*4ffa0*/  STL [R1+0x2d0], R0 ;  /* 0x0002d00001007387 */ /* 0x000fe80000100800 */
[----:B---3--:R0:W-:Y:S04]  /*4ffb0*/  STL [R1+0x1e90], R30 ;  /* 0x001e901e01007387 */ /* 0x0081e80000100800 */
[----:B0-----:R-:W2:Y:S04]  /*4ffc0*/  LDL.LU R30, [R1+0x788] ;  /* 0x00078800011e7983 */ /* 0x001ea80000300800 */
[----:B------:R-:W3:Y:S04]  /*4ffd0*/  LDL.LU R53, [R1+0x520] ;  /* 0x0005200001357983 */ /* 0x000ee80000300800 */
        /* <DEDUP_REMOVED lines=58> */
[----:B--2---:R-:W-:-:S03]  /*50380*/  F2FP.F16.F32.PACK_AB R34, R30, R34 ;  /* 0x000000221e22723e */ /* 0x004fc600000000ff */
[----:B------:R-:W2:Y:S04]  /*50390*/  LDL.LU R30, [R1+0x1e90] ;  /* 0x001e9000011e7983 */ /* 0x000ea80000300800 */
[----:B------:R0:W-:Y:S04]  /*503a0*/  STL [R1+0x2cc], R34 ;  /* 0x0002cc2201007387 */ /* 0x0001e80000100800 */
[----:B0-----:R-:W2:Y:S01]  /*503b0*/  LDL.LU R34, [R1+0x1e8c] ;  /* 0x001e8c0001227983 */ /* 0x001ea20000300800 */
[----:B----4-:R-:W-:Y:S02]  /*503c0*/  F2FP.F16.F32.PACK_AB R49, R52, R49 ;  /* 0x000000313431723e */ /* 0x010fe400000000ff */
[----:B---3--:R-:W-:-:S02]  /*503d0*/  F2FP.F16.F32.PACK_AB R14, R48, R14 ;  /* 0x0000000e300e723e */ /* 0x008fc400000000ff */
[----:B------:R-:W-:Y:S02]  /*503e0*/  F2FP.F16.F32.PACK_AB R44, R45, R44 ;  /* 0x0000002c2d2c723e */ /* 0x000fe400000000ff */
[----:B------:R-:W-:Y:S02]  /*503f0*/  F2FP.F16.F32.PACK_AB R40, R41, R40 ;  /* 0x000000282928723e */ /* 0x000fe400000000ff */
[----:B------:R-:W-:Y:S02]  /*50400*/  F2FP.F16.F32.PACK_AB R36, R37, R36 ;  /* 0x000000242524723e */ /* 0x000fe400000000ff */
[----:B--2---:R-:W-:Y:S02]  /*50410*/  F2FP.F16.F32.PACK_AB R53, R30, R53 ;  /* 0x000000351e35723e */ /* 0x004fe400000000ff */
[----:B------:R-:W2:Y:S04]  /*50420*/  LDL.LU R30, [R1+0x1e88] ;  /* 0x001e8800011e7983 */ /* 0x000ea80000300800 */
[----:B------:R0:W-:Y:S04]  /*50430*/  STL [R1+0x2c8], R53 ;  /* 0x0002c83501007387 */ /* 0x0001e80000100800 */
[----:B0-----:R-:W3:Y:S04]  /*50440*/  LDL.LU R53, [R1+0x1e84] ;  /* 0x001e840001357983 */ /* 0x001ee80000300800 */
[----:B------:R-:W4:Y:S04]  /*50450*/  LDL.LU R52, [R1+0x1e80] ;  /* 0x001e800001347983 */ /* 0x000f280000300800 */
[----:B------:R0:W-:Y:S01]  /*50460*/  STL [R1+0x2c4], R49 ;  /* 0x0002c43101007387 */ /* 0x0001e20000100800 */
[----:B------:R-:W-:-:S03]  /*50470*/  F2FP.F16.F32.PACK_AB R32, R33, R32 ;  /* 0x000000202120723e */ /* 0x000fc600000000ff */
[----:B0-----:R-:W4:Y:S04]  /*50480*/  LDL.LU R49, [R1+0x1e7c] ;  /* 0x001e7c0001317983 */ /* 0x001f280000300800 */
[----:B------:R-:W4:Y:S04]  /*50490*/  LDL.LU R48, [R1+0x1e78] ;  /* 0x001e780001307983 */ /* 0x000f280000300800 */
[----:B------:R0:W-:Y:S01]  /*504a0*/  STL [R1+0x2c0], R14 ;  /* 0x0002c00e01007387 */ /* 0x0001e20000100800 */
[----:B------:R-:W-:-:S03]  /*504b0*/  F2FP.F16.F32.PACK_AB R60, R61, R60 ;  /* 0x0000003c3d3c723e */ /* 0x000fc600000000ff */
[----:B0-----:R-:W4:Y:S04]  /*504c0*/  LDL.LU R14, [R1+0x1e74] ;  /* 0x001e7400010e7983 */ /* 0x001f280000300800 */
[----:B------:R-:W4:Y:S04]  /*504d0*/  LDL.LU R45, [R1+0x1e70] ;  /* 0x001e7000012d7983 */ /* 0x000f280000300800 */
[----:B------:R0:W-:Y:S01]  /*504e0*/  STL [R1+0x2ac], R44 ;  /* 0x0002ac2c01007387 */ /* 0x0001e20000100800 */
[----:B------:R-:W-:Y:S02]  /*504f0*/  F2FP.F16.F32.PACK_AB R24, R24, R25 ;  /* 0x000000191818723e */ /* 0x000fe400000000ff */
[----:B------:R-:W-:Y:S01]  /*50500*/  F2FP.F16.F32.PACK_AB R12, R12, R28 ;  /* 0x0000001c0c0c723e */ /* 0x000fe200000000ff */
[----:B0-----:R-:W4:Y:S04]  /*50510*/  LDL.LU R44, [R1+0x1e6c] ;  /* 0x001e6c00012c7983 */ /* 0x001f280000300800 */
[----:B------:R-:W4:Y:S04]  /*50520*/  LDL.LU R41, [R1+0x1e68] ;  /* 0x001e680001297983 */ /* 0x000f280000300800 */
[----:B------:R0:W-:Y:S01]  /*50530*/  STL [R1+0x2a8], R40 ;  /* 0x0002a82801007387 */ /* 0x0001e20000100800 */
[----:B------:R-:W-:-:S02]  /*50540*/  F2FP.F16.F32.PACK_AB R3, R29, R3 ;  /* 0x000000031d03723e */ /* 0x000fc400000000ff */
[----:B------:R-:W-:Y:S01]  /*50550*/  F2FP.F16.F32.PACK_AB R2, R0, R2 ;  /* 0x000000020002723e */ /* 0x000fe200000000ff */
[----:B0-----:R-:W4:Y:S04]  /*50560*/  LDL.LU R40, [R1+0x1e64] ;  /* 0x001e640001287983 */ /* 0x001f280000300800 */
[----:B------:R-:W4:Y:S04]  /*50570*/  LDL.LU R37, [R1+0x1e60] ;  /* 0x001e600001257983 */ /* 0x000f280000300800 */
[----:B------:R0:W-:Y:S01]  /*50580*/  STL [R1+0x2a4], R36 ;  /* 0x0002a42401007387 */ /* 0x0001e20000100800 */
[----:B------:R-:W-:-:S03]  /*50590*/  F2FP.F16.F32.PACK_AB R0, R8, R6 ;  /* 0x000000060800723e */ /* 0x000fc600000000ff */
[----:B0-----:R-:W4:Y:S04]  /*505a0*/  LDL.LU R36, [R1+0x1e5c] ;  /* 0x001e5c0001247983 */ /* 0x001f280000300800 */
[----:B------:R-:W4:Y:S04]  /*505b0*/  LDL.LU R33, [R1+0x1e58] ;  /* 0x001e580001217983 */ /* 0x000f280000300800 */
[----:B------:R0:W-:Y:S04]  /*505c0*/  STL [R1+0x2a0], R32 ;  /* 0x0002a02001007387 */ /* 0x0001e80000100800 */
[----:B0-----:R-:W4:Y:S04]  /*505d0*/  LDL.LU R32, [R1+0x1e54] ;  /* 0x001e540001207983 */ /* 0x001f280000300800 */
[----:B------:R-:W-:Y:S04]  /*505e0*/  STL [R1+0x2bc], R60 ;  /* 0x0002bc3c01007387 */ /* 0x000fe80000100800 */
[----:B------:R-:W-:Y:S04]  /*505f0*/  STL [R1+0x2b8], R24 ;  /* 0x0002b81801007387 */ /* 0x000fe80000100800 */
[----:B------:R-:W-:Y:S04]  /*50600*/  STL [R1+0x2b4], R12 ;  /* 0x0002b40c01007387 */ /* 0x000fe80000100800 */
[----:B------:R0:W-:Y:S04]  /*50610*/  STL [R1+0x2b0], R3 ;  /* 0x0002b00301007387 */ /* 0x0001e80000100800 */
[----:B------:R1:W-:Y:S01]  /*50620*/  STL [R1+0x29c], R2 ;  /* 0x00029c0201007387 */ /* 0x0003e20000100800 */
[----:B0-----:R-:W-:-:S03]  /*50630*/  F2FP.F16.F32.PACK_AB R3, R7, R5 ;  /* 0x000000050703723e */ /* 0x001fc600000000ff */
[----:B------:R0:W-:Y:S01]  /*50640*/  STL [R1+0x298], R0 ;  /* 0x0002980001007387 */ /* 0x0001e20000100800 */
[----:B-1----:R-:W-:-:S03]  /*50650*/  F2FP.F16.F32.PACK_AB R2, R11, R4 ;  /* 0x000000040b02723e */ /* 0x002fc600000000ff */
        /* <DEDUP_REMOVED lines=24> */
[----:B------:R-:W-:Y:S01]  /*507e0*/  STL [R1+0x274], R3 ;  /* 0x0002740301007387 */ /* 0x000fe20000100800 */
[----:B0-----:R-:W-:-:S03]  /*507f0*/  F2FP.F16.F32.PACK_AB R0, R34, R35 ;  /* 0x000000232200723e */ /* 0x001fc600000000ff */
[----:B------:R0:W-:Y:S04]  /*50800*/  STL [R1+0x270], R2 ;  /* 0x0002700201007387 */ /* 0x0001e80000100800 */
[----:B------:R1:W-:Y:S01]  /*50810*/  STL [R1+0x25c], R0 ;  /* 0x00025c0001007387 */ /* 0x0003e20000100800 */
[----:B0-----:R-:W-:Y:S02]  /*50820*/  F2FP.F16.F32.PACK_AB R2, R26, R27 ;  /* 0x0000001b1a02723e */ /* 0x001fe400000000ff */
[----:B-1----:R-:W-:Y:S02]  /*50830*/  F2FP.F16.F32.PACK_AB R0, R13, R15 ;  /* 0x0000000f0d00723e */ /* 0x002fe400000000ff */
[----:B--2---:R-:W-:-:S05]  /*50840*/  F2FP.F16.F32.PACK_AB R3, R30, R31 ;  /* 0x0000001f1e03723e */ /* 0x004fca00000000ff */
[----:B------:R0:W-:Y:S04]  /*50850*/  STL [R1+0x258], R3 ;  /* 0x0002580301007387 */ /* 0x0001e80000100800 */
[----:B------:R-:W2:Y:S04]  /*50860*/  LDL.LU R29, [R1+0x7a8] ;  /* 0x0007a800011d7983 */ /* 0x000ea80000300800 */
[----:B------:R-:W-:Y:S04]  /*50870*/  STL [R1+0x254], R2 ;  /* 0x0002540201007387 */ /* 0x000fe80000100800 */
[----:B------:R-:W2:Y:S04]  /*50880*/  LDL.LU R28, [R1+0x598] ;  /* 0x00059800011c7983 */ /* 0x000ea80000300800 */
[----:B------:R1:W-:Y:S04]  /*50890*/  STL [R1+0x250], R0 ;  /* 0x0002500001007387 */ /* 0x0003e80000100800 */
        /* <DEDUP_REMOVED lines=46> */
[----:B--2---:R-:W-:-:S03]  /*50b80*/  F2FP.F16.F32.PACK_AB R28, R29, R28 ;  /* 0x0000001c1d1c723e */ /* 0x004fc600000000ff */
[----:B------:R-:W2:Y:S04]  /*50b90*/  LDL.LU R29, [R1+0x1e50] ;  /* 0x001e5000011d7983 */ /* 0x000ea80000300800 */
[----:B------:R0:W-:Y:S01]  /*50ba0*/  STL [R1+0x24c], R28 ;  /* 0x00024c1c01007387 */ /* 0x0001e20000100800 */
[----:B---3--:R-:W-:-:S03]  /*50bb0*/  F2FP.F16.F32.PACK_AB R25, R12, R25 ;  /* 0x000000190c19723e */ /* 0x008fc600000000ff */
[----:B0-----:R-:W3:Y:S01]  /*50bc0*/  LDL.LU R28, [R1+0x1e4c] ;  /* 0x001e4c00011c7983 */ /* 0x001ee20000300800 */
[----:B----4-:R-:W-:-:S03]  /*50bd0*/  F2FP.F16.F32.PACK_AB R39, R38, R39 ;  /* 0x000000272627723e */ /* 0x010fc600000000ff */
[----:B------:R-:W4:Y:S04]  /*50be0*/  LDL.LU R12, [R1+0x1e48] ;  /* 0x001e4800010c7983 */ /* 0x000f280000300800 */
[----:B------:R0:W-:Y:S01]  /*50bf0*/  STL [R1+0x248], R25 ;  /* 0x0002481901007387 */ /* 0x0001e20000100800 */
[----:B------:R-:W-:-:S03]  /*50c00*/  F2FP.F16.F32.PACK_AB R30, R35, R30 ;  /* 0x0000001e231e723e */ /* 0x000fc600000000ff */
[----:B0-----:R-:W4:Y:S04]  /*50c10*/  LDL.LU R25, [R1+0x1e44] ;  /* 0x001e440001197983 */ /* 0x001f280000300800 */
[----:B------:R-:W2:Y:S04]  /*50c20*/  LDL.LU R38, [R1+0x85c] ;  /* 0x00085c0001267983 */ /* 0x000ea80000300800 */
[----:B------:R0:W-:Y:S04]  /*50c30*/  STL [R1+0x244], R39 ;  /* 0x0002442701007387 */ /* 0x0001e80000100800 */
[----:B0-----:R-:W2:Y:S04]  /*50c40*/  LDL.LU R39, [R1+0x5bc] ;  /* 0x0005bc0001277983 */ /* 0x001ea80000300800 */
[----:B------:R0:W-:Y:S04]  /*50c50*/  STL [R1+0x240], R30 ;  /* 0x0002401e01007387 */ /* 0x0001e80000100800 */
[----:B------:R-:W3:Y:S04]  /*50c60*/  LDL.LU R35, [R1+0x854] ;  /* 0x0008540001237983 */ /* 0x000ee80000300800 */
[----:B0-----:R-:W3:Y:S01]  /*50c70*/  LDL.LU R30, [R1+0x5b4] ;  /* 0x0005b400011e7983 */ /* 0x001ee20000300800 */
[----:B------:R-:W-:-:S02]  /*50c80*/  F2FP.F16.F32.PACK_AB R61, R24, R61 ;  /* 0x0000003d183d723e */ /* 0x000fc400000000ff */
[----:B------:R-:W-:Y:S01]  /*50c90*/  F2FP.F16.F32.PACK_AB R60, R60, R3 ;  /* 0x000000033c3c723e */ /* 0x000fe200000000ff */
[----:B------:R-:W4:Y:S01]  /*50ca0*/  LDL.LU R24, [R1+0x1e40] ;  /* 0x001e400001187983 */ /* 0x000f220000300800 */
[----:B------:R-:W-:Y:S02]  /*50cb0*/  F2FP.F16.F32.PACK_AB R26, R31, R26 ;  /* 0x0000001a1f1a723e */ /* 0x000fe400000000ff */
[----:B------:R-:W-:Y:S01]  /*50cc0*/  F2FP.F16.F32.PACK_AB R3, R27, R13 ;  /* 0x0000000d1b03723e */ /* 0x000fe200000000ff */
[----:B------:R-:W-:Y:S01]  /*50cd0*/  STL [R1+0x22c], R61 ;  /* 0x00022c3d01007387 */ /* 0x000fe20000100800 */
[----:B------:R-:W-:-:S03]  /*50ce0*/  F2FP.F16.F32.PACK_AB R0, R0, R2 ;  /* 0x000000020000723e */ /* 0x000fc600000000ff */
[----:B------:R-:W-:Y:S04]  /*50cf0*/  STL [R1+0x228], R60 ;  /* 0x0002283c01007387 */ /* 0x000fe80000100800 */
[----:B------:R-:W4:Y:S04]  /*50d00*/  LDL.LU R31, [R1+0x51c] ;  /* 0x00051c00011f7983 */ /* 0x000f280000300800 */
[----:B------:R0:W-:Y:S01]  /*50d10*/  STL [R1+0x224], R26 ;  /* 0x0002241a01007387 */ /* 0x0001e20000100800 */
[----:B------:R-:W-:-:S03]  /*50d20*/  F2FP.F16.F32.PACK_AB R2, R7, R5 ;  /* 0x000000050702723e */ /* 0x000fc600000000ff */
[----:B0-----:R-:W4:Y:S04]  /*50d30*/  LDL.LU R26, [R1+0x8bc] ;  /* 0x0008bc00011a7983 */ /* 0x001f280000300800 */
[----:B------:R0:W-:Y:S04]  /*50d40*/  STL [R1+0x220], R3 ;  /* 0x0002200301007387 */ /* 0x0001e80000100800 */
[----:B------:R-:W4:Y:S04]  /*50d50*/  LDL.LU R27, [R1+0x514] ;  /* 0x00051400011b7983 */ /* 0x000f280000300800 */
[----:B------:R-:W4:Y:S01]  /*50d60*/  LDL.LU R13, [R1+0x8b4] ;  /* 0x0008b400010d7983 */ /* 0x000f220000300800 */
[----:B0-----:R-:W-:-:S03]  /*50d70*/  F2FP.F16.F32.PACK_AB R3, R8, R6 ;  /* 0x000000060803723e */ /* 0x001fc600000000ff */
        /* <DEDUP_REMOVED lines=25> */
[----:B------:R-:W-:Y:S04]  /*50f10*/  STL [R1+0x1c8], R3 ;  /* 0x0001c80301007387 */ /* 0x000fe80000100800 */
[----:B------:R-:W4:Y:S01]  /*50f20*/  LDL.LU R46, [R1+0x7f8] ;  /* 0x0007f800012e7983 */ /* 0x000f220000300800 */
[----:B0-----:R-:W-:-:S03]  /*50f30*/  F2FP.F16.F32.PACK_AB R0, R34, R15 ;  /* 0x0000000f2200723e */ /* 0x001fc600000000ff */
[----:B------:R2:W-:Y:S04]  /*50f40*/  STL [R1+0x1c4], R2 ;  /* 0x0001c40201007387 */ /* 0x0005e80000100800 */
[----:B------:R-:W4:Y:S04]  /*50f50*/  LDL.LU R47, [R1+0x388] ;  /* 0x00038800012f7983 */ /* 0x000f280000300800 */
[----:B------:R3:W-:Y:S04]  /*50f60*/  STL [R1+0x1c0], R0 ;  /* 0x0001c00001007387 */ /* 0x0007e80000100800 */
[----:B------:R-:W4:Y:S04]  /*50f70*/  LDL.LU R42, [R1+0x7f0] ;  /* 0x0007f000012a7983 */ /* 0x000f280000300800 */
[----:B------:R-:W4:Y:S04]  /*50f80*/  LDL.LU R43, [R1+0x380] ;  /* 0x00038000012b7983 */ /* 0x000f280000300800 */
[----:B------:R-:W4:Y:S04]  /*50f90*/  LDL.LU R34, [R1+0x850] ;  /* 0x0008500001227983 */ /* 0x000f280000300800 */
[----:B------:R-:W4:Y:S04]  /*50fa0*/  LDL.LU R15, [R1+0x5b0] ;  /* 0x0005b000010f7983 */ /* 0x000f280000300800 */
[----:B------:R-:W4:Y:S01]  /*50fb0*/  LDL.LU R10, [R1+0x1e8] ;  /* 0x0001e800010a7983 */ /* 0x000f220000300800 */
[----:B--2---:R-:W-:-:S05]  /*50fc0*/  F2FP.F16.F32.PACK_AB R2, R38, R39 ;  /* 0x000000272602723e */ /* 0x004fca00000000ff */
[----:B------:R4:W-:Y:S04]  /*50fd0*/  STL [R1+0x1dc], R2 ;  /* 0x0001dc0201007387 */ /* 0x0009e80000100800 */
[----:B------:R-:W2:Y:S01]  /*50fe0*/  LDL.LU R9, [R1+0x568] ;  /* 0x0005680001097983 */ /* 0x000ea20000300800 */
[----:B---3--:R-:W-:-:S05]  /*50ff0*/  F2FP.F16.F32.PACK_AB R0, R35, R30 ;  /* 0x0000001e2300723e */ /* 0x008fca00000000ff */
[----:B------:R0:W-:Y:S04]  /*51000*/  STL [R1+0x1d8], R0 ;  /* 0x0001d80001007387 */ /* 0x0001e80000100800 */
[----:B------:R-:W3:Y:S04]  /*51010*/  LDL.LU R16, [R1+0x1e0] ;  /* 0x0001e00001107983 */ /* 0x000ee80000300800 */
[----:B------:R-:W3:Y:S04]  /*51020*/  LDL.LU R17, [R1+0x560] ;  /* 0x0005600001117983 */ /* 0x000ee80000300800 */
[----:B------:R-:W3:Y:S04]  /*51030*/  LDL.LU R38, [R1+0x858] ;  /* 0x0008580001267983 */ /* 0x000ee80000300800 */
[----:B------:R-:W3:Y:S04]  /*51040*/  LDL.LU R39, [R1+0x5b8] ;  /* 0x0005b80001277983 */ /* 0x000ee80000300800 */
[----:B------:R-:W3:Y:S01]  /*51050*/  LDL.LU R58, [R1+0x518] ;  /* 0x00051800013a7983 */ /* 0x000ee20000300800 */
[----:B----4-:R-:W-:-:S05]  /*51060*/  F2FP.F16.F32.PACK_AB R2, R31, R26 ;  /* 0x0000001a1f02723e */ /* 0x010fca00000000ff */
[----:B------:R1:W-:Y:S04]  /*51070*/  STL [R1+0x1d4], R2 ;  /* 0x0001d40201007387 */ /* 0x0003e80000100800 */
[----:B------:R-:W4:Y:S01]  /*51080*/  LDL.LU R59, [R1+0x8b8] ;  /* 0x0008b800013b7983 */ /* 0x000f220000300800 */
[----:B0-----:R-:W-:-:S05]  /*51090*/  F2FP.F16.F32.PACK_AB R0, R27, R13 ;  /* 0x0000000d1b00723e */ /* 0x001fca00000000ff */
        /* <DEDUP_REMOVED lines=19> */
[----:B-1----:R-:W-:-:S03]  /*511d0*/  F2FP.F16.F32.PACK_AB R2, R46, R47 ;  /* 0x0000002f2e02723e */ /* 0x002fc600000000ff */
[----:B------:R-:W4:Y:S04]  /*511e0*/  LDL.LU R46, [R1+0x7e8] ;  /* 0x0007e800012e7983 */ /* 0x000f280000300800 */
[----:B------:R-:W-:Y:S04]  /*511f0*/  STL [R1+0x1bc], R2 ;  /* 0x0001bc0201007387 */ /* 0x000fe80000100800 */
[----:B------:R-:W4:Y:S01]  /*51200*/  LDL.LU R47, [R1+0x398] ;  /* 0x00039800012f7983 */ /* 0x000f220000300800 */
[----:B0-----:R-:W-:-:S05]  /*51210*/  F2FP.F16.F32.PACK_AB R0, R42, R43 ;  /* 0x0000002b2a00723e */ /* 0x001fca00000000ff */
[----:B------:R2:W-:Y:S04]  /*51220*/  STL [R1+0x1b8], R0 ;  /* 0x0001b80001007387 */ /* 0x0005e80000100800 */
[----:B------:R-:W4:Y:S04]  /*51230*/  LDL.LU R42, [R1+0x7e0] ;  /* 0x0007e000012a7983 */ /* 0x000f280000300800 */
[----:B------:R-:W4:Y:S01]  /*51240*/  LDL.LU R43, [R1+0x390] ;  /* 0x00039000012b7983 */ /* 0x000f220000300800 */
[----:B--2---:R-:W-:-:S05]  /*51250*/  F2FP.F16.F32.PACK_AB R0, R10, R9 ;  /* 0x000000090a00723e */ /* 0x004fca00000000ff */
[----:B------:R0:W-:Y:S01]  /*51260*/  STL [R1+0x1b4], R0 ;  /* 0x0001b40001007387 */ /* 0x0001e20000100800 */
[----:B---3--:R-:W-:Y:S02]  /*51270*/  F2FP.F16.F32.PACK_AB R3, R16, R17 ;  /* 0x000000111003723e */ /* 0x008fe400000000ff */
[----:B0-----:R-:W-:-:S03]  /*51280*/  F2FP.F16.F32.PACK_AB R0, R34, R15 ;  /* 0x0000000f2200723e */ /* 0x001fc600000000ff */
[----:B------:R-:W-:Y:S01]  /*51290*/  STL [R1+0x1b0], R3 ;  /* 0x0001b00301007387 */ /* 0x000fe20000100800 */
[----:B------:R-:W-:-:S03]  /*512a0*/  F2FP.F16.F32.PACK_AB R2, R38, R39 ;  /* 0x000000272602723e */ /* 0x000fc600000000ff */
[----:B------:R-:W2:Y:S04]  /*512b0*/  LDL.LU R38, [R1+0x1f8] ;  /* 0x0001f80001267983 */ /* 0x000ea80000300800 */
[----:B------:R4:W-:Y:S04]  /*512c0*/  STL [R1+0x1ac], R2 ;  /* 0x0001ac0201007387 */ /* 0x0009e80000100800 */
[----:B------:R-:W2:Y:S04]  /*512d0*/  LDL.LU R39, [R1+0x578] ;  /* 0x0005780001277983 */ /* 0x000ea80000300800 */
[----:B------:R0:W-:Y:S04]  /*512e0*/  STL [R1+0x1a8], R0 ;  /* 0x0001a80001007387 */ /* 0x0001e80000100800 */
[----:B------:R-:W3:Y:S04]  /*512f0*/  LDL.LU R34, [R1+0x1f0] ;  /* 0x0001f00001227983 */ /* 0x000ee80000300800 */
[----:B------:R-:W3:Y:S01]  /*51300*/  LDL.LU R15, [R1+0x570] ;  /* 0x00057000010f7983 */ /* 0x000ee20000300800 */
[----:B----4-:R-:W-:-:S03]  /*51310*/  F2FP.F16.F32.PACK_AB R2, R58, R59 ;  /* 0x0000003b3a02723e */ /* 0x010fc600000000ff */
[----:B------:R-:W4:Y:S04]  /*51320*/  LDL.LU R58, [R1+0x868] ;  /* 0x00086800013a7983 */ /* 0x000f280000300800 */
[----:B------:R-:W-:Y:S01]  /*51330*/  STL [R1+0x1a4], R2 ;  /* 0x0001a40201007387 */ /* 0x000fe20000100800 */
[----:B0-----:R-:W-:-:S03]  /*51340*/  F2FP.F16.F32.PACK_AB R0, R35, R30 ;  /* 0x0000001e2300723e */ /* 0x001fc600000000ff */
[----:B------:R-:W4:Y:S04]  /*51350*/  LDL.LU R59, [R1+0x5c8] ;  /* 0x0005c800013b7983 */ /* 0x000f280000300800 */
[----:B------:R0:W-:Y:S04]  /*51360*/  STL [R1+0x1a0], R0 ;  /* 0x0001a00001007387 */ /* 0x0001e80000100800 */
[----:B------:R-:W4:Y:S04]  /*51370*/  LDL.LU R35, [R1+0x860] ;  /* 0x0008600001237983 */ /* 0x000f280000300800 */
[----:B------:R-:W4:Y:S01]  /*51380*/  LDL.LU R30, [R1+0x5c0] ;  /* 0x0005c000011e7983 */ /* 0x000f220000300800 */
[----:B0-----:R-:W-:-:S02]  /*51390*/  F2FP.F16.F32.PACK_AB R0, R18, R19 ;  /* 0x000000131200723e */ /* 0x001fc400000000ff */
[----:B------:R-:W-:-:S03]  /*513a0*/  F2FP.F16.F32.PACK_AB R3, R54, R55 ;  /* 0x000000373603723e */ /* 0x000fc600000000ff */
[----:B------:R0:W-:Y:S01]  /*513b0*/  STL [R1+0x18c], R0 ;  /* 0x00018c0001007387 */ /* 0x0001e20000100800 */
[----:B------:R-:W-:-:S03]  /*513c0*/  F2FP.F16.F32.PACK_AB R2, R31, R26 ;  /* 0x0000001a1f02723e */ /* 0x000fc600000000ff */
[----:B------:R1:W-:Y:S04]  /*513d0*/  STL [R1+0x188], R3 ;  /* 0x0001880301007387 */ /* 0x0003e80000100800 */
[----:B------:R-:W4:Y:S01]  /*513e0*/  LDL.LU R31, [R1+0x768] ;  /* 0x00076800011f7983 */ /* 0x000f220000300800 */
[----:B0-----:R-:W-:-:S03]  /*513f0*/  F2FP.F16.F32.PACK_AB R0, R27, R13 ;  /* 0x0000000d1b00723e */ /* 0x001fc600000000ff */
[----:B------:R-:W-:Y:S04]  /*51400*/  STL [R1+0x184], R2 ;  /* 0x0001840201007387 */ /* 0x000fe80000100800 */
[----:B------:R-:W4:Y:S04]  /*51410*/  LDL.LU R26, [R1+0x8c8] ;  /* 0x0008c800011a7983 */ /* 0x000f280000300800 */
[----:B------:R0:W-:Y:S04]  /*51420*/  STL [R1+0x180], R0 ;  /* 0x0001800001007387 */ /* 0x0001e80000100800 */
[----:B------:R-:W4:Y:S01]  /*51430*/  LDL.LU R27, [R1+0x760] ;  /* 0x00076000011b7983 */ /* 0x000f220000300800 */
[----:B-1----:R-:W-:-:S03]  /*51440*/  F2FP.F16.F32.PACK_AB R3, R22, R23 ;  /* 0x000000171603723e */ /* 0x002fc600000000ff */
[----:B------:R-:W4:Y:S01]  /*51450*/  LDL.LU R13, [R1+0x8c0] ;  /* 0x0008c000010d7983 */ /* 0x000f220000300800 */
[----:B0-----:R-:W-:Y:S02]  /*51460*/  F2FP.F16.F32.PACK_AB R0, R20, R21 ;  /* 0x000000151400723e */ /* 0x001fe400000000ff */
[----:B------:R-:W-:-:S03]  /*51470*/  F2FP.F16.F32.PACK_AB R2, R50, R51 ;  /* 0x000000333202723e */ /* 0x000fc600000000ff */
[----:B------:R0:W-:Y:S04]  /*51480*/  STL [R1+0x19c], R0 ;  /* 0x00019c0001007387 */ /* 0x0001e80000100800 */
[----:B------:R-:W-:Y:S04]  /*51490*/  STL [R1+0x198], R3 ;  /* 0x0001980301007387 */ /* 0x000fe80000100800 */
[----:B------:R-:W4:Y:S01]  /*514a0*/  LDL.LU R55, [R1+0x7dc] ;  /* 0x0007dc0001377983 */ /* 0x000f220000300800 */
[----:B0-----:R-:W-:-:S03]  /*514b0*/  F2FP.F16.F32.PACK_AB R0, R56, R57 ;  /* 0x000000393800723e */ /* 0x001fc600000000ff */
[----:B------:R0:W-:Y:S04]  /*514c0*/  STL [R1+0x194], R2 ;  /* 0x0001940201007387 */ /* 0x0001e80000100800 */
[----:B------:R-:W4:Y:S04]  /*514d0*/  LDL.LU R20, [R1+0x77c] ;  /* 0x00077c0001147983 */ /* 0x000f280000300800 */
[----:B------:R1:W-:Y:S04]  /*514e0*/  STL [R1+0x190], R0 ;  /* 0x0001900001007387 */ /* 0x0003e80000100800 */
[----:B------:R-:W4:Y:S01]  /*514f0*/  LDL.LU R21, [R1+0x7d4] ;  /* 0x0007d40001157983 */ /* 0x000f220000300800 */
[----:B0-----:R-:W-:-:S03]  /*51500*/  F2FP.F16.F32.PACK_AB R2, R46, R47 ;  /* 0x0000002f2e02723e */ /* 0x001fc600000000ff */
[----:B------:R-:W4:Y:S04]  /*51510*/  LDL.LU R22, [R1+0x774] ;  /* 0x0007740001167983 */ /* 0x000f280000300800 */
[----:B------:R-:W4:Y:S04]  /*51520*/  LDL.LU R23, [R1+0x8ec] ;  /* 0x0008ec0001177983 */ /* 0x000f280000300800 */
[----:B------:R2:W-:Y:S04]  /*51530*/  STL [R1+0x17c], R2 ;  /* 0x00017c0201007387 */ /* 0x0005e80000100800 */
[----:B------:R-:W4:Y:S01]  /*51540*/  LDL.LU R50, [R1+0x8e4] ;  /* 0x0008e40001327983 */ /* 0x000f220000300800 */
[----:B-1----:R-:W-:-:S05]  /*51550*/  F2FP.F16.F32.PACK_AB R0, R42, R43 ;  /* 0x0000002b2a00723e */ /* 0x002fca00000000ff */
[----:B------:R3:W-:Y:S04]  /*51560*/  STL [R1+0x178], R0 ;  /* 0x0001780001007387 */ /* 0x0007e80000100800 */
[----:B------:R-:W4:Y:S04]  /*51570*/  LDL.LU R51, [R1+0x8fc] ;  /* 0x0008fc0001337983 */ /* 0x000f280000300800 */
[----:B------:R-:W4:Y:S04]  /*51580*/  LDL.LU R46, [R1+0x5ec] ;  /* 0x0005ec00012e7983 */ /* 0x000f280000300800 */
[----:B------:R-:W4:Y:S04]  /*51590*/  LDL.LU R47, [R1+0x8f4] ;  /* 0x0008f400012f7983 */ /* 0x000f280000300800 */
[----:B------:R-:W4:Y:S04]  /*515a0*/  LDL.LU R42, [R1+0x5e4] ;  /* 0x0005e400012a7983 */ /* 0x000f280000300800 */
[----:B------:R-:W4:Y:S01]  /*515b0*/  LDL.LU R43, [R1+0x90c] ;  /* 0x00090c00012b7983 */ /* 0x000f220000300800 */
[----:B--2---:R-:W-:-:S05]  /*515c0*/  F2FP.F16.F32.PACK_AB R2, R38, R39 ;  /* 0x000000272602723e */ /* 0x004fca00000000ff */
[----:B------:R-:W-:Y:S04]  /*515d0*/  STL [R1+0x174], R2 ;  /* 0x0001740201007387 */ /* 0x000fe80000100800 */
[----:B------:R-:W2:Y:S01]  /*515e0*/  LDL.LU R38, [R1+0x904] ;  /* 0x0009040001267983 */ /* 0x000ea20000300800 */
[----:B---3--:R-:W-:-:S05]  /*515f0*/  F2FP.F16.F32.PACK_AB R0, R34, R15 ;  /* 0x0000000f2200723e */ /* 0x008fca00000000ff */
[----:B------:R-:W-:Y:S04]  /*51600*/  STL [R1+0x170], R0 ;  /* 0x0001700001007387 */ /* 0x000fe80000100800 */
[----:B------:R-:W3:Y:S04]  /*51610*/  LDL.LU R39, [R1+0x7d8] ;  /* 0x0007d80001277983 */ /* 0x000ee80000300800 */
[----:B------:R-:W3:Y:S04]  /*51620*/  LDL.LU R34, [R1+0x778] ;  /* 0x0007780001227983 */ /* 0x000ee80000300800 */
[----:B------:R-:W3:Y:S01]  /*51630*/  LDL.LU R15, [R1+0x770] ;  /* 0x00077000010f7983 */ /* 0x000ee20000300800 */
[----:B----4-:R-:W-:-:S05]  /*51640*/  F2FP.F16.F32.PACK_AB R59, R58, R59 ;  /* 0x0000003b3a3b723e */ /* 0x010fca00000000ff */
[----:B------:R-:W-:Y:S01]  /*51650*/  STL [R1+0x1d50], R59 ;  /* 0x001d503b01007387 */ /* 0x000fe20000100800 */
[----:B------:R-:W-:-:S03]  /*51660*/  F2FP.F16.F32.PACK_AB R58, R35, R30 ;  /* 0x0000001e233a723e */ /* 0x000fc600000000ff */
[----:B------:R-:W4:Y:S04]  /*51670*/  LDL.LU R35, [R1+0x8e8] ;  /* 0x0008e80001237983 */ /* 0x000f280000300800 */
[----:B------:R-:W4:Y:S04]  /*51680*/  LDL.LU R30, [R1+0x8e0] ;  /* 0x0008e000011e7983 */ /* 0x000f280000300800 */
[----:B------:R-:W-:Y:S01]  /*51690*/  STL [R1+0x1d54], R58 ;  /* 0x001d543a01007387 */ /* 0x000fe20000100800 */
[----:B------:R-:W-:-:S05]  /*516a0*/  F2FP.F16.F32.PACK_AB R57, R31, R26 ;  /* 0x0000001a1f39723e */ /* 0x000fca00000000ff */
[----:B------:R-:W-:Y:S04]  /*516b0*/  STL [R1+0x1d58], R57 ;  /* 0x001d583901007387 */ /* 0x000fe80000100800 */
[----:B------:R-:W4:Y:S01]  /*516c0*/  LDL.LU R31, [R1+0x8f8] ;  /* 0x0008f800011f7983 */ /* 0x000f220000300800 */
[----:B------:R-:W-:-:S03]  /*516d0*/  F2FP.F16.F32.PACK_AB R56, R27, R13 ;  /* 0x0000000d1b38723e */ /* 0x000fc600000000ff */
[----:B------:R-:W4:Y:S04]  /*516e0*/  LDL.LU R26, [R1+0x5e8] ;  /* 0x0005e800011a7983 */ /* 0x000f280000300800 */
[----:B------:R-:W4:Y:S04]  /*516f0*/  LDL.LU R27, [R1+0x8f0] ;  /* 0x0008f000011b7983 */ /* 0x000f280000300800 */
[----:B------:R-:W4:Y:S04]  /*51700*/  LDL.LU R13, [R1+0x5e0] ;  /* 0x0005e000010d7983 */ /* 0x000f280000300800 */
[----:B------:R-:W-:Y:S01]  /*51710*/  STL [R1+0x1d5c], R56 ;  /* 0x001d5c3801007387 */ /* 0x000fe20000100800 */
[----:B------:R-:W-:-:S05]  /*51720*/  F2FP.F16.F32.PACK_AB R55, R55, R20 ;  /* 0x000000143737723e */ /* 0x000fca00000000ff */
[----:B------:R-:W-:Y:S01]  /*51730*/  STL [R1+0x1d60], R55 ;  /* 0x001d603701007387 */ /* 0x000fe20000100800 */
[----:B------:R-:W-:Y:S02]  /*51740*/  F2FP.F16.F32.PACK_AB R54, R21, R22 ;  /* 0x000000161536723e */ /* 0x000fe400000000ff */
[----:B------:R-:W-:-:S03]  /*51750*/  F2FP.F16.F32.PACK_AB R53, R23, R53 ;  /* 0x000000351735723e */ /* 0x000fc600000000ff */
[----:B------:R-:W-:Y:S01]  /*51760*/  STL [R1+0x1d64], R54 ;  /* 0x001d643601007387 */ /* 0x000fe20000100800 */
[----:B------:R-:W-:-:S03]  /*51770*/  F2FP.F16.F32.PACK_AB R52, R50, R52 ;  /* 0x000000343234723e */ /* 0x000fc600000000ff */
[----:B------:R-:W-:Y:S04]  /*51780*/  STL [R1+0x1d68], R53 ;  /* 0x001d683501007387 */ /* 0x000fe80000100800 */
[----:B------:R-:W-:Y:S01]  /*51790*/  STL [R1+0x1d6c], R52 ;  /* 0x001d6c3401007387 */ /* 0x000fe20000100800 */
[----:B------:R-:W-:Y:S02]  /*517a0*/  F2FP.F16.F32.PACK_AB R51, R51, R46 ;  /* 0x0000002e3333723e */ /* 0x000fe400000000ff */
[----:B------:R-:W-:-:S03]  /*517b0*/  F2FP.F16.F32.PACK_AB R50, R47, R42 ;  /* 0x0000002a2f32723e */ /* 0x000fc600000000ff */
[----:B------:R-:W-:Y:S01]  /*517c0*/  STL [R1+0x1d70], R51 ;  /* 0x001d703301007387 */ /* 0x000fe20000100800 */
[----:B------:R-:W-:-:S03]  /*517d0*/  F2FP.F16.F32.PACK_AB R49, R43, R49 ;  /* 0x000000312b31723e */ /* 0x000fc600000000ff */
[----:B------:R-:W-:Y:S04]  /*517e0*/  STL [R1+0x1d74], R50 ;  /* 0x001d743201007387 */ /* 0x000fe80000100800 */
[----:B------:R-:W-:Y:S01]  /*517f0*/  STL [R1+0x1d78], R49 ;  /* 0x001d783101007387 */ /* 0x000fe20000100800 */
[----:B--2---:R-:W-:-:S05]  /*51800*/  F2FP.F16.F32.PACK_AB R48, R38, R48 ;  /* 0x000000302630723e */ /* 0x004fca00000000ff */
[----:B------:R-:W-:Y:S01]  /*51810*/  STL [R1+0x1d7c], R48 ;  /* 0x001d7c3001007387 */ /* 0x000fe20000100800 */
[----:B---3--:R-:W-:Y:S02]  /*51820*/  F2FP.F16.F32.PACK_AB R47, R39, R34 ;  /* 0x00000022272f723e */ /* 0x008fe400000000ff */
[----:B------:R-:W-:-:S03]  /*51830*/  F2FP.F16.F32.PACK_AB R46, R14, R15 ;  /* 0x0000000f0e2e723e */ /* 0x000fc600000000ff */
[----:B------:R-:W-:Y:S04]  /*51840*/  STL [R1+0x1d80], R47 ;  /* 0x001d802f01007387 */ /* 0x000fe80000100800 */
[----:B------:R-:W2:Y:S04]  /*51850*/  LDL.LU R14, [R1+0x908] ;  /* 0x00090800010e7983 */ /* 0x000ea80000300800 */
[----:B------:R-:W3:Y:S01]  /*51860*/  LDL.LU R15, [R1+0x900] ;  /* 0x00090000010f7983 */ /* 0x000ee20000300800 */
[----:B----4-:R-:W-:-:S03]  /*51870*/  F2FP.F16.F32.PACK_AB R45, R35, R45 ;  /* 0x0000002d232d723e */ /* 0x010fc600000000ff */
[----:B------:R-:W-:Y:S04]  /*51880*/  STL [R1+0x1d84], R46 ;  /* 0x001d842e01007387 */ /* 0x000fe80000100800 */
[----:B------:R-:W-:Y:S04]  /*51890*/  STL [R1+0x1d88], R45 ;  /* 0x001d882d01007387 */ /* 0x000fe80000100800 */
[----:B------:R-:W4:Y:S04]  /*518a0*/  LDL.LU R11, [R1+0x7cc] ;  /* 0x0007cc00010b7983 */ /* 0x000f280000300800 */
[----:B------:R-:W4:Y:S04]  /*518b0*/  LDL.LU R39, [R1+0x92c] ;  /* 0x00092c0001277983 */ /* 0x000f280000300800 */
[----:B------:R-:W4:Y:S01]  /*518c0*/  LDL.LU R4, [R1+0x7c4] ;  /* 0x0007c40001047983 */ /* 0x000f220000300800 */
[----:B------:R-:W-:-:S03]  /*518d0*/  F2FP.F16.F32.PACK_AB R44, R30, R44 ;  /* 0x0000002c1e2c723e */ /* 0x000fc600000000ff */
[----:B------:R-:W4:Y:S04]  /*518e0*/  LDL.LU R38, [R1+0x924] ;  /* 0x0009240001267983 */ /* 0x000f280000300800 */
[----:B------:R-:W4:Y:S04]  /*518f0*/  LDL.LU R10, [R1+0x93c] ;  /* 0x00093c00010a7983 */ /* 0x000f280000300800 */
[----:B------:R-:W4:Y:S04]  /*51900*/  LDL.LU R9, [R1+0x934] ;  /* 0x0009340001097983 */ /* 0x000f280000300800 */
[----:B------:R-:W4:Y:S01]  /*51910*/  LDL.LU R16, [R1+0x95c] ;  /* 0x00095c0001107983 */ /* 0x000f220000300800 */
[----:B------:R-:W-:-:S03]  /*51920*/  F2FP.F16.F32.PACK_AB R43, R31, R26 ;  /* 0x0000001a1f2b723e */ /* 0x000fc600000000ff */
[----:B------:R-:W4:Y:S04]  /*51930*/  LDL.LU R35, [R1+0x96c] ;  /* 0x00096c0001237983 */ /* 0x000f280000300800 */
[----:B------:R-:W4:Y:S04]  /*51940*/  LDL.LU R17, [R1+0x954] ;  /* 0x0009540001117983 */ /* 0x000f280000300800 */
[----:B------:R-:W4:Y:S04]  /*51950*/  LDL.LU R34, [R1+0x964] ;  /* 0x0009640001227983 */ /* 0x000f280000300800 */
[----:B------:R-:W4:Y:S04]  /*51960*/  LDL.LU R18, [R1+0x98c] ;  /* 0x00098c0001127983 */ /* 0x000f280000300800 */
[----:B------:R-:W-:Y:S04]  /*51970*/  STL [R1+0x1d8c], R44 ;  /* 0x001d8c2c01007387 */ /* 0x000fe80000100800 */
[----:B------:R-:W-:Y:S04]  /*51980*/  STL [R1+0x1d90], R43 ;  /* 0x001d902b01007387 */ /* 0x000fe80000100800 */
[----:B------:R-:W4:Y:S04]  /*51990*/  LDL.LU R19, [R1+0x984] ;  /* 0x0009840001137983 */ /* 0x000f280000300800 */
[----:B------:R-:W4:Y:S01]  /*519a0*/  LDL.LU R20, [R1+0x7c8] ;  /* 0x0007c80001147983 */ /* 0x000f220000300800 */
[----:B------:R-:W-:-:S03]  /*519b0*/  F2FP.F16.F32.PACK_AB R42, R27, R13 ;  /* 0x0000000d1b2a723e */ /* 0x000fc600000000ff */
        /* <DEDUP_REMOVED lines=8> */
[----:B------:R-:W-:Y:S01]  /*51a40*/  STL [R1+0x1d94], R42 ;  /* 0x001d942a01007387 */ /* 0x000fe20000100800 */
[----:B--2---:R-:W-:-:S05]  /*51a50*/  F2FP.F16.F32.PACK_AB R41, R14, R41 ;  /* 0x000000290e29723e */ /* 0x004fca00000000ff */
[----:B------:R-:W-:Y:S04]  /*51a60*/  STL [R1+0x1d98], R41 ;  /* 0x001d982901007387 */ /* 0x000fe80000100800 */
[----:B------:R-:W2:Y:S01]  /*51a70*/  LDL.LU R14, [R1+0x988] ;  /* 0x00098800010e7983 */ /* 0x000ea20000300800 */
[----:B---3--:R-:W-:-:S03]  /*51a80*/  F2FP.F16.F32.PACK_AB R40, R15, R40 ;  /* 0x000000280f28723e */ /* 0x008fc600000000ff */
[----:B------:R-:W3:Y:S01]  /*51a90*/  LDL.LU R15, [R1+0x980] ;  /* 0x00098000010f7983 */ /* 0x000ee20000300800 */
[----:B----4-:R-:W-:-:S03]  /*51aa0*/  F2FP.F16.F32.PACK_AB R39, R11, R39 ;  /* 0x000000270b27723e */ /* 0x010fc600000000ff */
[----:B------:R-:W-:Y:S01]  /*51ab0*/  STL [R1+0x1d9c], R40 ;  /* 0x001d9c2801007387 */ /* 0x000fe20000100800 */
[----:B------:R-:W-:-:S03]  /*51ac0*/  F2FP.F16.F32.PACK_AB R38, R4, R38 ;  /* 0x000000260426723e */ /* 0x000fc600000000ff */
        /* <DEDUP_REMOVED lines=16> */
[----:B------:R-:W-:Y:S01]  /*51bd0*/  STL [R1+0x1dc0], R31 ;  /* 0x001dc01f01007387 */ /* 0x000fe20000100800 */
[----:B------:R-:W-:-:S03]  /*51be0*/  F2FP.F16.F32.PACK_AB R29, R22, R29 ;  /* 0x0000001d161d723e */ /* 0x000fc600000000ff */
[----:B------:R-:W-:Y:S01]  /*51bf0*/  STL [R1+0x1dc4], R30 ;  /* 0x001dc41e01007387 */ /* 0x000fe20000100800 */
[----:B------:R-:W-:-:S03]  /*51c00*/  F2FP.F16.F32.PACK_AB R28, R23, R28 ;  /* 0x0000001c171c723e */ /* 0x000fc600000000ff */
[----:B------:R0:W-:Y:S01]  /*51c10*/  STL [R1+0x1dc8], R29 ;  /* 0x001dc81d01007387 */ /* 0x0001e20000100800 */
[----:B------:R-:W-:-:S03]  /*51c20*/  F2FP.F16.F32.PACK_AB R27, R26, R27 ;  /* 0x0000001b1a1b723e */ /* 0x000fc600000000ff */
[----:B------:R-:W-:Y:S01]  /*51c30*/  STL [R1+0x1dcc], R28 ;  /* 0x001dcc1c01007387 */ /* 0x000fe20000100800 */
[----:B------:R-:W-:-:S03]  /*51c40*/  F2FP.F16.F32.PACK_AB R26, R12, R13 ;  /* 0x0000000d0c1a723e */ /* 0x000fc600000000ff */
[----:B------:R-:W-:Y:S04]  /*51c50*/  STL [R1+0x1dd0], R27 ;  /* 0x001dd01b01007387 */ /* 0x000fe80000100800 */
[----:B------:R-:W-:Y:S01]  /*51c60*/  STL [R1+0x1dd4], R26 ;  /* 0x001dd41a01007387 */ /* 0x000fe20000100800 */
[----:B--2---:R-:W-:-:S05]  /*51c70*/  F2FP.F16.F32.PACK_AB R25, R14, R25 ;  /* 0x000000190e19723e */ /* 0x004fca00000000ff */
[----:B------:R-:W-:Y:S04]  /*51c80*/  STL [R1+0x1dd8], R25 ;  /* 0x001dd81901007387 */ /* 0x000fe80000100800 */
[----:B0-----:R-:W2:Y:S04]  /*51c90*/  LDL.LU R29, [R1+0x8dc] ;  /* 0x0008dc00011d7983 */ /* 0x001ea80000300800 */
        /* <DEDUP_REMOVED lines=51> */
[----:B---3--:R-:W-:-:S03]  /*51fd0*/  F2FP.F16.F32.PACK_AB R24, R15, R24 ;  /* 0x000000180f18723e */ /* 0x008fc600000000ff */
[----:B------:R-:W3:Y:S04]  /*51fe0*/  LDL.LU R12, [R1+0xa38] ;  /* 0x000a3800010c7983 */ /* 0x000ee80000300800 */
[----:B------:R-:W3:Y:S04]  /*51ff0*/  LDL.LU R13, [R1+0xa48] ;  /* 0x000a4800010d7983 */ /* 0x000ee80000300800 */
[----:B------:R-:W3:Y:S04]  /*52000*/  LDL.LU R14, [R1+0xa30] ;  /* 0x000a3000010e7983 */ /* 0x000ee80000300800 */
[----:B------:R-:W3:Y:S04]  /*52010*/  LDL.LU R15, [R1+0xa40] ;  /* 0x000a4000010f7983 */ /* 0x000ee80000300800 */
[----:B------:R-:W-:Y:S01]  /*52020*/  STL [R1+0x1ddc], R24 ;  /* 0x001ddc1801007387 */ /* 0x000fe20000100800 */
[----:B--2---:R-:W-:-:S02]  /*52030*/  F2FP.F16.F32.PACK_AB R23, R29, R23 ;  /* 0x000000171d17723e */ /* 0x004fc400000000ff */
        /* <DEDUP_REMOVED lines=14> */
[----:B------:R0:W-:Y:S02]  /*52120*/  STL [R1+0x1dfc], R16 ;  /* 0x001dfc1001007387 */ /* 0x0001e40000100800 */
[----:B0-----:R-:W-:Y:S02]  /*52130*/  F2FP.F16.F32.PACK_AB R16, R37, R38 ;  /* 0x000000262510723e */ /* 0x001fe400000000ff */
[----:B------:R-:W-:-:S03]  /*52140*/  F2FP.F16.F32.PACK_AB R18, R39, R40 ;  /* 0x000000282712723e */ /* 0x000fc600000000ff */
[----:B------:R0:W-:Y:S01]  /*52150*/  STL [R1+0x9c], R16 ;  /* 0x00009c1001007387 */ /* 0x0001e20000100800 */
[----:B------:R-:W-:-:S03]  /*52160*/  F2FP.F16.F32.PACK_AB R17, R41, R42 ;  /* 0x0000002a2911723e */ /* 0x000fc600000000ff */
[----:B------:R1:W-:Y:S01]  /*52170*/  STL [R1+0x98], R18 ;  /* 0x0000981201007387 */ /* 0x0003e20000100800 */
[----:B0-----:R-:W-:-:S03]  /*52180*/  F2FP.F16.F32.PACK_AB R16, R43, R44 ;  /* 0x0000002c2b10723e */ /* 0x001fc600000000ff */
[----:B------:R0:W-:Y:S04]  /*52190*/  STL [R1+0x94], R17 ;  /* 0x0000941101007387 */ /* 0x0001e80000100800 */
[----:B------:R2:W-:Y:S01]  /*521a0*/  STL [R1+0x90], R16 ;  /* 0x0000901001007387 */ /* 0x0005e20000100800 */
[----:B-1----:R-:W-:Y:S02]  /*521b0*/  F2FP.F16.F32.PACK_AB R18, R45, R46 ;  /* 0x0000002e2d12723e */ /* 0x002fe400000000ff */
[----:B0-----:R-:W-:-:S03]  /*521c0*/  F2FP.F16.F32.PACK_AB R17, R47, R48 ;  /* 0x000000302f11723e */ /* 0x001fc600000000ff */
        /* <DEDUP_REMOVED lines=12> */
[----:B------:R-:W-:Y:S01]  /*52290*/  STL [R1+0xb4], R18 ;  /* 0x0000b41201007387 */ /* 0x000fe20000100800 */
[----:B--2---:R-:W-:-:S03]  /*522a0*/  F2FP.F16.F32.PACK_AB R16, R60, R3 ;  /* 0x000000033c10723e */ /* 0x004fc600000000ff */
[----:B------:R-:W-:Y:S01]  /*522b0*/  STL [R1+0xb0], R17 ;  /* 0x0000b01101007387 */ /* 0x000fe20000100800 */
[----:B------:R-:W-:-:S03]  /*522c0*/  F2FP.F16.F32.PACK_AB R0, R0, R2 ;  /* 0x000000020000723e */ /* 0x000fc600000000ff */
[----:B------:R-:W-:Y:S01]  /*522d0*/  STL [R1+0xcc], R16 ;  /* 0x0000cc1001007387 */ /* 0x000fe20000100800 */
[----:B------:R-:W-:-:S03]  /*522e0*/  F2FP.F16.F32.PACK_AB R3, R8, R6 ;  /* 0x000000060803723e */ /* 0x000fc600000000ff */
[----:B------:R0:W-:Y:S04]  /*522f0*/  STL [R1+0xc8], R0 ;  /* 0x0000c80001007387 */ /* 0x0001e80000100800 */
[----:B------:R1:W-:Y:S01]  /*52300*/  STL [R1+0xc4], R3 ;  /* 0x0000c40301007387 */ /* 0x0003e20000100800 */
[----:B------:R-:W-:Y:S02]  /*52310*/  F2FP.F16.F32.PACK_AB R2, R7, R5 ;  /* 0x000000050702723e */ /* 0x000fe400000000ff */
[----:B0-----:R-:W-:-:S03]  /*52320*/  F2FP.F16.F32.PACK_AB R0, R11, R4 ;  /* 0x000000040b00723e */ /* 0x001fc600000000ff */
[----:B------:R3:W-:Y:S01]  /*52330*/  STL [R1+0xc0], R2 ;  /* 0x0000c00201007387 */ /* 0x0007e20000100800 */
[----:B-1----:R-:W-:-:S03]  /*52340*/  F2FP.F16.F32.PACK_AB R3, R10, R9 ;  /* 0x000000090a03723e */ /* 0x002fc600000000ff */
[----:B------:R0:W-:Y:S04]  /*52350*/  STL [R1+0xdc], R0 ;  /* 0x0000dc0001007387 */ /* 0x0001e80000100800 */
[----:B------:R-:W-:Y:S04]  /*52360*/  STL [R1+0xd8], R3 ;  /* 0x0000d80301007387 */ /* 0x000fe80000100800 */
[----:B------:R-:W2:Y:S01]  /*52370*/  LDL.LU R16, [R1+0xa60] ;  /* 0x000a600001107983 */ /* 0x000ea20000300800 */
[----:B---3--:R-:W-:Y:S02]  /*52380*/  F2FP.F16.F32.PACK_AB R2, R12, R13 ;  /* 0x0000000d0c02723e */ /* 0x008fe400000000ff */
[----:B0-----:R-:W-:-:S03]  /*52390*/  F2FP.F16.F32.PACK_AB R0, R14, R15 ;  /* 0x0000000f0e00723e */ /* 0x001fc600000000ff */
[----:B------:R-:W-:Y:S04]  /*523a0*/  STL [R1+0xd4], R2 ;  /* 0x0000d40201007387 */ /* 0x000fe80000100800 */
[----:B--2---:R0:W-:Y:S04]  /*523b0*/  STL [R1+0x1e38], R16 ;  /* 0x001e381001007387 */ /* 0x0041e80000100800 */
[----:B------:R-:W-:Y:S04]  /*523c0*/  STL [R1+0xd0], R0 ;  /* 0x0000d00001007387 */ /* 0x000fe80000100800 */
[----:B0-----:R-:W2:Y:S04]  /*523d0*/  LDL.LU R16, [R1+0xa68] ;  /* 0x000a680001107983 */ /* 0x001ea80000300800 */
[----:B------:R-:W3:Y:S04]  /*523e0*/  LDL.LU R17, [R1+0xa78] ;  /* 0x000a780001117983 */ /* 0x000ee80000300800 */
[----:B---3--:R0:W-:Y:S04]  /*523f0*/  STL [R1+0x1e34], R17 ;  /* 0x001e341101007387 */ /* 0x0081e80000100800 */
[----:B0-----:R-:W3:Y:S04]  /*52400*/  LDL.LU R17, [R1+0xa50] ;  /* 0x000a500001117983 */ /* 0x001ee80000300800 */
        /* <DEDUP_REMOVED lines=64> */
[----:B0-----:R-:W2:Y:S02]  /*52810*/  LDL.LU R16, [R1+0x1e38] ;  /* 0x001e380001107983 */ /* 0x001ea40000300800 */
[----:B--2---:R-:W-:-:S02]  /*52820*/  F2FP.F16.F32.PACK_AB R16, R17, R16 ;  /* 0x000000101110723e */ /* 0x004fc400000000ff */
[----:B------:R-:W2:Y:S04]  /*52830*/  LDL.LU R17, [R1+0x1e34] ;  /* 0x001e340001117983 */ /* 0x000ea80000300800 */
[----:B------:R4:W-:Y:S02]  /*52840*/  STL [R1+0xe8], R16 ;  /* 0x0000e81001007387 */ /* 0x0009e40000100800 */
[----:B----4-:R-:W-:Y:S02]  /*52850*/  F2FP.F16.F32.PACK_AB R16, R19, R20 ;  /* 0x000000141310723e */ /* 0x010fe400000000ff */
[----:B---3--:R-:W-:Y:S02]  /*52860*/  F2FP.F16.F32.PACK_AB R0, R0, R2 ;  /* 0x000000020000723e */ /* 0x008fe400000000ff */
[----:B------:R-:W-:-:S02]  /*52870*/  F2FP.F16.F32.PACK_AB R2, R7, R5 ;  /* 0x000000050702723e */ /* 0x000fc400000000ff */
[----:B--2---:R-:W-:Y:S02]  /*52880*/  F2FP.F16.F32.PACK_AB R17, R17, R18 ;  /* 0x000000121111723e */ /* 0x004fe400000000ff */
[----:B------:R-:W-:-:S03]  /*52890*/  F2FP.F16.F32.PACK_AB R18, R21, R22 ;  /* 0x000000161512723e */ /* 0x000fc600000000ff */
[----:B------:R0:W-:Y:S04]  /*528a0*/  STL [R1+0xe4], R17 ;  /* 0x0000e41101007387 */ /* 0x0001e80000100800 */
[----:B------:R1:W-:Y:S01]  /*528b0*/  STL [R1+0xe0], R16 ;  /* 0x0000e01001007387 */ /* 0x0003e20000100800 */
[----:B0-----:R-:W-:-:S03]  /*528c0*/  F2FP.F16.F32.PACK_AB R17, R23, R24 ;  /* 0x000000181711723e */ /* 0x001fc600000000ff */
[----:B------:R0:W-:Y:S01]  /*528d0*/  STL [R1+0xfc], R18 ;  /* 0x0000fc1201007387 */ /* 0x0001e20000100800 */
[----:B-1----:R-:W-:-:S03]  /*528e0*/  F2FP.F16.F32.PACK_AB R16, R25, R26 ;  /* 0x0000001a1910723e */ /* 0x002fc600000000ff */
        /* <DEDUP_REMOVED lines=90> */
[----:B--2---:R-:W-:-:S05]  /*52e90*/  F2FP.F16.F32.PACK_AB R16, R37, R38 ;  /* 0x000000262510723e */ /* 0x004fca00000000ff */
[----:B------:R0:W-:Y:S01]  /*52ea0*/  STL [R1+0x16c], R16 ;  /* 0x00016c1001007387 */ /* 0x0001e20000100800 */
[----:B---3--:R-:W-:Y:S02]  /*52eb0*/  F2FP.F16.F32.PACK_AB R18, R39, R40 ;  /* 0x000000282712723e */ /* 0x008fe400000000ff */
[----:B----4-:R-:W-:-:S03]  /*52ec0*/  F2FP.F16.F32.PACK_AB R17, R41, R42 ;  /* 0x0000002a2911723e */ /* 0x010fc600000000ff */
[----:B------:R-:W-:Y:S04]  /*52ed0*/  STL [R1+0x168], R18 ;  /* 0x0001681201007387 */ /* 0x000fe80000100800 */
[----:B------:R-:W-:Y:S01]  /*52ee0*/  STL [R1+0x164], R17 ;  /* 0x0001641101007387 */ /* 0x000fe20000100800 */
[----:B0-----:R-:W-:Y:S02]  /*52ef0*/  F2FP.F16.F32.PACK_AB R16, R43, R44 ;  /* 0x0000002c2b10723e */ /* 0x001fe400000000ff */
[----:B------:R-:W-:-:S05]  /*52f00*/  F2FP.F16.F32.PACK_AB R15, R45, R15 ;  /* 0x0000000f2d0f723e */ /* 0x000fca00000000ff */
        /* <DEDUP_REMOVED lines=22> */
[----:B------:R0:W-:Y:S04]  /*53070*/  STL [R1+0x1e28], R5 ;  /* 0x001e280501007387 */ /* 0x0001e80000100800 */
[----:B------:R1:W-:Y:S01]  /*53080*/  STL [R1+0x1e2c], R4 ;  /* 0x001e2c0401007387 */ /* 0x0003e20000100800 */
[----:B0-----:R-:W-:Y:S02]  /*53090*/  F2FP.F16.F32.PACK_AB R5, R57, R58 ;  /* 0x0000003a3905723e */ /* 0x001fe400000000ff */
[----:B-1----:R-:W-:-:S03]  /*530a0*/  F2FP.F16.F32.PACK_AB R4, R59, R61 ;  /* 0x0000003d3b04723e */ /* 0x002fc600000000ff */
[----:B------:R-:W-:Y:S04]  /*530b0*/  STL [R1+0xc], R5 ;  /* 0x00000c0501007387 */ /* 0x000fe80000100800 */
[----:B------:R0:W-:Y:S01]  /*530c0*/  STL [R1+0x8], R4 ;  /* 0x0000080401007387 */ /* 0x0001e20000100800 */
[----:B------:R-:W-:-:S03]  /*530d0*/  F2FP.F16.F32.PACK_AB R3, R60, R3 ;  /* 0x000000033c03723e */ /* 0x000fc600000000ff */
[----:B0-----:R-:W2:Y:S04]  /*530e0*/  LDL.LU R4, [R1+0xc5c] ;  /* 0x000c5c0001047983 */ /* 0x001ea80000300800 */
[----:B------:R-:W-:Y:S04]  /*530f0*/  STL [R1+0x4], R3 ;  /* 0x0000040301007387 */ /* 0x000fe80000100800 */
[----:B------:R-:W3:Y:S01]  /*53100*/  LDL.LU R5, [R1+0xbf4] ;  /* 0x000bf40001057983 */ /* 0x000ee20000300800 */
[----:B------:R-:W-:-:S05]  /*53110*/  F2FP.F16.F32.PACK_AB R0, R0, R2 ;  /* 0x000000020000723e */ /* 0x000fca00000000ff */
[----:B------:R-:W-:Y:S04]  /*53120*/  STL [R1], R0 ;  /* 0x0000000001007387 */ /* 0x000fe80000100800 */
        /* <DEDUP_REMOVED lines=63> */
[----:B------:R0:W-:Y:S01]  /*53520*/  STL [R1+0x1c], R4 ;  /* 0x00001c0401007387 */ /* 0x0001e20000100800 */
[----:B----4-:R-:W-:-:S03]  /*53530*/  F2FP.F16.F32.PACK_AB R8, R7, R8 ;  /* 0x000000080708723e */ /* 0x010fc600000000ff */
[----:B0-----:R1:W5:Y:S01]  /*53540*/  LDL.LU R4, [R1+0x1e2c] ;  /* 0x001e2c0001047983 */ /* 0x0013620000300800 */
[----:B---3--:R-:W-:Y:S02]  /*53550*/  F2FP.F16.F32.PACK_AB R10, R9, R10 ;  /* 0x0000000a090a723e */ /* 0x008fe400000000ff */
[----:B------:R-:W-:Y:S02]  /*53560*/  F2FP.F16.F32.PACK_AB R12, R11, R12 ;  /* 0x0000000c0b0c723e */ /* 0x000fe400000000ff */
[----:B------:R-:W-:Y:S02]  /*53570*/  F2FP.F16.F32.PACK_AB R14, R13, R14 ;  /* 0x0000000e0d0e723e */ /* 0x000fe400000000ff */
[----:B------:R-:W-:Y:S02]  /*53580*/  F2FP.F16.F32.PACK_AB R16, R15, R16 ;  /* 0x000000100f10723e */ /* 0x000fe400000000ff */
[----:B------:R-:W-:Y:S02]  /*53590*/  F2FP.F16.F32.PACK_AB R18, R17, R18 ;  /* 0x000000121112723e */ /* 0x000fe400000000ff */
[----:B------:R-:W-:-:S02]  /*535a0*/  F2FP.F16.F32.PACK_AB R20, R19, R20 ;  /* 0x000000141314723e */ /* 0x000fc400000000ff */
[----:B------:R-:W-:Y:S02]  /*535b0*/  F2FP.F16.F32.PACK_AB R22, R21, R22 ;  /* 0x000000161516723e */ /* 0x000fe400000000ff */
        /* <DEDUP_REMOVED lines=19> */
[----:B--2---:R-:W-:Y:S02]  /*536f0*/  F2FP.F16.F32.PACK_AB R6, R5, R6 ;  /* 0x000000060506723e */ /* 0x004fe400000000ff */
[----:B------:R1:W5:Y:S04]  /*53700*/  LDL.LU R5, [R1+0x1e28] ;  /* 0x001e280001057983 */ /* 0x0003680000300800 */
[----:B------:R0:W-:Y:S04]  /*53710*/  STL [R1+0x18], R6 ;  /* 0x0000180601007387 */ /* 0x0001e80000100800 */
[----:B0-----:R1:W5:Y:S04]  /*53720*/  LDL.LU R6, [R1+0x1e24] ;  /* 0x001e240001067983 */ /* 0x0013680000300800 */
        /* <DEDUP_REMOVED lines=70> */
[----:B------:R0:W-:Y:S01]  /*53b90*/  STL [R1+0x78], R54 ;  /* 0x0000783601007387 */ /* 0x0001e20000100800 */
[----:B------:R-:W-:-:S03]  /*53ba0*/  F2FP.F16.F32.PACK_AB R3, R61, R3 ;  /* 0x000000033d03723e */ /* 0x000fc600000000ff */
        /* <DEDUP_REMOVED lines=9> */
[----:B0-----:R-:W2:Y:S04]  /*53c40*/  LDL.LU R60, [R1+0x1d4c] ;  /* 0x001d4c00013c7983 */ /* 0x001ea80000300800 */
[----:B------:R-:W2:Y:S01]  /*53c50*/  LDL.LU R61, [R1+0x1d48] ;  /* 0x001d4800013d7983 */ /* 0x000ea20000300800 */
[----:B------:R-:W-:-:S03]  /*53c60*/  F2FP.F16.F32.PACK_AB R2, R0, R2 ;  /* 0x000000020002723e */ /* 0x000fc600000000ff */
[----:B------:R1:W-:Y:S01]  /*53c70*/  STL [R1+0x88], R3 ;  /* 0x0000880301007387 */ /* 0x0003e20000100800 */
[----:B--2---:R-:W-:-:S05]  /*53c80*/  F2FP.F16.F32.PACK_AB R0, R61, R60 ;  /* 0x0000003c3d00723e */ /* 0x004fca00000000ff */
[----:B------:R1:W-:Y:S04]  /*53c90*/  STL [R1+0x80], R0 ;  /* 0x0000800001007387 */ /* 0x0003e80000100800 */
[----:B------:R1:W-:Y:S02]  /*53ca0*/  STL [R1+0x84], R2 ;  /* 0x0000840201007387 */ /* 0x0003e40000100800 */
.L_x_0:
[----:B-----5:R-:W-:Y:S01]  /*53cb0*/  STL.64 [R1+0x1de8], R34 ;  /* 0x001de82201007387 */ /* 0x020fe20000100a00 */
[----:B-1----:R-:W1:Y:S01]  /*53cc0*/  S2R R0, SR_TID.X ;  /* 0x0000000000007919 */ /* 0x002e620000002100 */
[----:B------:R-:W2:Y:S01]  /*53cd0*/  S2UR UR5, SR_CgaCtaId ;  /* 0x00000000000579c3 */ /* 0x000ea20000008800 */
[----:B------:R-:W-:Y:S01]  /*53ce0*/  UMOV UR4, 0x400 ;  /* 0x0000040000047882 */ /* 0x000fe20000000000 */
[----:B------:R-:W-:Y:S01]  /*53cf0*/  ULDC.64 UR26, c[0x0][0x228] ;  /* 0x00008a00001a7ab9 */ /* 0x000fe20000000a00 */
[----:B------:R3:W-:Y:S01]  /*53d00*/  STL.64 [R1+0x1de0], R32 ;  /* 0x001de02001007387 */ /* 0x0007e20000100a00 */
[----:B------:R-:W-:Y:S01]  /*53d10*/  ULDC.64 UR10, c[0x0][0x220] ;  /* 0x00008800000a7ab9 */ /* 0x000fe20000000a00 */
[----:B------:R-:W-:Y:S01]  /*53d20*/  ULDC.64 UR28, c[0x0][0x228] ;  /* 0x00008a00001c7ab9 */ /* 0x000fe20000000a00 */
[----:B------:R-:W-:Y:S01]  /*53d30*/  ULDC UR24, c[0x0][0x248] ;  /* 0x0000920000187ab9 */ /* 0x000fe20000000800 */
[----:B------:R-:W-:Y:S01]  /*53d40*/  ULDC.64 UR12, c[0x0][0x228] ;  /* 0x00008a00000c7ab9 */ /* 0x000fe20000000a00 */
[----:B------:R-:W-:Y:S01]  /*53d50*/  ULDC.64 UR30, c[0x0][0x228] ;  /* 0x00008a00001e7ab9 */ /* 0x000fe20000000a00 */
[----:B------:R-:W-:Y:S01]  /*53d60*/  ULDC.64 UR8, c[0x0][0x228] ;  /* 0x00008a0000087ab9 */ /* 0x000fe20000000a00 */
[----:B------:R-:W-:Y:S01]  /*53d70*/  ULDC.64 UR22, c[0x0][0x228] ;  /* 0x00008a0000167ab9 */ /* 0x000fe20000000a00 */
[----:B------:R-:W-:Y:S01]  /*53d80*/  ULDC.64 UR20, c[0x0][0x228] ;  /* 0x00008a0000147ab9 */ /* 0x000fe20000000a00 */
[----:B------:R-:W-:Y:S01]  /*53d90*/  ULDC.64 UR18, c[0x0][0x228] ;  /* 0x00008a0000127ab9 */ /* 0x000fe20000000a00 */
[----:B------:R-:W-:Y:S01]  /*53da0*/  ULDC.64 UR16, c[0x0][0x228] ;  /* 0x00008a0000107ab9 */ /* 0x000fe20000000a00 */
[----:B------:R-:W-:Y:S01]  /*53db0*/  ULDC.64 UR14, c[0x0][0x228] ;  /* 0x00008a00000e7ab9 */ /* 0x000fe20000000a00 */
[----:B---3--:R-:W3:Y:S04]  /*53dc0*/  LDL.LU R32, [R1+0x70] ;  /* 0x0000700001207983 */ /* 0x008ee80000300800 */
[----:B------:R-:W3:Y:S04]  /*53dd0*/  LDL.LU R33, [R1+0x74] ;  /* 0x0000740001217983 */ /* 0x000ee80000300800 */
[----:B------:R-:W3:Y:S04]  /*53de0*/  LDL.LU R34, [R1+0x78] ;  /* 0x0000780001227983 */ /* 0x000ee80000300800 */
[----:B------:R-:W3:Y:S04]  /*53df0*/  LDL.LU R35, [R1+0x7c] ;  /* 0x00007c0001237983 */ /* 0x000ee80000300800 */
[----:B------:R-:W-:Y:S04]  /*53e00*/  STL.64 [R1+0x1dd8], R38 ;  /* 0x001dd82601007387 */ /* 0x000fe80000100a00 */
[----:B------:R4:W-:Y:S04]  /*53e10*/  STL.64 [R1+0x1dd0], R36 ;  /* 0x001dd02401007387 */ /* 0x0009e80000100a00 */
[----:B----4-:R-:W4:Y:S04]  /*53e20*/  LDL.LU R36, [R1+0x80] ;  /* 0x0000800001247983 */ /* 0x010f280000300800 */
[----:B------:R-:W4:Y:S04]  /*53e30*/  LDL.LU R37, [R1+0x84] ;  /* 0x0000840001257983 */ /* 0x000f280000300800 */
[----:B------:R-:W4:Y:S04]  /*53e40*/  LDL.LU R38, [R1+0x88] ;  /* 0x0000880001267983 */ /* 0x000f280000300800 */
[----:B------:R-:W4:Y:S01]  /*53e50*/  LDL.LU R39, [R1+0x8c] ;  /* 0x00008c0001277983 */ /* 0x000f220000300800 */
[----:B--2---:R-:W-:Y:S01]  /*53e60*/  ULEA UR4, UR5, UR4, 0x18 ;  /* 0x0000000405047291 */ /* 0x004fe2000f8ec03f */
[----:B-1----:R-:W-:-:S02]  /*53e70*/  LOP3.LUT R0, R0, 0x1f, RZ, 0xc0, !PT ;  /* 0x0000001f00007812 */ /* 0x002fc400078ec0ff */
[----:B------:R-:W-:Y:S03]  /*53e80*/  STL.64 [R1+0x1dc8], R42 ;  /* 0x001dc82a01007387 */ /* 0x000fe60000100a00 */
[----:B------:R-:W-:Y:S01]  /*53e90*/  LEA R0, R0, UR4, 0x4 ;  /* 0x0000000400007c11 */ /* 0x000fe2000f8e20ff */
[----:B------:R-:W-:Y:S06]  /*53ea0*/  BAR.SYNC.DEFER_BLOCKING 0x0 ;  /* 0x0000000000007b1d */ /* 0x000fec0000010000 */
[----:B------:R-:W-:Y:S01]  /*53eb0*/  ULDC.64 UR4, c[0x0][0x228] ;  /* 0x00008a0000047ab9 */ /* 0x000fe20000000a00 */
        /* <DEDUP_REMOVED lines=9> */
[----:B------:R-:W-:Y:S04]  /*53f50*/  STL [R1+0x1d74], R60 ;  /* 0x001d743c01007387 */ /* 0x000fe80000100800 */
[----:B------:R-:W-:Y:S04]  /*53f60*/  STL [R1+0x1d6c], R61 ;  /* 0x001d6c3d01007387 */ /* 0x000fe80000100800 */
        /* <DEDUP_REMOVED lines=13> */
[----:B----4-:R-:W-:Y:S01]  /*54040*/  STSM.16.M88.4 [R0], R36 ;  /* 0x0000002400007844 */ /* 0x010fe20000000200 */
[----:B------:R-:W-:-:S03]  /*54050*/  NOP ;  /* 0x0000000000007918 */ /* 0x000fc60000000000 */
[----:B------:R-:W1:Y:S01]  /*54060*/  LDS.128 R36, [R0] ;  /* 0x0000000000247984 */ /* 0x000e620000000c00 */
[----:B------:R-:W-:-:S03]  /*54070*/  NOP ;  /* 0x0000000000007918 */ /* 0x000fc60000000000 */
[----:B---3--:R-:W-:Y:S01]  /*54080*/  STSM.16.M88.4 [R0], R32 ;  /* 0x0000002000007844 */ /* 0x008fe20000000200 */
[----:B------:R-:W-:-:S03]  /*54090*/  NOP ;  /* 0x0000000000007918 */ /* 0x000fc60000000000 */
[----:B------:R-:W3:Y:S01]  /*540a0*/  LDS.128 R32, [R0] ;  /* 0x0000000000207984 */ /* 0x000ee20000000c00 */
[----:B------:R-:W-:-:S03]  /*540b0*/  NOP ;  /* 0x0000000000007918 */ /* 0x000fc60000000000 */
[----:B-1----:R1:W-:Y:S04]  /*540c0*/  STL.64 [R1+0x80], R36 ;  /* 0x0000802401007387 */ /* 0x0023e80000100a00 */
[----:B------:R4:W-:Y:S04]  /*540d0*/  STL.64 [R1+0x88], R38 ;  /* 0x0000882601007387 */ /* 0x0009e80000100a00 */
        /* <DEDUP_REMOVED lines=9> */
[----:B----4-:R-:W4:Y:S04]  /*54170*/  LDL.LU R38, [R1+0x18] ;  /* 0x0000180001267983 */ /* 0x010f280000300800 */
[----:B------:R-:W4:Y:S04]  /*54180*/  LDL.LU R39, [R1+0x1c] ;  /* 0x00001c0001277983 */ /* 0x000f280000300800 */
[----:B---3--:R1:W-:Y:S04]  /*54190*/  STL.64 [R1+0x70], R32 ;  /* 0x0000702001007387 */ /* 0x0083e80000100a00 */
[----:B------:R3:W-:Y:S04]  /*541a0*/  STL.64 [R1+0x78], R34 ;  /* 0x0000782201007387 */ /* 0x0007e80000100a00 */
[----:B-1----:R-:W4:Y:S04]  /*541b0*/  LDL.LU R32, [R1] ;  /* 0x0000000001207983 */ /* 0x002f280000300800 */
[----:B------:R-:W4:Y:S04]  /*541c0*/  LDL.LU R33, [R1+0x4] ;  /* 0x0000040001217983 */ /* 0x000f280000300800 */
[----:B---3--:R-:W3:Y:S04]  /*541d0*/  LDL.LU R34, [R1+0x8] ;  /* 0x0000080001227983 */ /* 0x008ee80000300800 */
[----:B------:R-:W3:Y:S04]  /*541e0*/  LDL.LU R35, [R1+0xc] ;  /* 0x00000c0001237983 */ /* 0x000ee80000300800 */
[----:B--2---:R-:W-:Y:S01]  /*541f0*/  STSM.16.M88.4 [R0], R56 ;  /* 0x0000003800007844 */ /* 0x004fe20000000200 */
[----:B------:R-:W-:-:S03]  /*54200*/  NOP ;  /* 0x0000000000007918 */ /* 0x000fc60000000000 */
[----:B------:R-:W1:Y:S01]  /*54210*/  LDS.128 R56, [R0] ;  /* 0x0000000000387984 */ /* 0x000e620000000c00 */
[----:B------:R-:W-:-:S03]  /*54220*/  NOP ;  /* 0x0000000000007918 */ /* 0x000fc60000000000 */
[----:B------:R-:W-:Y:S01]  /*54230*/  STSM.16.M88.4 [R0], R52 ;  /* 0x0000003400007844 */ /* 0x000fe20000000200 */
[----:B------:R-:W-:-:S03]  /*54240*/  NOP ;  /* 0x0000000000007918 */ /* 0x000fc60000000000 */
[----:B------:R-:W2:Y:S01]  /*54250*/  LDS.128 R52, [R0] ;  /* 0x0000000000347984 */ /* 0x000ea20000000c00 */
[----:B------:R-:W-:-:S03]  /*54260*/  NOP ;  /* 0x0000000000007918 */ /* 0x000fc60000000000 */
[----:B------:R-:W-:Y:S01]  /*54270*/  STSM.16.M88.4 [R0], R48 ;  /* 0x0000003000007844 */ /* 0x000fe20000000200 */
[----:B------:R-:W-:-:S03]  /*54280*/  NOP ;  /* 0x0000000000007918 */ /* 0x000fc60000000000 */
[----:B------:R-:W0:Y:S01]  /*54290*/  LDS.128 R48, [R0] ;  /* 0x0000000000307984 */ /* 0x000e220000000c00 */
[----:B------:R-:W-:-:S03]  /*542a0*/  NOP ;  /* 0x0000000000007918 */ /* 0x000fc60000000000 */
[----:B-1----:R-:W-:Y:S04]  /*542b0*/  STL.64 [R1+0x60], R56 ;  /* 0x0000603801007387 */ /* 0x002fe80000100a00 */
[----:B------:R-:W-:Y:S04]  /*542c0*/  STL.64 [R1+0x68], R58 ;  /* 0x0000683a01007387 */ /* 0x000fe80000100a00 */
[----:B--2---:R-:W-:Y:S04]  /*542d0*/  STL.64 [R1+0x50], R52 ;  /* 0x0000503401007387 */ /* 0x004fe80000100a00 */
[----:B------:R-:W-:Y:S01]  /*542e0*/  STL.64 [R1+0x58], R54 ;  /* 0x0000583601007387 */ /* 0x000fe20000100a00 */
[----:B0-----:R-:W-:-:S03]  /*542f0*/  IMAD.MOV.U32 R61, RZ, RZ, R51 ;  /* 0x000000ffff3d7224 */ /* 0x001fc600078e0033 */
[----:B------:R-:W-:Y:S04]  /*54300*/  STL.64 [R1+0x40], R48 ;  /* 0x0000403001007387 */ /* 0x000fe80000100a00 */
[----:B------:R-:W-:Y:S04]  /*54310*/  STL [R1+0x48], R50 ;  /* 0x0000483201007387 */ /* 0x000fe80000100800 */
[----:B------:R-:W-:Y:S04]  /*54320*/  STL [R1+0x1d70], R61 ;  /* 0x001d703d01007387 */ /* 0x000fe80000100800 */
[----:B------:R-:W-:Y:S01]  /*54330*/  STSM.16.M88.4 [R0], R44 ;  /* 0x0000002c00007844 */ /* 0x000fe20000000200 */
[----:B------:R-:W-:-:S03]  /*54340*/  NOP ;  /* 0x0000000000007918 */ /* 0x000fc60000000000 */
[----:B------:R-:W0:Y:S01]  /*54350*/  LDS.128 R44, [R0] ;  /* 0x00000000002c7984 */ /* 0x000e220000000c00 */
[----:B------:R-:W-:-:S03]  /*54360*/  NOP ;  /* 0x0000000000007918 */ /* 0x000fc60000000000 */
[----:B------:R-:W-:Y:S01]  /*54370*/  STSM.16.M88.4 [R0], R40 ;  /* 0x0000002800007844 */ /* 0x000fe20000000200 */
[----:B------:R-:W-:-:S03]  /*54380*/  NOP ;  /* 0x0000000000007918 */ /* 0x000fc60000000000 */
[----:B------:R-:W1:Y:S01]  /*54390*/  LDS.128 R40, [R0] ;  /* 0x0000000000287984 */ /* 0x000e620000000c00 */
[----:B------:R-:W-:-:S03]  /*543a0*/  NOP ;  /* 0x0000000000007918 */ /* 0x000fc60000000000 */
[----:B----4-:R-:W-:Y:S01]  /*543b0*/  STSM.16.M88.4 [R0], R36 ;  /* 0x0000002400007844 */ /* 0x010fe20000000200 */
[----:B------:R-:W-:-:S03]  /*543c0*/  NOP ;  /* 0x0000000000007918 */ /* 0x000fc60000000000 */
[----:B------:R-:W2:Y:S01]  /*543d0*/  LDS.128 R36, [R0] ;  /* 0x0000000000247984 */ /* 0x000ea20000000c00 */
[----:B------:R-:W-:-:S03]  /*543e0*/  NOP ;  /* 0x0000000000007918 */ /* 0x000fc60000000000 */
[----:B---3--:R-:W-:Y:S01]  /*543f0*/  STSM.16.M88.4 [R0], R32 ;  /* 0x0000002000007844 */ /* 0x008fe20000000200 */
[----:B------:R-:W-:-:S03]  /*54400*/  NOP ;  /* 0x0000000000007918 */ /* 0x000fc60000000000 */
[----:B------:R-:W3:Y:S01]  /*54410*/  LDS.128 R32, [R0] ;  /* 0x0000000000207984 */ /* 0x000ee20000000c00 */
[----:B------:R-:W-:-:S03]  /*54420*/  NOP ;  /* 0x0000000000007918 */ /* 0x000fc60000000000 */
[----:B------:R-:W-:Y:S01]  /*54430*/  STSM.16.M88.4 [R0], R4 ;  /* 0x0000000400007844 */ /* 0x000fe20000000200 */
[----:B------:R-:W-:-:S03]  /*54440*/  NOP ;  /* 0x0000000000007918 */ /* 0x000fc60000000000 */
[----:B------:R-:W4:Y:S01]  /*54450*/  LDS.128 R4, [R0] ;  /* 0x0000000000047984 */ /* 0x000f220000000c00 */
[----:B0-----:R-:W-:Y:S01]  /*54460*/  IMAD.MOV.U32 R60, RZ, RZ, R46 ;  /* 0x000000ffff3c7224 */ /* 0x001fe200078e002e */
[----:B------:R-:W-:Y:S02]  /*54470*/  NOP ;  /* 0x0000000000007918 */ /* 0x000fe40000000000 */
[----:B------:R-:W-:Y:S04]  /*54480*/  STL.64 [R1+0x30], R44 ;  /* 0x0000302c01007387 */ /* 0x000fe80000100a00 */
[----:B------:R-:W-:Y:S04]  /*54490*/  STL [R1+0x3c], R47 ;  /* 0x00003c2f01007387 */ /* 0x000fe80000100800 */
[----:B------:R-:W-:Y:S04]  /*544a0*/  STL [R1+0x1d78], R60 ;  /* 0x001d783c01007387 */ /* 0x000fe80000100800 */
[----:B-1----:R-:W-:Y:S04]  /*544b0*/  STL.64 [R1+0x20], R40 ;  /* 0x0000202801007387 */ /* 0x002fe80000100a00 */
[----:B------:R-:W-:Y:S04]  /*544c0*/  STL.64 [R1+0x28], R42 ;  /* 0x0000282a01007387 */ /* 0x000fe80000100a00 */
[----:B--2---:R-:W-:Y:S04]  /*544d0*/  STL [R1+0x10], R36 ;  /* 0x0000102401007387 */ /* 0x004fe80000100800 */
[----:B------:R-:W-:Y:S04]  /*544e0*/  STL [R1+0x1c], R39 ;  /* 0x00001c2701007387 */ /* 0x000fe80000100800 */
[----:B---3--:R0:W-:Y:S04]  /*544f0*/  STL.64 [R1+0x1e0], R32 ;  /* 0x0001e02001007387 */ /* 0x0081e80000100a00 */
[----:B------:R1:W-:Y:S04]  /*54500*/  STL.64 [R1+0x1e8], R34 ;  /* 0x0001e82201007387 */ /* 0x0003e80000100a00 */
[----:B0-----:R-:W2:Y:S04]  /*54510*/  LDL.LU R32, [R1+0x110] ;  /* 0x0001100001207983 */ /* 0x001ea80000300800 */
[----:B----4-:R-:W-:Y:S04]  /*54520*/  STL.64 [R1], R4 ;  /* 0x0000000401007387 */ /* 0x010fe80000100a00 */
[----:B------:R-:W-:Y:S04]  /*54530*/  STL.64 [R1+0x8], R6 ;  /* 0x0000080601007387 */ /* 0x000fe80000100a00 */
[----:B------:R-:W2:Y:S04]  /*54540*/  LDL.LU R33, [R1+0x114] ;  /* 0x0001140001217983 */ /* 0x000ea80000300800 */
[----:B-1----:R-:W2:Y:S04]  /*54550*/  LDL.LU R34, [R1+0x118] ;  /* 0x0001180001227983 */ /* 0x002ea80000300800 */
        /* <DEDUP_REMOVED lines=22> */
[----:B------:R-:W2:Y:S04]  /*546c0*/  LDL.LU R39, [R1+0x12c] ;  /* 0x00012c0001277983 */ /* 0x000ea80000300800 */
        /* <DEDUP_REMOVED lines=8> */
[----:B0-----:R-:W-:Y:S04]  /*54750*/  STL [R1+0x1d64], R4 ;  /* 0x001d640401007387 */ /* 0x001fe80000100800 */
[----:B------:R-:W-:Y:S04]  /*54760*/  STL [R1+0x1d60], R5 ;  /* 0x001d600501007387 */ /* 0x000fe80000100800 */
[----:B------:R-:W-:Y:S04]  /*54770*/  STL [R1+0x1d5c], R6 ;  /* 0x001d5c0601007387 */ /* 0x000fe80000100800 */
[----:B------:R-:W-:Y:S04]  /*54780*/  STL [R1+0x1d58], R7 ;  /* 0x001d580701007387 */ /* 0x000fe80000100800 */
[----:B-1----:R-:W-:Y:S04]  /*54790*/  STL [R1+0x1d68], R11 ;  /* 0x001d680b01007387 */ /* 0x002fe80000100800 */
[----:B---3--:R-:W-:Y:S01]  /*547a0*/  STSM.16.M88.4 [R0], R52 ;  /* 0x0000003400007844 */ /* 0x008fe20000000200 */
[----:B------:R-:W-:-:S03]  /*547b0*/  NOP ;  /* 0x0000000000007918 */ /* 0x000fc60000000000 */
[----:B------:R-:W0:Y:S01]  /*547c0*/  LDS.128 R4, [R0] ;  /* 0x0000000000047984 */ /* 0x000e220000000c00 */
[----:B------:R-:W-:-:S03]  /*547d0*/  NOP ;  /* 0x0000000000007918 */ /* 0x000fc60000000000 */
[----:B----4-:R-:W-:Y:S04]  /*547e0*/  STSM.16.M88.4 [R0], R48 ;  /* 0x0000003000007844 */ /* 0x010fe80000000200 */
[----:B0-----:R-:W-:Y:S04]  /*547f0*/  STL.64 [R1+0x160], R4 ;  /* 0x0001600401007387 */ /* 0x001fe80000100a00 */
[----:B------:R-:W-:Y:S01]  /*54800*/  STL.64 [R1+0x168], R6 ;  /* 0x0001680601007387 */ /* 0x000fe20000100a00 */
[----:B------:R-:W-:-:S03]  /*54810*/  NOP ;  /* 0x0000000000007918 */ /* 0x000fc60000000000 */
[----:B------:R-:W0:Y:S01]  /*54820*/  LDS.128 R4, [R0] ;  /* 0x0000000000047984 */ /* 0x000e220000000c00 */
[----:B------:R-:W-:-:S03]  /*54830*/  NOP ;  /* 0x0000000000007918 */ /* 0x000fc60000000000 */
[----:B--2---:R-:W-:Y:S04]  /*54840*/  STSM.16.M88.4 [R0], R44 ;  /* 0x0000002c00007844 */ /* 0x004fe80000000200 */
[----:B0-----:R-:W-:Y:S04]  /*54850*/  STL.64 [R1+0x150], R4 ;  /* 0x0001500401007387 */ /* 0x001fe80000100a00 */
[----:B------:R-:W-:Y:S01]  /*54860*/  STL.64 [R1+0x158], R6 ;  /* 0x0001580601007387 */ /* 0x000fe20000100a00 */
[----:B------:R-:W-:-:S03]  /*54870*/  NOP ;  /* 0x0000000000007918 */ /* 0x000fc60000000000 */
[----:B------:R-:W0:Y:S01]  /*54880*/  LDS.128 R4, [R0] ;  /* 0x0000000000047984 */ /* 0x000e220000000c00 */
[----:B------:R-:W-:-:S03]  /*54890*/  NOP ;  /* 0x0000000000007918 */ /* 0x000fc60000000000 */
[----:B------:R-:W-:Y:S04]  /*548a0*/  STSM.16.M88.4 [R0], R40 ;  /* 0x0000002800007844 */ /* 0x000fe80000000200 */
        /* <DEDUP_REMOVED lines=11> */
[----:B0-----:R0:W-:Y:S04]  /*54960*/  STL.64 [R1+0x120], R4 ;  /* 0x0001200401007387 */ /* 0x0011e80000100a00 */
        /* <DEDUP_REMOVED lines=31> */
[----:B-1----:R-:W4:Y:S04]  /*54b60*/  LDL.LU R6, [R1+0x98] ;  /* 0x0000980001067983 */ /* 0x002f280000300800 */
[----:B------:R-:W4:Y:S04]  /*54b70*/  LDL.LU R7, [R1+0x9c] ;  /* 0x00009c0001077983 */ /* 0x000f280000300800 */
[----:B------:R-:W-:Y:S01]  /*54b80*/  STSM.16.M88.4 [R0], R32 ;  /* 0x0000002000007844 */ /* 0x000fe20000000200 */
[----:B------:R-:W-:-:S03]  /*54b90*/  NOP ;  /* 0x0000000000007918 */ /* 0x000fc60000000000 */
[----:B------:R-:W0:Y:S01]  /*54ba0*/  LDS.128 R32, [R0] ;  /* 0x0000000000207984 */ /* 0x000e220000000c00 */
[----:B------:R-:W-:-:S03]  /*54bb0*/  NOP ;  /* 0x0000000000007918 */ /* 0x000fc60000000000 */
[----:B0-----:R-:W-:Y:S04]  /*54bc0*/  STL.64 [R1+0x110], R32 ;  /* 0x0001102001007387 */ /* 0x001fe80000100a00 */
[----:B------:R0:W-:Y:S04]  /*54bd0*/  STL.64 [R1+0x118], R34 ;  /* 0x0001182201007387 */ /* 0x0001e80000100a00 */
[----:B0-----:R-:W4:Y:S04]  /*54be0*/  LDL.LU.64 R34, [R1+0x1de8] ;  /* 0x001de80001227983 */ /* 0x001f280000300a00 */
[----:B------:R-:W4:Y:S04]  /*54bf0*/  LDL.LU.64 R32, [R1+0x1de0] ;  /* 0x001de00001207983 */ /* 0x000f280000300a00 */
[----:B--2---:R-:W-:Y:S01]  /*54c00*/  STSM.16.M88.4 [R0], R36 ;  /* 0x0000002400007844 */ /* 0x004fe20000000200 */
[----:B------:R-:W-:-:S03]  /*54c10*/  NOP ;  /* 0x0000000000007918 */ /* 0x000fc60000000000 */
[----:B------:R-:W0:Y:S01]  /*54c20*/  LDS.128 R36, [R0] ;  /* 0x0000000000247984 */ /* 0x000e220000000c00 */
[----:B------:R-:W-:-:S03]  /*54c30*/  NOP ;  /* 0x0000000000007918 */ /* 0x000fc60000000000 */
[----:B---3--:R-:W-:Y:S01]  /*54c40*/  STSM.16.M88.4 [R0], R40 ;  /* 0x0000002800007844 */ /* 0x008fe20000000200 */
[----:B------:R-:W-:-:S03]  /*54c50*/  NOP ;  /* 0x0000000000007918 */ /* 0x000fc60000000000 */
[----:B------:R-:W1:Y:S01]  /*54c60*/  LDS.128 R40, [R0] ;  /* 0x0000000000287984 */ /* 0x000e620000000c00 */
[----:B------:R-:W-:-:S03]  /*54c70*/  NOP ;  /* 0x0000000000007918 */ /* 0x000fc60000000000 */
[----:B----4-:R-:W-:Y:S01]  /*54c80*/  STSM.16.M88.4 [R0], R44 ;  /* 0x0000002c00007844 */ /* 0x010fe20000000200 */
[----:B------:R-:W-:-:S03]  /*54c90*/  NOP ;  /* 0x0000000000007918 */ /* 0x000fc60000000000 */
[----:B------:R-:W2:Y:S01]  /*54ca0*/  LDS.128 R44, [R0] ;  /* 0x00000000002c7984 */ /* 0x000ea20000000c00 */
[----:B------:R-:W-:-:S03]  /*54cb0*/  NOP ;  /* 0x0000000000007918 */ /* 0x000fc60000000000 */
[----:B------:R-:W-:Y:S01]  /*54cc0*/  STSM.16.M88.4 [R0], R48 ;  /* 0x0000003000007844 */ /* 0x000fe20000000200 */
[----:B------:R-:W-:-:S03]  /*54cd0*/  NOP ;  /* 0x0000000000007918 */ /* 0x000fc60000000000 */
[----:B------:R-:W3:Y:S01]  /*54ce0*/  LDS.128 R48, [R0] ;  /* 0x0000000000307984 */ /* 0x000ee20000000c00 */
[----:B------:R-:W-:-:S03]  /*54cf0*/  NOP ;  /* 0x0000000000007918 */ /* 0x000fc60000000000 */
[----:B------:R-:W-:Y:S01]  /*54d00*/  STSM.16.M88.4 [R0], R52 ;  /* 0x0000003400007844 */ /* 0x000fe20000000200 */
[----:B------:R-:W-:-:S03]  /*54d10*/  NOP ;  /* 0x0000000000007918 */ /* 0x000fc60000000000 */
[----:B------:R-:W4:Y:S01]  /*54d20*/  LDS.128 R52, [R0] ;  /* 0x0000000000347984 */ /* 0x000f220000000c00 */
[----:B------:R-:W-:-:S03]  /*54d30*/  NOP ;  /* 0x0000000000007918 */ /* 0x000fc60000000000 */
[----:B------:R-:W-:Y:S01]  /*54d40*/  STSM.16.M88.4 [R0], R56 ;  /* 0x0000003800007844 */ /* 0x000fe20000000200 */
[----:B------:R-:W-:-:S03]  /*54d50*/  NOP ;  /* 0x0000000000007918 */ /* 0x000fc60000000000 */
[----:B------:R-:W4:Y:S01]  /*54d60*/  LDS.128 R56, [R0] ;  /* 0x0000000000387984 */ /* 0x000f220000000c00 */
[----:B------:R-:W-:-:S03]  /*54d70*/  NOP ;  /* 0x0000000000007918 */ /* 0x000fc60000000000 */
[----:B0-----:R-:W-:Y:S04]  /*54d80*/  STL.64 [R1+0x100], R36 ;  /* 0x0001002401007387 */ /* 0x001fe80000100a00 */
[----:B------:R-:W-:Y:S01]  /*54d90*/  STSM.16.M88.4 [R0], R12 ;  /* 0x0000000c00007844 */ /* 0x000fe20000000200 */
[----:B------:R-:W-:-:S03]  /*54da0*/  NOP ;  /* 0x0000000000007918 */ /* 0x000fc60000000000 */
[----:B------:R-:W0:Y:S01]  /*54db0*/  LDS.128 R12, [R0] ;  /* 0x00000000000c7984 */ /* 0x000e220000000c00 */
[----:B------:R-:W-:-:S03]  /*54dc0*/  NOP ;  /* 0x0000000000007918 */ /* 0x000fc60000000000 */
[----:B------:R1:W-:Y:S04]  /*54dd0*/  STL.64 [R1+0x108], R38 ;  /* 0x0001082601007387 */ /* 0x0003e80000100a00 */
[----:B------:R-:W-:Y:S01]  /*54de0*/  STSM.16.M88.4 [R0], R4 ;  /* 0x0000000400007844 */ /* 0x000fe20000000200 */
[----:B------:R-:W-:-:S03]  /*54df0*/  NOP ;  /* 0x0000000000007918 */ /* 0x000fc60000000000 */
[----:B------:R-:W0:Y:S01]  /*54e00*/  LDS.128 R4, [R0] ;  /* 0x0000000000047984 */ /* 0x000e220000000c00 */
[----:B------:R-:W-:-:S03]  /*54e10*/  NOP ;  /* 0x0000000000007918 */ /* 0x000fc60000000000 */
[----:B-1----:R-:W4:Y:S04]  /*54e20*/  LDL.LU.64 R38, [R1+0x1dd8] ;  /* 0x001dd80001267983 */ /* 0x002f280000300a00 */
[----:B------:R-:W4:Y:S04]  /*54e30*/  LDL.LU.64 R36, [R1+0x1dd0] ;  /* 0x001dd00001247983 */ /* 0x000f280000300a00 */
[----:B------:R-:W-:Y:S04]  /*54e40*/  STL.64 [R1+0xf0], R40 ;  /* 0x0000f02801007387 */ /* 0x000fe80000100a00 */
[----:B------:R1:W-:Y:S04]  /*54e50*/  STL.64 [R1+0xf8], R42 ;  /* 0x0000f82a01007387 */ /* 0x0003e80000100a00 */
[----:B-1----:R-:W4:Y:S04]  /*54e60*/  LDL.LU.64 R42, [R1+0x1dc8] ;  /* 0x001dc800012a7983 */ /* 0x002f280000300a00 */
[----:B------:R-:W4:Y:S04]  /*54e70*/  LDL.LU.64 R40, [R1+0x1dc0] ;  /* 0x001dc00001287983 */ /* 0x000f280000300a00 */
[----:B--2---:R-:W-:Y:S04]  /*54e80*/  STL.64 [R1+0xe0], R44 ;  /* 0x0000e02c01007387 */ /* 0x004fe80000100a00 */
[----:B------:R1:W-:Y:S04]  /*54e90*/  STL.64 [R1+0xe8], R46 ;  /* 0x0000e82e01007387 */ /* 0x0003e80000100a00 */
[----:B-1----:R-:W2:Y:S04]  /*54ea0*/  LDL.LU.64 R46, [R1+0x1db8] ;  /* 0x001db800012e7983 */ /* 0x002ea80000300a00 */
[----:B------:R-:W2:Y:S04]  /*54eb0*/  LDL.LU.64 R44, [R1+0x1db0] ;  /* 0x001db000012c7983 */ /* 0x000ea80000300a00 */
[----:B---3--:R-:W-:Y:S04]  /*54ec0*/  STL.64 [R1+0xd0], R48 ;  /* 0x0000d03001007387 */ /* 0x008fe80000100a00 */
[----:B------:R1:W-:Y:S04]  /*54ed0*/  STL.64 [R1+0xd8], R50 ;  /* 0x0000d83201007387 */ /* 0x0003e80000100a00 */
[----:B-1----:R-:W3:Y:S04]  /*54ee0*/  LDL.LU.64 R50, [R1+0x1da8] ;  /* 0x001da80001327983 */ /* 0x002ee80000300a00 */
[----:B------:R-:W3:Y:S04]  /*54ef0*/  LDL.LU.64 R48, [R1+0x1da0] ;  /* 0x001da00001307983 */ /* 0x000ee80000300a00 */
[----:B----4-:R-:W-:Y:S04]  /*54f00*/  STL.64 [R1+0xc0], R52 ;  /* 0x0000c03401007387 */ /* 0x010fe80000100a00 */
[----:B------:R1:W-:Y:S04]  /*54f10*/  STL.64 [R1+0xc8], R54 ;  /* 0x0000c83601007387 */ /* 0x0003e80000100a00 */
[----:B------:R-:W-:Y:S04]  /*54f20*/  STSM.16.M88.4 [R0], R16 ;  /* 0x0000001000007844 */ /* 0x000fe80000000200 */
[----:B-1----:R-:W4:Y:S04]  /*54f30*/  LDL.LU.64 R54, [R1+0x1d98] ;  /* 0x001d980001367983 */ /* 0x002f280000300a00 */
[----:B------:R-:W4:Y:S01]  /*54f40*/  LDL.LU.64 R52, [R1+0x1d90] ;  /* 0x001d900001347983 */ /* 0x000f220000300a00 */
[----:B------:R-:W-:-:S03]  /*54f50*/  NOP ;  /* 0x0000000000007918 */ /* 0x000fc60000000000 */
[----:B------:R-:W-:Y:S04]  /*54f60*/  STL.64 [R1+0xb0], R56 ;  /* 0x0000b03801007387 */ /* 0x000fe80000100a00 */
[----:B------:R1:W-:Y:S04]  /*54f70*/  STL.64 [R1+0xb8], R58 ;  /* 0x0000b83a01007387 */ /* 0x0003e80000100a00 */
[----:B-1----:R-:W4:Y:S04]  /*54f80*/  LDL.LU.64 R58, [R1+0x1d88] ;  /* 0x001d8800013a7983 */ /* 0x002f280000300a00 */
[----:B------:R-:W4:Y:S04]  /*54f90*/  LDL.LU.64 R56, [R1+0x1d80] ;  /* 0x001d800001387983 */ /* 0x000f280000300a00 */
[----:B0-----:R-:W-:Y:S04]  /*54fa0*/  STL.64 [R1+0xa0], R12 ;  /* 0x0000a00c01007387 */ /* 0x001fe80000100a00 */
[----:B------:R-:W-:Y:S04]  /*54fb0*/  STL.64 [R1+0xa8], R14 ;  /* 0x0000a80e01007387 */ /* 0x000fe80000100a00 */
[----:B------:R-:W-:Y:S04]  /*54fc0*/  STL.64 [R1+0x1f0], R4 ;  /* 0x0001f00401007387 */ /* 0x000fe80000100a00 */
[----:B------:R-:W-:Y:S04]  /*54fd0*/  STL.64 [R1+0x1f8], R6 ;  /* 0x0001f80601007387 */ /* 0x000fe80000100a00 */
[----:B------:R-:W0:Y:S01]  /*54fe0*/  LDS.128 R4, [R0] ;  /* 0x0000000000047984 */ /* 0x000e220000000c00 */
[----:B------:R-:W-:-:S03]  /*54ff0*/  NOP ;  /* 0x0000000000007918 */ /* 0x000fc60000000000 */
[----:B------:R-:W-:Y:S01]  /*55000*/  STSM.16.M88.4 [R0], R20 ;  /* 0x0000001400007844 */ /* 0x000fe20000000200 */
[----:B------:R-:W-:-:S03]  /*55010*/  NOP ;  /* 0x0000000000007918 */ /* 0x000fc60000000000 */
[----:B0-----:R-:W-:Y:S04]  /*55020*/  STL.64 [R1+0x90], R4 ;  /* 0x0000900401007387 */ /* 0x001fe80000100a00 */
[----:B------:R-:W-:Y:S04]  /*55030*/  STL.64 [R1+0x98], R6 ;  /* 0x0000980601007387 */ /* 0x000fe80000100a00 */
        /* <DEDUP_REMOVED lines=14> */
[----:B------:R-:W-:Y:S01]  /*55120*/  STSM.16.M88.4 [R0], R32 ;  /* 0x0000002000007844 */ /* 0x000fe20000000200 */
[----:B------:R-:W-:-:S03]  /*55130*/  NOP ;  /* 0x0000000000007918 */ /* 0x000fc60000000000 */
[----:B------:R-:W1:Y:S01]  /*55140*/  LDS.128 R12, [R0] ;  /* 0x00000000000c7984 */ /* 0x000e620000000c00 */
[----:B------:R-:W-:-:S03]  /*55150*/  NOP ;  /* 0x0000000000007918 */ /* 0x000fc60000000000 */
[----:B0-----:R0:W-:Y:S04]  /*55160*/  STL.64 [R1+0x350], R4 ;  /* 0x0003500401007387 */ /* 0x0011e80000100a00 */
[----:B------:R2:W-:Y:S04]  /*55170*/  STL.64 [R1+0x358], R6 ;  /* 0x0003580601007387 */ /* 0x0005e80000100a00 */
[----:B0-----:R-:W4:Y:S04]  /*55180*/  LDL.LU R4, [R1+0x170] ;  /* 0x0001700001047983 */ /* 0x001f280000300800 */
[----:B-1----:R-:W-:Y:S04]  /*55190*/  STL.64 [R1+0x340], R12 ;  /* 0x0003400c01007387 */ /* 0x002fe80000100a00 */
[----:B------:R-:W-:Y:S04]  /*551a0*/  STL.64 [R1+0x348], R14 ;  /* 0x0003480e01007387 */ /* 0x000fe80000100a00 */
[----:B------:R-:W4:Y:S04]  /*551b0*/  LDL.LU R5, [R1+0x174] ;  /* 0x0001740001057983 */ /* 0x000f280000300800 */
[----:B--2---:R-:W2:Y:S04]  /*551c0*/  LDL.LU R6, [R1+0x178] ;  /* 0x0001780001067983 */ /* 0x004ea80000300800 */
        /* <DEDUP_REMOVED lines=9> */
[----:B------:R-:W2:Y:S04]  /*55260*/  LDL.LU R16, [R1+0x190] ;  /* 0x0001900001107983 */ /* 0x000ea80000300800 */
[----:B------:R-:W-:Y:S04]  /*55270*/  STSM.16.M88.4 [R0], R44 ;  /* 0x0000002c00007844 */ /* 0x000fe80000000200 */
[----:B0-----:R0:W-:Y:S04]  /*55280*/  STL.64 [R1+0x360], R12 ;  /* 0x0003600c01007387 */ /* 0x0011e80000100a00 */
[----:B------:R3:W-:Y:S04]  /*55290*/  STL.64 [R1+0x368], R14 ;  /* 0x0003680e01007387 */ /* 0x0007e80000100a00 */
[----:B------:R-:W2:Y:S04]  /*552a0*/  LDL.LU R17, [R1+0x194] ;  /* 0x0001940001117983 */ /* 0x000ea80000300800 */
[----:B------:R-:W2:Y:S04]  /*552b0*/  LDL.LU R18, [R1+0x198] ;  /* 0x0001980001127983 */ /* 0x000ea80000300800 */
[----:B------:R-:W2:Y:S01]  /*552c0*/  LDL.LU R19, [R1+0x19c] ;  /* 0x00019c0001137983 */ /* 0x000ea20000300800 */
[----:B------:R-:W-:-:S03]  /*552d0*/  NOP ;  /* 0x0000000000007918 */ /* 0x000fc60000000000 */
[----:B0-----:R-:W2:Y:S04]  /*552e0*/  LDL.LU R12, [R1+0x180] ;  /* 0x00018000010c7983 */ /* 0x001ea80000300800 */
[----:B-1----:R-:W-:Y:S04]  /*552f0*/  STL.64 [R1+0x370], R20 ;  /* 0x0003701401007387 */ /* 0x002fe80000100a00 */
[----:B------:R-:W-:Y:S04]  /*55300*/  STL.64 [R1+0x378], R22 ;  /* 0x0003781601007387 */ /* 0x000fe80000100a00 */
[----:B------:R-:W0:Y:S01]  /*55310*/  LDS.128 R20, [R0] ;  /* 0x0000000000147984 */ /* 0x000e220000000c00 */
[----:B------:R-:W-:-:S03]  /*55320*/  NOP ;  /* 0x0000000000007918 */ /* 0x000fc60000000000 */
[----:B------:R-:W2:Y:S04]  /*55330*/  LDL.LU R13, [R1+0x184] ;  /* 0x00018400010d7983 */ /* 0x000ea80000300800 */
[----:B---3--:R-:W3:Y:S04]  /*55340*/  LDL.LU R14, [R1+0x188] ;  /* 0x00018800010e7983 */ /* 0x008ee80000300800 */
[----:B------:R-:W3:Y:S04]  /*55350*/  LDL.LU R15, [R1+0x18c] ;  /* 0x00018c00010f7983 */ /* 0x000ee80000300800 */
[----:B------:R1:W-:Y:S02]  /*55360*/  STSM.16.M88.4 [R0], R48 ;  /* 0x0000003000007844 */ /* 0x0003e40000000200 */
[----:B-1----:R-:W1:Y:S02]  /*55370*/  LDC R50, c[0x0][0x244] ;  /* 0x00009100ff327b82 */ /* 0x002e640000000800 */
[----:B0-----:R-:W-:Y:S04]  /*55380*/  STL.64 [R1+0x390], R20 ;  /* 0x0003901401007387 */ /* 0x001fe80000100a00 */
[----:B------:R-:W-:Y:S01]  /*55390*/  STL.64 [R1+0x398], R22 ;  /* 0x0003981601007387 */ /* 0x000fe20000100a00 */
        /* <DEDUP_REMOVED lines=15> */
[----:B0-----:R-:W-:Y:S04]  /*55490*/  STL.64 [R1+0x3d0], R20 ;  /* 0x0003d01401007387 */ /* 0x001fe80000100a00 */
[----:B------:R-:W-:Y:S04]  /*554a0*/  STL.64 [R1+0x3d8], R22 ;  /* 0x0003d81601007387 */ /* 0x000fe80000100a00 */
[----:B--2---:R0:W-:Y:S01]  /*554b0*/  STSM.16.M88.4 [R0], R4 ;  /* 0x0000000400007844 */ /* 0x0041e20000000200 */
[----:B------:R-:W-:-:S03]  /*554c0*/  NOP ;  /* 0x0000000000007918 */ /* 0x000fc60000000000 */
[----:B------:R-:W2:Y:S01]  /*554d0*/  LDS.128 R20, [R0] ;  /* 0x0000000000147984 */ /* 0x000ea20000000c00 */
[----:B------:R-:W-:-:S03]  /*554e0*/  NOP ;  /* 0x0000000000007918 */ /* 0x000fc60000000000 */
[----:B0-----:R-:W4:Y:S04]  /*554f0*/  LDL.LU R4, [R1+0x1a0] ;  /* 0x0001a00001047983 */ /* 0x001f280000300800 */
[----:B------:R-:W4:Y:S04]  /*55500*/  LDL.LU R5, [R1+0x1a4] ;  /* 0x0001a40001057983 */ /* 0x000f280000300800 */
[----:B------:R-:W4:Y:S04]  /*55510*/  LDL.LU R6, [R1+0x1a8] ;  /* 0x0001a80001067983 */ /* 0x000f280000300800 */
[----:B------:R-:W4:Y:S04]  /*55520*/  LDL.LU R7, [R1+0x1ac] ;  /* 0x0001ac0001077983 */ /* 0x000f280000300800 */
[----:B--2---:R-:W-:Y:S04]  /*55530*/  STL.64 [R1+0x3e0], R20 ;  /* 0x0003e01401007387 */ /* 0x004fe80000100a00 */
[----:B------:R-:W-:Y:S04]  /*55540*/  STL.64 [R1+0x3e8], R22 ;  /* 0x0003e81601007387 */ /* 0x000fe80000100a00 */
[----:B------:R0:W-:Y:S01]  /*55550*/  STSM.16.M88.4 [R0], R16 ;  /* 0x0000001000007844 */ /* 0x0001e20000000200 */
[----:B------:R-:W-:-:S03]  /*55560*/  NOP ;  /* 0x0000000000007918 */ /* 0x000fc60000000000 */
[----:B------:R-:W2:Y:S01]  /*55570*/  LDS.128 R20, [R0] ;  /* 0x0000000000147984 */ /* 0x000ea20000000c00 */
[----:B------:R-:W-:-:S03]  /*55580*/  NOP ;  /* 0x0000000000007918 */ /* 0x000fc60000000000 */
[----:B0-----:R-:W4:Y:S04]  /*55590*/  LDL.LU R16, [R1+0x1b0] ;  /* 0x0001b00001107983 */ /* 0x001f280000300800 */
[----:B------:R-:W4:Y:S04]  /*555a0*/  LDL.LU R17, [R1+0x1b4] ;  /* 0x0001b40001117983 */ /* 0x000f280000300800 */
[----:B------:R-:W4:Y:S04]  /*555b0*/  LDL.LU R18, [R1+0x1b8] ;  /* 0x0001b80001127983 */ /* 0x000f280000300800 */
[----:B------:R-:W4:Y:S04]  /*555c0*/  LDL.LU R19, [R1+0x1bc] ;  /* 0x0001bc0001137983 */ /* 0x000f280000300800 */
[----:B--2---:R0:W-:Y:S04]  /*555d0*/  STL.64 [R1+0x170], R20 ;  /* 0x0001701401007387 */ /* 0x0041e80000100a00 */
[----:B------:R2:W-:Y:S04]  /*555e0*/  STL.64 [R1+0x178], R22 ;  /* 0x0001781601007387 */ /* 0x0005e80000100a00 */
        /* <DEDUP_REMOVED lines=10> */
[----:B--2---:R-:W2:Y:S04]  /*55690*/  LDL.LU R22, [R1+0x208] ;  /* 0x0002080001167983 */ /* 0x004ea80000300800 */
[----:B------:R-:W2:Y:S04]  /*556a0*/  LDL.LU R23, [R1+0x20c] ;  /* 0x00020c0001177983 */ /* 0x000ea80000300800 */
[----:B---3--:R0:W-:Y:S01]  /*556b0*/  STSM.16.M88.4 [R0], R12 ;  /* 0x0000000c00007844 */ /* 0x0081e20000000200 */
[----:B------:R-:W-:-:S03]  /*556c0*/  NOP ;  /* 0x0000000000007918 */ /* 0x000fc60000000000 */
[----:B------:R-:W3:Y:S01]  /*556d0*/  LDS.128 R32, [R0] ;  /* 0x0000000000207984 */ /* 0x000ee20000000c00 */
[----:B------:R-:W-:-:S03]  /*556e0*/  NOP ;  /* 0x0000000000007918 */ /* 0x000fc60000000000 */
[----:B0-----:R-:W2:Y:S04]  /*556f0*/  LDL.LU R12, [R1+0x210] ;  /* 0x00021000010c7983 */ /* 0x001ea80000300800 */
[----:B------:R-:W2:Y:S04]  /*55700*/  LDL.LU R13, [R1+0x214] ;  /* 0x00021400010d7983 */ /* 0x000ea80000300800 */
[----:B------:R-:W2:Y:S04]  /*55710*/  LDL.LU R14, [R1+0x218] ;  /* 0x00021800010e7983 */ /* 0x000ea80000300800 */
[----:B------:R-:W2:Y:S04]  /*55720*/  LDL.LU R15, [R1+0x21c] ;  /* 0x00021c00010f7983 */ /* 0x000ea80000300800 */
[----:B---3--:R-:W-:Y:S04]  /*55730*/  STL.64 [R1+0x180], R32 ;  /* 0x0001802001007387 */ /* 0x008fe80000100a00 */
[----:B------:R-:W-:Y:S04]  /*55740*/  STL.64 [R1+0x188], R34 ;  /* 0x0001882201007387 */ /* 0x000fe80000100a00 */
[----:B----4-:R0:W-:Y:S01]  /*55750*/  STSM.16.M88.4 [R0], R4 ;  /* 0x0000000400007844 */ /* 0x0101e20000000200 */
[----:B------:R-:W-:-:S03]  /*55760*/  NOP ;  /* 0x0000000000007918 */ /* 0x000fc60000000000 */
[----:B------:R-:W3:Y:S01]  /*55770*/  LDS.128 R32, [R0] ;  /* 0x0000000000207984 */ /* 0x000ee20000000c00 */
[----:B------:R-:W-:-:S03]  /*55780*/  NOP ;  /* 0x0000000000007918 */ /* 0x000fc60000000000 */
[----:B0-----:R-:W4:Y:S04]  /*55790*/  LDL.LU R4, [R1+0x230] ;  /* 0x0002300001047983 */ /* 0x001f280000300800 */
[----:B------:R-:W4:Y:S04]  /*557a0*/  LDL.LU R5, [R1+0x234] ;  /* 0x0002340001057983 */ /* 0x000f280000300800 */
[----:B------:R-:W4:Y:S04]  /*557b0*/  LDL.LU R6, [R1+0x238] ;  /* 0x0002380001067983 */ /* 0x000f280000300800 */
[----:B------:R-:W4:Y:S04]  /*557c0*/  LDL.LU R7, [R1+0x23c] ;  /* 0x00023c0001077983 */ /* 0x000f280000300800 */
[----:B---3--:R-:W-:Y:S04]  /*557d0*/  STL.64 [R1+0x190], R32 ;  /* 0x0001902001007387 */ /* 0x008fe80000100a00 */
[----:B------:R-:W-:Y:S04]  /*557e0*/  STL.64 [R1+0x198], R34 ;  /* 0x0001982201007387 */ /* 0x000fe80000100a00 */
[----:B------:R0:W-:Y:S01]  /*557f0*/  STSM.16.M88.4 [R0], R16 ;  /* 0x0000001000007844 */ /* 0x0001e20000000200 */
[----:B------:R-:W-:-:S03]  /*55800*/  NOP ;  /* 0x0000000000007918 */ /* 0x000fc60000000000 */
[----:B------:R-:W3:Y:S01]  /*55810*/  LDS.128 R32, [R0] ;  /* 0x0000000000207984 */ /* 0x000ee20000000c00 */
[----:B------:R-:W-:-:S03]  /*55820*/  NOP ;  /* 0x0000000000007918 */ /* 0x000fc60000000000 */
[----:B0-----:R-:W4:Y:S04]  /*55830*/  LDL.LU R16, [R1+0x220] ;  /* 0x0002200001107983 */ /* 0x001f280000300800 */
[----:B------:R-:W4:Y:S04]  /*55840*/  LDL.LU R17, [R1+0x224] ;  /* 0x0002240001117983 */ /* 0x000f280000300800 */
[----:B------:R-:W4:Y:S04]  /*55850*/  LDL.LU R18, [R1+0x228] ;  /* 0x0002280001127983 */ /* 0x000f280000300800 */
[----:B------:R-:W4:Y:S04]  /*55860*/  LDL.LU R19, [R1+0x22c] ;  /* 0x00022c0001137983 */ /* 0x000f280000300800 */
        /* <DEDUP_REMOVED lines=8> */
[----:B--2---:R-:W-:Y:S01]  /*558f0*/  STSM.16.M88.4 [R0], R20 ;  /* 0x0000001400007844 */ /* 0x004fe20000000200 */
[----:B------:R-:W-:-:S03]  /*55900*/  NOP ;  /* 0x0000000000007918 */ /* 0x000fc60000000000 */
[----:B------:R-:W2:Y:S01]  /*55910*/  LDS.128 R20, [R0] ;  /* 0x0000000000147984 */ /* 0x000ea20000000c00 */
[----:B------:R-:W-:-:S03]  /*55920*/  NOP ;  /* 0x0000000000007918 */ /* 0x000fc60000000000 */
[----:B---3--:R-:W-:Y:S04]  /*55930*/  STL.64 [R1+0x1b0], R32 ;  /* 0x0001b02001007387 */ /* 0x008fe80000100a00 */
[----:B------:R-:W-:Y:S04]  /*55940*/  STL.64 [R1+0x1b8], R34 ;  /* 0x0001b82201007387 */ /* 0x000fe80000100a00 */
[----:B0-----:R-:W-:Y:S04]  /*55950*/  STL.64 [R1+0x1a0], R28 ;  /* 0x0001a01c01007387 */ /* 0x001fe80000100a00 */
[----:B------:R-:W-:Y:S04]  /*55960*/  STL.64 [R1+0x1a8], R30 ;  /* 0x0001a81e01007387 */ /* 0x000fe80000100a00 */
[----:B-1----:R-:W-:Y:S04]  /*55970*/  STL.64 [R1+0x1c0], R24 ;  /* 0x0001c01801007387 */ /* 0x002fe80000100a00 */
[----:B------:R-:W-:Y:S04]  /*55980*/  STL.64 [R1+0x1c8], R26 ;  /* 0x0001c81a01007387 */ /* 0x000fe80000100a00 */
[----:B------:R0:W-:Y:S04]  /*55990*/  STSM.16.M88.4 [R0], R12 ;  /* 0x0000000c00007844 */ /* 0x0001e80000000200 */
[----:B--2---:R-:W-:Y:S04]  /*559a0*/  STL.64 [R1+0x1d0], R20 ;  /* 0x0001d01401007387 */ /* 0x004fe80000100a00 */
[----:B------:R-:W-:Y:S01]  /*559b0*/  STL.64 [R1+0x1d8], R22 ;  /* 0x0001d81601007387 */ /* 0x000fe20000100a00 */
[----:B------:R-:W-:-:S03]  /*559c0*/  NOP ;  /* 0x0000000000007918 */ /* 0x000fc60000000000 */
[----:B------:R-:W1:Y:S01]  /*559d0*/  LDS.128 R20, [R0] ;  /* 0x0000000000147984 */ /* 0x000e620000000c00 */
[----:B------:R-:W-:-:S03]  /*559e0*/  NOP ;  /* 0x0000000000007918 */ /* 0x000fc60000000000 */
[----:B0-----:R-:W2:Y:S04]  /*559f0*/  LDL.LU R12, [R1+0x240] ;  /* 0x00024000010c7983 */ /* 0x001ea80000300800 */
[----:B------:R-:W2:Y:S04]  /*55a00*/  LDL.LU R13, [R1+0x244] ;  /* 0x00024400010d7983 */ /* 0x000ea80000300800 */
[----:B------:R-:W2:Y:S04]  /*55a10*/  LDL.LU R14, [R1+0x248] ;  /* 0x00024800010e7983 */ /* 0x000ea80000300800 */
[----:B------:R-:W2:Y:S04]  /*55a20*/  LDL.LU R15, [R1+0x24c] ;  /* 0x00024c00010f7983 */ /* 0x000ea80000300800 */
[----:B-1----:R-:W-:Y:S04]  /*55a30*/  STL.64 [R1+0x210], R20 ;  /* 0x0002101401007387 */ /* 0x002fe80000100a00 */
[----:B------:R-:W-:Y:S04]  /*55a40*/  STL.64 [R1+0x218], R22 ;  /* 0x0002181601007387 */ /* 0x000fe80000100a00 */
[----:B----4-:R0:W-:Y:S01]  /*55a50*/  STSM.16.M88.4 [R0], R4 ;  /* 0x0000000400007844 */ /* 0x0101e20000000200 */
[----:B------:R-:W-:-:S03]  /*55a60*/  NOP ;  /* 0x0000000000007918 */ /* 0x000fc60000000000 */
[----:B------:R-:W1:Y:S01]  /*55a70*/  LDS.128 R20, [R0] ;  /* 0x0000000000147984 */ /* 0x000e620000000c00 */
[----:B------:R-:W-:-:S03]  /*55a80*/  NOP ;  /* 0x0000000000007918 */ /* 0x000fc60000000000 */
[----:B0-----:R-:W3:Y:S04]  /*55a90*/  LDL.LU R4, [R1+0x250] ;  /* 0x0002500001047983 */ /* 0x001ee80000300800 */
[----:B------:R-:W3:Y:S04]  /*55aa0*/  LDL.LU R5, [R1+0x254] ;  /* 0x0002540001057983 */ /* 0x000ee80000300800 */
[----:B------:R-:W3:Y:S04]  /*55ab0*/  LDL.LU R6, [R1+0x258] ;  /* 0x0002580001067983 */ /* 0x000ee80000300800 */
[----:B------:R-:W3:Y:S04]  /*55ac0*/  LDL.LU R7, [R1+0x25c] ;  /* 0x00025c0001077983 */ /* 0x000ee80000300800 */
[----:B-1----:R0:W-:Y:S04]  /*55ad0*/  STL.64 [R1+0x200], R20 ;  /* 0x0002001401007387 */ /* 0x0021e80000100a00 */
        /* <DEDUP_REMOVED lines=13> */
[----:B------:R0:W-:Y:S01]  /*55bb0*/  STSM.16.M88.4 [R0], R16 ;  /* 0x0000001000007844 */ /* 0x0001e20000000200 */
[----:B------:R-:W-:-:S03]  /*55bc0*/  NOP ;  /* 0x0000000000007918 */ /* 0x000fc60000000000 */
[----:B------:R-:W1:Y:S01]  /*55bd0*/  LDS.128 R32, [R0] ;  /* 0x0000000000207984 */ /* 0x000e620000000c00 */
[----:B------:R-:W-:-:S03]  /*55be0*/  NOP ;  /* 0x0000000000007918 */ /* 0x000fc60000000000 */
[----:B0-----:R-:W4:Y:S04]  /*55bf0*/  LDL.LU R16, [R1+0x290] ;  /* 0x0002900001107983 */ /* 0x001f280000300800 */
[----:B------:R-:W4:Y:S04]  /*55c00*/  LDL.LU R17, [R1+0x294] ;  /* 0x0002940001117983 */ /* 0x000f280000300800 */
[----:B------:R-:W4:Y:S04]  /*55c10*/  LDL.LU R18, [R1+0x298] ;  /* 0x0002980001127983 */ /* 0x000f280000300800 */
[----:B------:R-:W4:Y:S04]  /*55c20*/  LDL.LU R19, [R1+0x29c] ;  /* 0x00029c0001137983 */ /* 0x000f280000300800 */
[----:B-1----:R-:W-:Y:S04]  /*55c30*/  STL.64 [R1+0x220], R32 ;  /* 0x0002202001007387 */ /* 0x002fe80000100a00 */
[----:B------:R-:W-:Y:S04]  /*55c40*/  STL.64 [R1+0x228], R34 ;  /* 0x0002282201007387 */ /* 0x000fe80000100a00 */
[----:B--2---:R0:W-:Y:S01]  /*55c50*/  STSM.16.M88.4 [R0], R12 ;  /* 0x0000000c00007844 */ /* 0x0041e20000000200 */
        /* <DEDUP_REMOVED lines=9> */
[----:B---3--:R0:W-:Y:S01]  /*55cf0*/  STSM.16.M88.4 [R0], R4 ;  /* 0x0000000400007844 */ /* 0x0081e20000000200 */
[----:B------:R-:W-:-:S03]  /*55d00*/  NOP ;  /* 0x0000000000007918 */ /* 0x000fc60000000000 */
[----:B------:R-:W1:Y:S01]  /*55d10*/  LDS.128 R32, [R0] ;  /* 0x0000000000207984 */ /* 0x000e620000000c00 */
[----:B------:R-:W-:-:S03]  /*55d20*/  NOP ;  /* 0x0000000000007918 */ /* 0x000fc60000000000 */
[----:B0-----:R-:W3:Y:S04]  /*55d30*/  LDL.LU R4, [R1+0x2a0] ;  /* 0x0002a00001047983 */ /* 0x001ee80000300800 */
[----:B------:R-:W3:Y:S04]  /*55d40*/  LDL.LU R5, [R1+0x2a4] ;  /* 0x0002a40001057983 */ /* 0x000ee80000300800 */
[----:B------:R-:W3:Y:S04]  /*55d50*/  LDL.LU R6, [R1+0x2a8] ;  /* 0x0002a80001067983 */ /* 0x000ee80000300800 */
[----:B------:R-:W3:Y:S04]  /*55d60*/  LDL.LU R7, [R1+0x2ac] ;  /* 0x0002ac0001077983 */ /* 0x000ee80000300800 */
[----:B----4-:R-:W-:Y:S01]  /*55d70*/  STSM.16.M88.4 [R0], R28 ;  /* 0x0000001c00007844 */ /* 0x010fe20000000200 */
[----:B------:R-:W-:-:S03]  /*55d80*/  NOP ;  /* 0x0000000000007918 */ /* 0x000fc60000000000 */
[----:B------:R-:W0:Y:S01]  /*55d90*/  LDS.128 R28, [R0] ;  /* 0x00000000001c7984 */ /* 0x000e220000000c00 */
        /* <DEDUP_REMOVED lines=9> */
[----:B-1----:R-:W-:Y:S04]  /*55e30*/  STL.64 [R1+0x250], R32 ;  /* 0x0002502001007387 */ /* 0x002fe80000100a00 */
[----:B------:R-:W-:Y:S04]  /*55e40*/  STL.64 [R1+0x258], R34 ;  /* 0x0002582201007387 */ /* 0x000fe80000100a00 */
[----:B0-----:R-:W-:Y:S04]  /*55e50*/  STL.64 [R1+0x240], R28 ;  /* 0x0002401c01007387 */ /* 0x001fe80000100a00 */
[----:B------:R-:W-:Y:S04]  /*55e60*/  STL.64 [R1+0x248], R30 ;  /* 0x0002481e01007387 */ /* 0x000fe80000100a00 */
[----:B----4-:R-:W-:Y:S04]  /*55e70*/  STL.64 [R1+0x260], R24 ;  /* 0x0002601801007387 */ /* 0x010fe80000100a00 */
[----:B------:R-:W-:Y:S04]  /*55e80*/  STL.64 [R1+0x268], R26 ;  /* 0x0002681a01007387 */ /* 0x000fe80000100a00 */
[----:B------:R0:W-:Y:S04]  /*55e90*/  STL.64 [R1+0x3f0], R20 ;  /* 0x0003f01401007387 */ /* 0x0001e80000100a00 */
[----:B------:R1:W-:Y:S04]  /*55ea0*/  STL.64 [R1+0x3f8], R22 ;  /* 0x0003f81601007387 */ /* 0x0003e80000100a00 */
        /* <DEDUP_REMOVED lines=8> */
[----:B--2---:R-:W-:Y:S01]  /*55f30*/  STSM.16.M88.4 [R0], R12 ;  /* 0x0000000c00007844 */ /* 0x004fe20000000200 */
[----:B------:R-:W-:-:S03]  /*55f40*/  NOP ;  /* 0x0000000000007918 */ /* 0x000fc60000000000 */
[----:B------:R-:W1:Y:S01]  /*55f50*/  LDS.128 R12, [R0] ;  /* 0x00000000000c7984 */ /* 0x000e620000000c00 */
[----:B------:R-:W-:-:S03]  /*55f60*/  NOP ;  /* 0x0000000000007918 */ /* 0x000fc60000000000 */
[----:B0-----:R0:W-:Y:S04]  /*55f70*/  STL.64 [R1+0x280], R16 ;  /* 0x0002801001007387 */ /* 0x0011e80000100a00 */
[----:B------:R2:W-:Y:S04]  /*55f80*/  STL.64 [R1+0x288], R18 ;  /* 0x0002881201007387 */ /* 0x0005e80000100a00 */
[----:B------:R-:W4:Y:S04]  /*55f90*/  LDL.LU R28, [R1+0x2d0] ;  /* 0x0002d000011c7983 */ /* 0x000f280000300800 */
[----:B------:R-:W4:Y:S04]  /*55fa0*/  LDL.LU R29, [R1+0x2d4] ;  /* 0x0002d400011d7983 */ /* 0x000f280000300800 */
[----:B------:R-:W4:Y:S04]  /*55fb0*/  LDL.LU R30, [R1+0x2d8] ;  /* 0x0002d800011e7983 */ /* 0x000f280000300800 */
[----:B------:R-:W4:Y:S04]  /*55fc0*/  LDL.LU R31, [R1+0x2dc] ;  /* 0x0002dc00011f7983 */ /* 0x000f280000300800 */
[----:B-1----:R1:W-:Y:S04]  /*55fd0*/  STL.64 [R1+0x270], R12 ;  /* 0x0002700c01007387 */ /* 0x0023e80000100a00 */
[----:B------:R1:W-:Y:S04]  /*55fe0*/  STL.64 [R1+0x278], R14 ;  /* 0x0002780e01007387 */ /* 0x0003e80000100a00 */
        /* <DEDUP_REMOVED lines=8> */
[----:B-1----:R-:W2:Y:S04]  /*56070*/  LDL.LU R12, [R1+0x300] ;  /* 0x00030000010c7983 */ /* 0x002ea80000300800 */
[----:B------:R-:W2:Y:S04]  /*56080*/  LDL.LU R13, [R1+0x304] ;  /* 0x00030400010d7983 */ /* 0x000ea80000300800 */
[----:B------:R-:W2:Y:S04]  /*56090*/  LDL.LU R14, [R1+0x308] ;  /* 0x00030800010e7983 */ /* 0x000ea80000300800 */
[----:B------:R-:W2:Y:S04]  /*560a0*/  LDL.LU R15, [R1+0x30c] ;  /* 0x00030c00010f7983 */ /* 0x000ea80000300800 */
[----:B---3--:R0:W-:Y:S01]  /*560b0*/  STSM.16.M88.4 [R0], R4 ;  /* 0x0000000400007844 */ /* 0x0081e20000000200 */
[----:B------:R-:W-:-:S03]  /*560c0*/  NOP ;  /* 0x0000000000007918 */ /* 0x000fc60000000000 */
[----:B------:R-:W-:Y:S01]  /*560d0*/  LDS.128 R40, [R0] ;  /* 0x0000000000287984 */ /* 0x000fe20000000c00 */
[----:B------:R-:W-:-:S03]  /*560e0*/  NOP ;  /* 0x0000000000007918 */ /* 0x000fc60000000000 */
[----:B0-----:R-:W3:Y:S04]  /*560f0*/  LDL.LU R4, [R1+0x310] ;  /* 0x0003100001047983 */ /* 0x001ee80000300800 */
[----:B------:R-:W3:Y:S04]  /*56100*/  LDL.LU R5, [R1+0x314] ;  /* 0x0003140001057983 */ /* 0x000ee80000300800 */
[----:B------:R-:W3:Y:S04]  /*56110*/  LDL.LU R6, [R1+0x318] ;  /* 0x0003180001067983 */ /* 0x000ee80000300800 */
[----:B------:R-:W3:Y:S04]  /*56120*/  LDL.LU R7, [R1+0x31c] ;  /* 0x00031c0001077983 */ /* 0x000ee80000300800 */
[----:B----4-:R0:W-:Y:S01]  /*56130*/  STSM.16.M88.4 [R0], R20 ;  /* 0x0000001400007844 */ /* 0x0101e20000000200 */
[----:B------:R-:W-:-:S03]  /*56140*/  NOP ;  /* 0x0000000000007918 */ /* 0x000fc60000000000 */
[----:B------:R-:W-:Y:S01]  /*56150*/  LDS.128 R36, [R0] ;  /* 0x0000000000247984 */ /* 0x000fe20000000c00 */
[----:B------:R-:W-:-:S03]  /*56160*/  NOP ;  /* 0x0000000000007918 */ /* 0x000fc60000000000 */
        /* <DEDUP_REMOVED lines=8> */
[----:B------:R-:W-:Y:S01]  /*561f0*/  STSM.16.M88.4 [R0], R28 ;  /* 0x0000001c00007844 */ /* 0x000fe20000000200 */
[----:B------:R-:W-:-:S03]  /*56200*/  NOP ;  /* 0x0000000000007918 */ /* 0x000fc60000000000 */
[----:B------:R-:W-:Y:S01]  /*56210*/  LDS.128 R28, [R0] ;  /* 0x00000000001c7984 */ /* 0x000fe20000000c00 */
[----:B------:R-:W-:-:S03]  /*56220*/  NOP ;  /* 0x0000000000007918 */ /* 0x000fc60000000000 */
[----:B------:R-:W-:Y:S01]  /*56230*/  STSM.16.M88.4 [R0], R24 ;  /* 0x0000001800007844 */ /* 0x000fe20000000200 */
[----:B------:R-:W-:-:S03]  /*56240*/  NOP ;  /* 0x0000000000007918 */ /* 0x000fc60000000000 */
[----:B------:R-:W-:Y:S01]  /*56250*/  LDS.128 R32, [R0] ;  /* 0x0000000000207984 */ /* 0x000fe20000000c00 */
[----:B------:R-:W-:-:S03]  /*56260*/  NOP ;  /* 0x0000000000007918 */ /* 0x000fc60000000000 */
[----:B--2---:R-:W-:Y:S01]  /*56270*/  STSM.16.M88.4 [R0], R16 ;  /* 0x0000001000007844 */ /* 0x004fe20000000200 */
[----:B------:R-:W-:-:S03]  /*56280*/  NOP ;  /* 0x0000000000007918 */ /* 0x000fc60000000000 */
[----:B------:R-:W-:Y:S01]  /*56290*/  LDS.128 R24, [R0] ;  /* 0x0000000000187984 */ /* 0x000fe20000000c00 */
[----:B------:R-:W-:-:S03]  /*562a0*/  NOP ;  /* 0x0000000000007918 */ /* 0x000fc60000000000 */
[----:B------:R-:W-:Y:S01]  /*562b0*/  STSM.16.M88.4 [R0], R12 ;  /* 0x0000000c00007844 */ /* 0x000fe20000000200 */
[----:B------:R-:W-:-:S03]  /*562c0*/  NOP ;  /* 0x0000000000007918 */ /* 0x000fc60000000000 */
[----:B------:R-:W0:Y:S01]  /*562d0*/  LDS.128 R12, [R0] ;  /* 0x00000000000c7984 */ /* 0x000e220000000c00 */
[----:B------:R-:W-:-:S03]  /*562e0*/  NOP ;  /* 0x0000000000007918 */ /* 0x000fc60000000000 */
[----:B---3--:R1:W-:Y:S01]  /*562f0*/  STSM.16.M88.4 [R0], R4 ;  /* 0x0000000400007844 */ /* 0x0083e20000000200 */
[----:B------:R-:W-:-:S03]  /*56300*/  NOP ;  /* 0x0000000000007918 */ /* 0x000fc60000000000 */
[----:B------:R-:W2:Y:S01]  /*56310*/  LDS.128 R16, [R0] ;  /* 0x0000000000107984 */ /* 0x000ea20000000c00 */
[----:B------:R-:W-:-:S03]  /*56320*/  NOP ;  /* 0x0000000000007918 */ /* 0x000fc60000000000 */
[----:B0-----:R0:W-:Y:S04]  /*56330*/  STL [R1+0x1d50], R15 ;  /* 0x001d500f01007387 */ /* 0x0011e80000100800 */
[----:B-1----:R-:W3:Y:S04]  /*56340*/  LDL.LU R4, [R1+0x80] ;  /* 0x0000800001047983 */ /* 0x002ee80000300800 */
[----:B0-----:R-:W3:Y:S04]  /*56350*/  LDL.LU R15, [R1+0xbc4] ;  /* 0x000bc400010f7983 */ /* 0x001ee80000300800 */
[----:B--2---:R-:W-:Y:S04]  /*56360*/  STL [R1+0x1d4c], R19 ;  /* 0x001d4c1301007387 */ /* 0x004fe80000100800 */
[----:B----4-:R-:W-:Y:S01]  /*56370*/  STSM.16.M88.4 [R0], R20 ;  /* 0x0000001400007844 */ /* 0x010fe20000000200 */
[----:B------:R-:W-:-:S03]  /*56380*/  NOP ;  /* 0x0000000000007918 */ /* 0x000fc60000000000 */
[----:B------:R-:W0:Y:S01]  /*56390*/  LDS.128 R20, [R0] ;  /* 0x0000000000147984 */ /* 0x000e220000000c00 */
[----:B------:R-:W-:-:S03]  /*563a0*/  NOP ;  /* 0x0000000000007918 */ /* 0x000fc60000000000 */
[----:B0-----:R0:W-:Y:S04]  /*563b0*/  STL [R1+0x1d54], R22 ;  /* 0x001d541601007387 */ /* 0x0011e80000100800 */
[----:B0-----:R-:W2:Y:S04]  /*563c0*/  LDL.LU R22, [R1+0xbc0] ;  /* 0x000bc00001167983 */ /* 0x001ea80000300800 */
[----:B------:R0:W-:Y:S04]  /*563d0*/  STL [R1+0x1d48], R23 ;  /* 0x001d481701007387 */ /* 0x0001e80000100800 */
[----:B------:R-:W4:Y:S04]  /*563e0*/  LDL.LU R6, [R1+0x70] ;  /* 0x0000700001067983 */ /* 0x000f280000300800 */
[----:B------:R-:W4:Y:S04]  /*563f0*/  LDL.LU R5, [R1+0x60] ;  /* 0x0000600001057983 */ /* 0x000f280000300800 */
[----:B------:R-:W4:Y:S04]  /*56400*/  LDL R7, [R1+0xbe8] ;  /* 0x000be80001077983 */ /* 0x000f280000100800 */
[----:B------:R-:W4:Y:S04]  /*56410*/  LDL.LU R19, [R1+0xd40] ;  /* 0x000d400001137983 */ /* 0x000f280000300800 */
[----:B0-----:R-:W4:Y:S04]  /*56420*/  LDL.LU R23, [R1+0xbec] ;  /* 0x000bec0001177983 */ /* 0x001f280000300800 */
[----:B------:R0:W-:Y:S01]  /*56430*/  STSM.16.M88.4 [R0], R44 ;  /* 0x0000002c00007844 */ /* 0x0001e20000000200 */
[C---:B---3--:R-:W-:Y:S01]  /*56440*/  IMAD R48, R15.reuse, R50, RZ ;  /* 0x000000320f307224 */ /* 0x048fe200078e02ff */
[----:B------:R-:W-:-:S02]  /*56450*/  ISETP.GE.AND P0, PT, R15, UR4, PT ;  /* 0x000000040f007c0c */ /* 0x000fc4000bf06270 */
[----:B------:R-:W-:Y:S01]  /*56460*/  PRMT R49, R4, 0x7632, R49 ;  /* 0x0000763204317816 */ /* 0x000fe20000000031 */
[C---:B--2---:R-:W-:Y:S01]  /*56470*/  VIADD R2, R22.reuse, 0x7f ;  /* 0x0000007f16027836 */ /* 0x044fe20000000000 */
[----:B------:R-:W-:-:S04]  /*56480*/  ISETP.LT.AND P0, PT, R22, UR29, !P0 ;  /* 0x0000001d16007c0c */ /* 0x000fc8000c701270 */
[----:B------:R-:W-:Y:S02]  /*56490*/  ISETP.GE.AND P1, PT, R2, UR27, PT ;  /* 0x0000001b02007c0c */ /* 0x000fe4000bf26270 */
[----:B------:R-:W-:Y:S01]  /*564a0*/  LEA R2, P2, R48, UR10, 0x1 ;  /* 0x0000000a30027c11 */ /* 0x000fe2000f8408ff */
[----:B------:R-:W-:-:S03]  /*564b0*/  IMAD R52, R22, UR24, RZ ;  /* 0x0000001816347c24 */ /* 0x000fc6000f8e02ff */
[----:B------:R-:W-:-:S03]  /*564c0*/  LEA.HI.X.SX32 R3, R48, UR11, 0x1, P2 ;  /* 0x0000000b30037c11 */ /* 0x000fc600090f0eff */
[----:B0-----:R-:W-:Y:S01]  /*564d0*/  IMAD.WIDE R44, R52, 0x2, R2 ;  /* 0x00000002342c7825 */ /* 0x001fe200078e0202 */
[----:B------:R-:W-:-:S04]  /*564e0*/  NOP ;  /* 0x0000000000007918 */ /* 0x000fc80000000000 */
[----:B------:R0:W-:Y:S04]  /*564f0*/  @P0 STG.E.U16 desc[UR6][R44.64], R4 ;  /* 0x000000042c000986 */ /* 0x0001e8000c101506 */
[----:B0-----:R-:W2:Y:S01]  /*56500*/  LDL.LU R4, [R1+0x50] ;  /* 0x0000500001047983 */ /* 0x001ea20000300800 */
[C---:B----4-:R-:W-:Y:S01]  /*56510*/  IMAD R45, R7.reuse, R50, RZ ;  /* 0x00000032072d7224 */ /* 0x050fe200078e02ff */
[----:B------:R-:W-:Y:S02]  /*56520*/  ISETP.GE.AND P0, PT, R7, UR12, PT ;  /* 0x0000000c07007c0c */ /* 0x000fe4000bf06270 */
[----:B------:R-:W3:Y:S02]  /*56530*/  LDL.LU R11, [R1+0x84] ;  /* 0x00008400010b7983 */ /* 0x000ee40000300800 */
[----:B------:R-:W-:-:S02]  /*56540*/  LEA R44, P2, R45, UR10, 0x1 ;  /* 0x0000000a2d2c7c11 */ /* 0x000fc4000f8408ff */
[----:B------:R-:W-:Y:S02]  /*56550*/  ISETP.LT.AND P0, PT, R22, UR31, !P0 ;  /* 0x0000001f16007c0c */ /* 0x000fe4000c701270 */
[----:B------:R-:W-:-:S03]  /*56560*/  LEA.HI.X.SX32 R45, R45, UR11, 0x1, P2 ;  /* 0x0000000b2d2d7c11 */ /* 0x000fc600090f0eff */
[----:B------:R-:W-:-:S08]  /*56570*/  IMAD.WIDE R46, R52, 0x2, R44 ;  /* 0x00000002342e7825 */ /* 0x000fd000078e022c */
[----:B------:R0:W-:Y:S01]  /*56580*/  @P0 STG.E.U16 desc[UR6][R46.64], R49 ;  /* 0x000000312e000986 */ /* 0x0001e2000c101506 */
[----:B------:R-:W-:Y:S01]  /*56590*/  ISETP.GE.AND P0, PT, R22, UR5, PT ;  /* 0x0000000516007c0c */ /* 0x000fe2000bf06270 */
[----:B------:R-:W-:-:S03]  /*565a0*/  ULDC.64 UR4, c[0x0][0x228] ;  /* 0x00008a0000047ab9 */ /* 0x000fc60000000a00 */
[----:B------:R-:W-:Y:S01]  /*565b0*/  ISETP.LT.AND P3, PT, R19, UR8, !P0 ;  /* 0x0000000813007c0c */ /* 0x000fe2000c761270 */
[----:B------:R-:W-:Y:S01]  /*565c0*/  ULDC UR8, c[0x0][0x228] ;  /* 0x00008a0000087ab9 */ /* 0x000fe20000000800 */
[----:B0-----:R-:W-:-:S05]  /*565d0*/  IMAD R47, R50, 0x40, R48 ;  /* 0x00000040322f7824 */ /* 0x001fca00078e0230 */
[----:B------:R-:W-:Y:S01]  /*565e0*/  LEA R46, P2, R47, UR10, 0x1 ;  /* 0x0000000a2f2e7c11 */ /* 0x000fe2000f8408ff */
[----:B------:R-:W-:-:S03]  /*565f0*/  IMAD R50, R50, 0x20, R47 ;  /* 0x0000002032327824 */ /* 0x000fc600078e022f */
[----:B------:R-:W-:-:S03]  /*56600*/  LEA.HI.X.SX32 R47, R47, UR11, 0x1, P2 ;  /* 0x0000000b2f2f7c11 */ /* 0x000fc600090f0eff */
[----:B------:R-:W-:Y:S01]  /*56610*/  IMAD.WIDE R48, R52, 0x2, R46 ;  /* 0x0000000234307825 */ /* 0x000fe200078e022e */
[----:B------:R-:W-:Y:S01]  /*56620*/  ISETP.LT.AND P0, PT, R23, UR4, !P0 ;  /* 0x0000000417007c0c */ /* 0x000fe2000c701270 */
[----:B------:R-:W-:-:S03]  /*56630*/  ULDC UR4, c[0x0][0x22c] ;  /* 0x00008b0000047ab9 */ /* 0x000fc60000000800 */
[----:B------:R0:W-:Y:S01]  /*56640*/  @P3 STG.E.U16 desc[UR6][R48.64], R6 ;  /* 0x0000000630003986 */ /* 0x0001e2000c101506 */
[----:B------:R-:W-:Y:S02]  /*56650*/  PRMT R53, R6, 0x7632, R53 ;  /* 0x0000763206357816 */ /* 0x000fe40000000035 */
[C---:B0-----:R-:W-:Y:S01]  /*56660*/  LEA R48, P2, R50.reuse, UR10, 0x1 ;  /* 0x0000000a32307c11 */ /* 0x041fe2000f8408ff */
[----:B------:R-:W4:Y:S03]  /*56670*/  LDL.LU R6, [R1+0x74] ;  /* 0x0000740001067983 */ /* 0x000f260000300800 */
[----:B------:R-:W-:Y:S01]  /*56680*/  LEA.HI.X.SX32 R49, R50, UR11, 0x1, P2 ;  /* 0x0000000b32317c11 */ /* 0x000fe200090f0eff */
[----:B------:R-:W-:Y:S02]  /*56690*/  ULDC.64 UR10, c[0x0][0x228] ;  /* 0x00008a00000a7ab9 */ /* 0x000fe40000000a00 */
[----:B------:R-:W-:-:S05]  /*566a0*/  IMAD.WIDE R50, R52, 0x2, R48 ;  /* 0x0000000234327825 */ /* 0x000fca00078e0230 */
[----:B------:R0:W-:Y:S02]  /*566b0*/  @P0 STG.E.U16 desc[UR6][R50.64], R53 ;  /* 0x0000003532000986 */ /* 0x0001e4000c101506 */
[----:B0-----:R-:W-:-:S05]  /*566c0*/  VIADD R50, R22, 0x1 ;  /* 0x0000000116327836 */ /* 0x001fca0000000000 */
[----:B------:R-:W-:Y:S01]  /*566d0*/  ISETP.GE.AND P0, PT, R50, UR13, PT ;  /* 0x0000000d32007c0c */ /* 0x000fe2000bf06270 */
[----:B------:R-:W-:Y:S01]  /*566e0*/  VIADD R52, R52, UR24 ;  /* 0x0000001834347c36 */ /* 0x000fe20008000000 */
[----:B------:R-:W-:Y:S01]  /*566f0*/  PRMT R53, R5, 0x7632, R53 ;  /* 0x0000763205357816 */ /* 0x000fe20000000035 */
[----:B------:R-:W-:Y:S01]  /*56700*/  ULDC.64 UR12, c[0x0][0x228] ;  /* 0x00008a00000c7ab9 */ /* 0x000fe20000000a00 */
[----:B------:R-:W-:Y:S01]  /*56710*/  ISETP.LT.AND P2, PT, R15, UR22, !P0 ;  /* 0x000000160f007c0c */ /* 0x000fe2000c741270 */
[----:B------:R-:W-:-:S12]  /*56720*/  IMAD.WIDE R50, R52, 0x2, R2 ;  /* 0x0000000234327825 */ /* 0x000fd800078e0202 */
[----:B------:R0:W-:Y:S01]  /*56730*/  @P2 STG.E.U16 desc[UR6][R50.64], R5 ;  /* 0x0000000532002986 */ /* 0x0001e2000c101506 */
[----:B------:R-:W-:-:S03]  /*56740*/  ISETP.LT.AND P2, PT, R7, UR20, !P0 ;  /* 0x0000001407007c0c */ /* 0x000fc6000c741270 */
[----:B0-----:R-:W4:Y:S01]  /*56750*/  LDL.LU R5, [R1+0x64] ;  /* 0x0000640001057983 */ /* 0x001f220000300800 */
[----:B------:R-:W-:-:S09]  /*56760*/  IMAD.WIDE R50, R52, 0x2, R44 ;  /* 0x0000000234327825 */ /* 0x000fd200078e022c */
[----:B------:R0:W-:Y:S01]  /*56770*/  @P2 STG.E.U16 desc[UR6][R50.64], R53 ;  /* 0x0000003532002986 */ /* 0x0001e2000c101506 */
[----:B------:R-:W-:Y:S01]  /*56780*/  ISETP.LT.AND P2, PT, R19, UR18, !P0 ;  /* 0x0000001213007c0c */ /* 0x000fe2000c741270 */
[----:B0-----:R-:W-:-:S12]  /*56790*/  IMAD.WIDE R50, R52, 0x2, R46 ;  /* 0x0000000234327825 */ /* 0x001fd800078e022e */
[----:B--2---:R0:W-:Y:S01]  /*567a0*/  @P2 STG.E.U16 desc[UR6][R50.64], R4 ;  /* 0x0000000432002986 */ /* 0x0041e2000c101506 */
[----:B------:R-:W-:-:S03]  /*567b0*/  PRMT R53, R4, 0x7632, R53 ;  /* 0x0000763204357816 */ /* 0x000fc60000000035 */
[----:B0-----:R-:W2:Y:S01]  /*567c0*/  LDL.LU R4, [R1+0x54] ;  /* 0x0000540001047983 */ /* 0x001ea20000300800 */
[----:B------:R-:W-:Y:S01]  /*567d0*/  ISETP.LT.AND P0, PT, R23, UR16, !P0 ;  /* 0x0000001017007c0c */ /* 0x000fe2000c701270 */
[----:B------:R-:W-:-:S12]  /*567e0*/  IMAD.WIDE R50, R52, 0x2, R48 ;  /* 0x0000000234327825 */ /* 0x000fd800078e0230 */
[----:B------:R0:W-:Y:S02]  /*567f0*/  @P0 STG.E.U16 desc[UR6][R50.64], R53 ;  /* 0x0000003532000986 */ /* 0x0001e4000c101506 */
[----:B0-----:R-:W-:-:S05]  /*56800*/  VIADD R50, R22, 0x2 ;  /* 0x0000000216327836 */ /* 0x001fca0000000000 */
[----:B------:R-:W-:Y:S01]  /*56810*/  ISETP.GE.AND P0, PT, R50, UR4, PT ;  /* 0x0000000432007c0c */ /* 0x000fe2000bf06270 */
[----:B------:R-:W-:Y:S01]  /*56820*/  VIADD R50, R52, UR24 ;  /* 0x0000001834327c36 */ /* 0x000fe20008000000 */
[----:B---3--:R-:W-:Y:S01]  /*56830*/  PRMT R51, R11, 0x7632, R51 ;  /* 0x000076320b337816 */ /* 0x008fe20000000033 */
[----:B------:R-:W-:Y:S01]  /*56840*/  ULDC UR4, c[0x0][0x22c] ;  /* 0x00008b0000047ab9 */ /* 0x000fe20000000800 */
[----:B------:R-:W-:Y:S01]  /*56850*/  ISETP.LT.AND P2, PT, R15, UR14, !P0 ;  /* 0x0000000e0f007c0c */ /* 0x000fe2000c741270 */
[----:B------:R-:W-:Y:S01]  /*56860*/  IMAD.WIDE R52, R50, 0x2, R2 ;  /* 0x0000000232347825 */ /* 0x000fe200078e0202 */
[----:B------:R-:W-:Y:S01]  /*56870*/  ISETP.LT.AND P3, PT, R7, UR12, !P0 ;  /* 0x0000000c07007c0c */ /* 0x000fe2000c761270 */
[----:B------:R-:W-:Y:S01]  /*56880*/  ULDC UR12, c[0x0][0x228] ;  /* 0x00008a00000c7ab9 */ /* 0x000fe20000000800 */
[----:B------:R-:W-:Y:S01]  /*56890*/  PRMT R57, R60, 0x7632, R57 ;  /* 0x000076323c397816 */ /* 0x000fe20000000039 */
[----:B------:R-:W-:Y:S01]  /*568a0*/  VIADD R56, R22, 0xd ;  /* 0x0000000d16387836 */ /* 0x000fe20000000000 */
[----:B------:R-:W-:-:S07]  /*568b0*/  ULDC UR14, c[0x0][0x228] ;  /* 0x00008a00000e7ab9 */ /* 0x000fce0000000800 */
[----:B------:R0:W-:Y:S01]  /*568c0*/  @P2 STG.E.U16 desc[UR6][R52.64], R11 ;  /* 0x0000000b34002986 */ /* 0x0001e2000c101506 */
[----:B------:R-:W-:Y:S01]  /*568d0*/  ISETP.LT.AND P2, PT, R19, UR10, !P0 ;  /* 0x0000000a13007c0c */ /* 0x000fe2000c741270 */
[----:B------:R-:W-:Y:S01]  /*568e0*/  ULDC UR10, c[0x0][0x228] ;  /* 0x00008a00000a7ab9 */ /* 0x000fe20000000800 */
[----:B------:R-:W-:Y:S01]  /*568f0*/  ISETP.LT.AND P0, PT, R23, UR26, !P0 ;  /* 0x0000001a17007c0c */ /* 0x000fe2000c701270 */
[----:B0-----:R-:W-:-:S05]  /*56900*/  IMAD.WIDE R52, R50, 0x2, R44 ;  /* 0x0000000232347825 */ /* 0x001fca00078e022c */
[----:B------:R0:W-:Y:S02]  /*56910*/  @P3 STG.E.U16 desc[UR6][R52.64], R51 ;  /* 0x0000003334003986 */ /* 0x0001e4000c101506 */
[----:B0-----:R-:W-:Y:S01]  /*56920*/  IMAD.WIDE R52, R50, 0x2, R46 ;  /* 0x0000000232347825 */ /* 0x001fe200078e022e */
[----:B----4-:R-:W-:-:S04]  /*56930*/  PRMT R51, R6, 0x7632, R51 ;  /* 0x0000763206337816 */ /* 0x010fc80000000033 */
[----:B------:R0:W-:Y:S02]  /*56940*/  @P2 STG.E.U16 desc[UR6][R52.64], R6 ;  /* 0x0000000634002986 */ /* 0x0001e4000c101506 */
[----:B0-----:R-:W-:Y:S02]  /*56950*/  IMAD.WIDE R52, R50, 0x2, R48 ;  /* 0x0000000232347825 */ /* 0x001fe400078e0230 */
[----:B------:R-:W3:Y:S04]  /*56960*/  LDL.LU R6, [R1+0x88] ;  /* 0x0000880001067983 */ /* 0x000ee80000300800 */
[----:B------:R0:W-:Y:S02]  /*56970*/  @P0 STG.E.U16 desc[UR6][R52.64], R51 ;  /* 0x0000003334000986 */ /* 0x0001e4000c101506 */
[----:B0-----:R-:W-:-:S05]  /*56980*/  VIADD R51, R22, 0x3 ;  /* 0x0000000316337836 */ /* 0x001fca0000000000 */
[----:B------:R-:W-:Y:S01]  /*56990*/  ISETP.GE.AND P0, PT, R51, UR4, PT ;  /* 0x0000000433007c0c */ /* 0x000fe2000bf06270 */
[----:B------:R-:W-:Y:S01]  /*569a0*/  VIADD R50, R50, UR24 ;  /* 0x0000001832327c36 */ /* 0x000fe20008000000 */
[----:B------:R-:W-:Y:S01]  /*569b0*/  PRMT R51, R5, 0x7632, R51 ;  /* 0x0000763205337816 */ /* 0x000fe20000000033 */
[----:B------:R-:W-:Y:S01]  /*569c0*/  ULDC UR4, c[0x0][0x228] ;  /* 0x00008a0000047ab9 */ /* 0x000fe20000000800 */
[----:B------:R-:W-:Y:S01]  /*569d0*/  ISETP.LT.AND P2, PT, R15, UR28, !P0 ;  /* 0x0000001c0f007c0c */ /* 0x000fe2000c741270 */
[----:B------:R-:W-:Y:S01]  /*569e0*/  IMAD.WIDE R52, R50, 0x2, R2 ;  /* 0x0000000232347825 */ /* 0x000fe200078e0202 */
[----:B------:R-:W-:-:S11]  /*569f0*/  ISETP.LT.AND P3, PT, R7, UR30, !P0 ;  /* 0x0000001e07007c0c */ /* 0x000fd6000c761270 */
[----:B------:R0:W-:Y:S04]  /*56a00*/  @P2 STG.E.U16 desc[UR6][R52.64], R5 ;  /* 0x0000000534002986 */ /* 0x0001e8000c101506 */
[----:B0-----:R-:W4:Y:S01]  /*56a10*/  LDL.LU R5, [R1+0x78] ;  /* 0x0000780001057983 */ /* 0x001f220000300800 */
[----:B------:R-:W-:Y:S01]  /*56a20*/  ISETP.LT.AND P2, PT, R19, UR4, !P0 ;  /* 0x0000000413007c0c */ /* 0x000fe2000c741270 */
[----:B------:R-:W-:Y:S01]  /*56a30*/  IMAD.WIDE R52, R50, 0x2, R44 ;  /* 0x0000000232347825 */ /* 0x000fe200078e022c */
[----:B------:R-:W-:-:S04]  /*56a40*/  ULDC UR4, c[0x0][0x228] ;  /* 0x00008a0000047ab9 */ /* 0x000fc80000000800 */
[----:B------:R0:W-:Y:S02]  /*56a50*/  @P3 STG.E.U16 desc[UR6][R52.64], R51 ;  /* 0x0000003334003986 */ /* 0x0001e4000c101506 */
[----:B0-----:R-:W-:-:S05]  /*56a60*/  IMAD.WIDE R52, R50, 0x2, R46 ;  /* 0x0000000232347825 */ /* 0x001fca00078e022e */
[----:B--2---:R0:W-:Y:S01]  /*56a70*/  @P2 STG.E.U16 desc[UR6][R52.64], R4 ;  /* 0x0000000434002986 */ /* 0x0041e2000c101506 */
[----:B------:R-:W-:-:S03]  /*56a80*/  PRMT R51, R4, 0x7632, R51 ;  /* 0x0000763204337816 */ /* 0x000fc60000000033 */
[----:B0-----:R-:W2:Y:S01]  /*56a90*/  LDL.LU R4, [R1+0x68] ;  /* 0x0000680001047983 */ /* 0x001ea20000300800 */
[----:B------:R-:W-:Y:S01]  /*56aa0*/  ISETP.LT.AND P0, PT, R23, UR4, !P0 ;  /* 0x0000000417007c0c */ /* 0x000fe2000c701270 */
[----:B------:R-:W-:Y:S01]  /*56ab0*/  IMAD.WIDE R52, R50, 0x2, R48 ;  /* 0x0000000232347825 */ /* 0x000fe200078e0230 */
[----:B------:R-:W-:-:S11]  /*56ac0*/  ULDC UR4, c[0x0][0x22c] ;  /* 0x00008b0000047ab9 */ /* 0x000fd60000000800 */
[----:B------:R0:W-:Y:S02]  /*56ad0*/  @P0 STG.E.U16 desc[UR6][R52.64], R51 ;  /* 0x0000003334000986 */ /* 0x0001e4000c101506 */
[----:B0-----:R-:W-:-:S05]  /*56ae0*/  VIADD R51, R22, 0x4 ;  /* 0x0000000416337836 */ /* 0x001fca0000000000 */
[----:B------:R-:W-:Y:S01]  /*56af0*/  ISETP.GE.AND P0, PT, R51, UR4, PT ;  /* 0x0000000433007c0c */ /* 0x000fe2000bf06270 */
[----:B------:R-:W-:-:S03]  /*56b00*/  ULDC UR4, c[0x0][0x228] ;  /* 0x00008a0000047ab9 */ /* 0x000fc60000000800 */
[----:B------:R-:W-:Y:S01]  /*56b10*/  ISETP.LT.AND P2, PT, R15, UR4, !P0 ;  /* 0x000000040f007c0c */ /* 0x000fe2000c741270 */
[----:B------:R-:W-:Y:S01]  /*56b20*/  VIADD R50, R50, UR24 ;  /* 0x0000001832327c36 */ /* 0x000fe20008000000 */
[----:B------:R-:W-:-:S03]  /*56b30*/  ULDC UR4, c[0x0][0x228] ;  /* 0x00008a0000047ab9 */ /* 0x000fc60000000800 */
[----:B------:R-:W-:Y:S01]  /*56b40*/  IMAD.WIDE R52, R50, 0x2, R2 ;  /* 0x0000000232347825 */ /* 0x000fe200078e0202 */
[----:B------:R-:W-:Y:S01]  /*56b50*/  ISETP.LT.AND P3, PT, R7, UR4, !P0 ;  /* 0x0000000407007c0c */ /* 0x000fe2000c761270 */
[----:B------:R-:W-:-:S06]  /*56b60*/  ULDC UR4, c[0x0][0x228] ;  /* 0x00008a0000047ab9 */ /* 0x000fcc0000000800 */
[----:B---3--:R0:W-:Y:S01]  /*56b70*/  @P2 STG.E.U16 desc[UR6][R52.64], R6 ;  /* 0x0000000634002986 */ /* 0x0081e2000c101506 */
[----:B------:R-:W-:-:S03]  /*56b80*/  PRMT R51, R6, 0x7632, R51 ;  /* 0x0000763206337816 */ /* 0x000fc60000000033 */
[----:B0-----:R-:W3:Y:S01]  /*56b90*/  LDL.LU R6, [R1+0x58] ;  /* 0x0000580001067983 */ /* 0x001ee20000300800 */
[----:B------:R-:W-:Y:S01]  /*56ba0*/  ISETP.LT.AND P2, PT, R19, UR4, !P0 ;  /* 0x0000000413007c0c */ /* 0x000fe2000c741270 */
[C---:B------:R-:W-:Y:S01]  /*56bb0*/  IMAD.WIDE R52, R50.reuse, 0x2, R44 ;  /* 0x0000000232347825 */ /* 0x040fe200078e022c */
[----:B------:R-:W-:Y:S02]  /*56bc0*/  ULDC UR4, c[0x0][0x228] ;  /* 0x00008a0000047ab9 */ /* 0x000fe40000000800 */
[----:B------:R-:W-:Y:S01]  /*56bd0*/  ISETP.LT.AND P0, PT, R23, UR4, !P0 ;  /* 0x0000000417007c0c */ /* 0x000fe2000c701270 */
[----:B------:R-:W-:Y:S01]  /*56be0*/  ULDC UR4, c[0x0][0x22c] ;  /* 0x00008b0000047ab9 */ /* 0x000fe20000000800 */
[----:B------:R0:W-:Y:S02]  /*56bf0*/  @P3 STG.E.U16 desc[UR6][R52.64], R51 ;  /* 0x0000003334003986 */ /* 0x0001e4000c101506 */
[----:B0-----:R-:W-:-:S05]  /*56c00*/  IMAD.WIDE R52, R50, 0x2, R46 ;  /* 0x0000000232347825 */ /* 0x001fca00078e022e */
[----:B----4-:R0:W-:Y:S01]  /*56c10*/  @P2 STG.E.U16 desc[UR6][R52.64], R5 ;  /* 0x0000000534002986 */ /* 0x0101e2000c101506 */
[----:B------:R-:W-:Y:S01]  /*56c20*/  PRMT R51, R5, 0x7632, R51 ;  /* 0x0000763205337816 */ /* 0x000fe20000000033 */
[----:B0-----:R-:W-:Y:S02]  /*56c30*/  IMAD.WIDE R52, R50, 0x2, R48 ;  /* 0x0000000232347825 */ /* 0x001fe400078e0230 */
[----:B------:R-:W4:Y:S04]  /*56c40*/  LDL.LU R5, [R1+0x8c] ;  /* 0x00008c0001057983 */ /* 0x000f280000300800 */
[----:B------:R0:W-:Y:S02]  /*56c50*/  @P0 STG.E.U16 desc[UR6][R52.64], R51 ;  /* 0x0000003334000986 */ /* 0x0001e4000c101506 */
[----:B0-----:R-:W-:-:S05]  /*56c60*/  VIADD R51, R22, 0x5 ;  /* 0x0000000516337836 */ /* 0x001fca0000000000 */
[----:B------:R-:W-:Y:S01]  /*56c70*/  ISETP.GE.AND P0, PT, R51, UR4, PT ;  /* 0x0000000433007c0c */ /* 0x000fe2000bf06270 */
[----:B------:R-:W-:-:S03]  /*56c80*/  ULDC UR4, c[0x0][0x228] ;  /* 0x00008a0000047ab9 */ /* 0x000fc60000000800 */
[----:B------:R-:W-:Y:S01]  /*56c90*/  ISETP.LT.AND P2, PT, R15, UR4, !P0 ;  /* 0x000000040f007c0c */ /* 0x000fe2000c741270 */
[----:B------:R-:W-:Y:S01]  /*56ca0*/  VIADD R50, R50, UR24 ;  /* 0x0000001832327c36 */ /* 0x000fe20008000000 */
[----:B------:R-:W-:-:S03]  /*56cb0*/  ULDC UR4, c[0x0][0x228] ;  /* 0x00008a0000047ab9 */ /* 0x000fc60000000800 */
[----:B------:R-:W-:-:S08]  /*56cc0*/  IMAD.WIDE R52, R50, 0x2, R2 ;  /* 0x0000000232347825 */ /* 0x000fd000078e0202 */
[----:B--2---:R0:W-:Y:S01]  /*56cd0*/  @P2 STG.E.U16 desc[UR6][R52.64], R4 ;  /* 0x0000000434002986 */ /* 0x0041e2000c101506 */
[----:B------:R-:W-:-:S03]  /*56ce0*/  PRMT R51, R4, 0x7632, R51 ;  /* 0x0000763204337816 */ /* 0x000fc60000000033 */
[----:B0-----:R-:W2:Y:S01]  /*56cf0*/  LDL.LU R4, [R1+0x7c] ;  /* 0x00007c0001047983 */ /* 0x001ea20000300800 */
[----:B------:R-:W-:Y:S01]  /*56d00*/  ISETP.LT.AND P3, PT, R7, UR4, !P0 ;  /* 0x0000000407007c0c */ /* 0x000fe2000c761270 */
[----:B------:R-:W-:Y:S02]  /*56d10*/  ULDC UR4, c[0x0][0x228] ;  /* 0x00008a0000047ab9 */ /* 0x000fe40000000800 */
[----:B------:R-:W-:Y:S01]  /*56d20*/  ISETP.LT.AND P2, PT, R19, UR4, !P0 ;  /* 0x0000000413007c0c */ /* 0x000fe2000c741270 */
[----:B------:R-:W-:Y:S01]  /*56d30*/  IMAD.WIDE R52, R50, 0x2, R44 ;  /* 0x0000000232347825 */ /* 0x000fe200078e022c */
[----:B------:R-:W-:Y:S02]  /*56d40*/  ULDC UR4, c[0x0][0x228] ;  /* 0x00008a0000047ab9 */ /* 0x000fe40000000800 */
[----:B------:R-:W-:Y:S01]  /*56d50*/  ISETP.LT.AND P0, PT, R23, UR4, !P0 ;  /* 0x0000000417007c0c */ /* 0x000fe2000c701270 */
[----:B------:R-:W-:-:S05]  /*56d60*/  ULDC UR4, c[0x0][0x22c] ;  /* 0x00008b0000047ab9 */ /* 0x000fca0000000800 */
[----:B------:R0:W-:Y:S02]  /*56d70*/  @P3 STG.E.U16 desc[UR6][R52.64], R51 ;  /* 0x0000003334003986 */ /* 0x0001e4000c101506 */
[----:B0-----:R-:W-:-:S05]  /*56d80*/  IMAD.WIDE R52, R50, 0x2, R46 ;  /* 0x0000000232347825 */ /* 0x001fca00078e022e */
[----:B---3--:R0:W-:Y:S01]  /*56d90*/  @P2 STG.E.U16 desc[UR6][R52.64], R6 ;  /* 0x0000000634002986 */ /* 0x0081e2000c101506 */
[----:B------:R-:W-:Y:S01]  /*56da0*/  PRMT R51, R6, 0x7632, R51 ;  /* 0x0000763206337816 */ /* 0x000fe20000000033 */
[----:B0-----:R-:W-:Y:S02]  /*56db0*/  IMAD.WIDE R52, R50, 0x2, R48 ;  /* 0x0000000232347825 */ /* 0x001fe400078e0230 */
[----:B------:R-:W3:Y:S04]  /*56dc0*/  LDL.LU R6, [R1+0x6c] ;  /* 0x00006c0001067983 */ /* 0x000ee80000300800 */
        /* <DEDUP_REMOVED lines=8> */
[----:B----4-:R0:W-:Y:S01]  /*56e50*/  @P2 STG.E.U16 desc[UR6][R50.64], R5 ;  /* 0x0000000532002986 */ /* 0x0101e2000c101506 */
[----:B------:R-:W-:Y:S02]  /*56e60*/  PRMT R53, R5, 0x7632, R53 ;  /* 0x0000763205357816 */ /* 0x000fe40000000035 */
[----:B------:R-:W-:Y:S01]  /*56e70*/  ISETP.LT.AND P3, PT, R7, UR4, !P0 ;  /* 0x0000000407007c0c */ /* 0x000fe2000c761270 */
[----:B------:R-:W-:Y:S01]  /*56e80*/  ULDC UR4, c[0x0][0x228] ;  /* 0x00008a0000047ab9 */ /* 0x000fe20000000800 */
[----:B0-----:R-:W4:Y:S01]  /*56e90*/  LDL.LU R5, [R1+0x5c] ;  /* 0x00005c0001057983 */ /* 0x001f220000300800 */
[----:B------:R-:W-:Y:S01]  /*56ea0*/  ISETP.LT.AND P2, PT, R19, UR4, !P0 ;  /* 0x0000000413007c0c */ /* 0x000fe2000c741270 */
[----:B------:R-:W-:Y:S01]  /*56eb0*/  IMAD.WIDE R50, R52, 0x2, R44 ;  /* 0x0000000234327825 */ /* 0x000fe200078e022c */
[----:B------:R-:W-:-:S08]  /*56ec0*/  ULDC UR4, c[0x0][0x228] ;  /* 0x00008a0000047ab9 */ /* 0x000fd00000000800 */
        /* <DEDUP_REMOVED lines=14> */
[----:B------:R-:W-:Y:S02]  /*56fb0*/  ULDC UR4, c[0x0][0x228] ;  /* 0x00008a0000047ab9 */ /* 0x000fe40000000800 */
[----:B------:R-:W-:Y:S01]  /*56fc0*/  ISETP.LT.AND P3, PT, R7, UR4, !P0 ;  /* 0x0000000407007c0c */ /* 0x000fe2000c761270 */
[----:B------:R-:W-:Y:S01]  /*56fd0*/  IMAD.WIDE R50, R52, 0x2, R2 ;  /* 0x0000000234327825 */ /* 0x000fe200078e0202 */
[----:B------:R-:W-:-:S07]  /*56fe0*/  ULDC UR4, c[0x0][0x228] ;  /* 0x00008a0000047ab9 */ /* 0x000fce0000000800 */
[----:B---3--:R0:W-:Y:S01]  /*56ff0*/  @P2 STG.E.U16 desc[UR6][R50.64], R6 ;  /* 0x0000000632002986 */ /* 0x0081e2000c101506 */
[----:B------:R-:W-:Y:S02]  /*57000*/  PRMT R53, R6, 0x7632, R53 ;  /* 0x0000763206357816 */ /* 0x000fe40000000035 */
[----:B------:R-:W-:Y:S01]  /*57010*/  ISETP.LT.AND P2, PT, R19, UR4, !P0 ;  /* 0x0000000413007c0c */ /* 0x000fe2000c741270 */
[----:B------:R-:W-:Y:S01]  /*57020*/  ULDC UR4, c[0x0][0x228] ;  /* 0x00008a0000047ab9 */ /* 0x000fe20000000800 */
[----:B0-----:R-:W3:Y:S01]  /*57030*/  LDL.LU R6, [R1+0x30] ;  /* 0x0000300001067983 */ /* 0x001ee20000300800 */
[----:B------:R-:W-:Y:S01]  /*57040*/  IMAD.WIDE R50, R52, 0x2, R44 ;  /* 0x0000000234327825 */ /* 0x000fe200078e022c */
[----:B------:R-:W-:Y:S01]  /*57050*/  ISETP.LT.AND P0, PT, R23, UR4, !P0 ;  /* 0x0000000417007c0c */ /* 0x000fe2000c701270 */
[----:B------:R-:W-:-:S03]  /*57060*/  ULDC UR4, c[0x0][0x22c] ;  /* 0x00008b0000047ab9 */ /* 0x000fc60000000800 */
[----:B------:R0:W-:Y:S02]  /*57070*/  @P3 STG.E.U16 desc[UR6][R50.64], R53 ;  /* 0x0000003532003986 */ /* 0x0001e4000c101506 */
[----:B0-----:R-:W-:-:S05]  /*57080*/  IMAD.WIDE R50, R52, 0x2, R46 ;  /* 0x0000000234327825 */ /* 0x001fca00078e022e */
[----:B----4-:R0:W-:Y:S01]  /*57090*/  @P2 STG.E.U16 desc[UR6][R50.64], R5 ;  /* 0x0000000532002986 */ /* 0x0101e2000c101506 */
[----:B------:R-:W-:Y:S01]  /*570a0*/  PRMT R53, R5, 0x7632, R53 ;  /* 0x0000763205357816 */ /* 0x000fe20000000035 */
[----:B0-----:R-:W-:Y:S02]  /*570b0*/  IMAD.WIDE R50, R52, 0x2, R48 ;  /* 0x0000000234327825 */ /* 0x001fe400078e0230 */
[----:B------:R-:W4:Y:S04]  /*570c0*/  LDL.LU R5, [R1+0x20] ;  /* 0x0000200001057983 */ /* 0x000f280000300800 */
[----:B------:R0:W-:Y:S02]  /*570d0*/  @P0 STG.E.U16 desc[UR6][R50.64], R53 ;  /* 0x0000003532000986 */ /* 0x0001e4000c101506 */
[----:B0-----:R-:W-:-:S04]  /*570e0*/  IADD3 R50, R22, 0x8, RZ ;  /* 0x0000000816327810 */ /* 0x001fc80007ffe0ff */
        /* <DEDUP_REMOVED lines=32> */
[----:B----4-:R0:W-:Y:S01]  /*572f0*/  @P2 STG.E.U16 desc[UR6][R52.64], R5 ;  /* 0x0000000534002986 */ /* 0x0101e2000c101506 */
[----:B------:R-:W-:Y:S01]  /*57300*/  ISETP.LT.AND P2, PT, R19, UR4, !P0 ;  /* 0x0000000413007c0c */ /* 0x000fe2000c741270 */
[----:B------:R-:W-:Y:S01]  /*57310*/  ULDC UR4, c[0x0][0x228] ;  /* 0x00008a0000047ab9 */ /* 0x000fe20000000800 */
[----:B------:R-:W-:Y:S02]  /*57320*/  PRMT R51, R5, 0x7632, R51 ;  /* 0x0000763205337816 */ /* 0x000fe40000000033 */
[----:B0-----:R-:W4:Y:S01]  /*57330*/  LDL.LU R5, [R1+0x34] ;  /* 0x0000340001057983 */ /* 0x001f220000300800 */
[----:B------:R-:W-:-:S05]  /*57340*/  IMAD.WIDE R52, R50, 0x2, R44 ;  /* 0x0000000232347825 */ /* 0x000fca00078e022c */
        /* <DEDUP_REMOVED lines=16> */
[C---:B------:R-:W-:Y:S01]  /*57450*/  IMAD.WIDE R52, R50.reuse, 0x2, R2 ;  /* 0x0000000232347825 */ /* 0x040fe200078e0202 */
[----:B------:R-:W-:Y:S02]  /*57460*/  ULDC UR4, c[0x0][0x228] ;  /* 0x00008a0000047ab9 */ /* 0x000fe40000000800 */
[----:B------:R-:W-:Y:S01]  /*57470*/  ISETP.LT.AND P4, PT, R19, UR4, !P0 ;  /* 0x0000000413007c0c */ /* 0x000fe2000c781270 */
[----:B------:R-:W-:Y:S01]  /*57480*/  ULDC UR4, c[0x0][0x228] ;  /* 0x00008a0000047ab9 */ /* 0x000fe20000000800 */
[----:B------:R-:W-:-:S03]  /*57490*/  VIADD R55, R50, UR24 ;  /* 0x0000001832377c36 */ /* 0x000fc60008000000 */
[----:B---3--:R0:W-:Y:S01]  /*574a0*/  @P2 STG.E.U16 desc[UR6][R52.64], R6 ;  /* 0x0000000634002986 */ /* 0x0081e2000c101506 */
[----:B------:R-:W-:Y:S02]  /*574b0*/  PRMT R51, R6, 0x7632, R51 ;  /* 0x0000763206337816 */ /* 0x000fe40000000033 */
[----:B------:R-:W-:Y:S01]  /*574c0*/  ISETP.LT.AND P2, PT, R23, UR4, !P0 ;  /* 0x0000000417007c0c */ /* 0x000fe2000c741270 */
[----:B------:R-:W-:Y:S01]  /*574d0*/  ULDC UR4, c[0x0][0x22c] ;  /* 0x00008b0000047ab9 */ /* 0x000fe20000000800 */
[----:B0-----:R-:W-:-:S05]  /*574e0*/  IMAD.WIDE R52, R50, 0x2, R44 ;  /* 0x0000000232347825 */ /* 0x001fca00078e022c */
[----:B------:R0:W-:Y:S02]  /*574f0*/  @P3 STG.E.U16 desc[UR6][R52.64], R51 ;  /* 0x0000003334003986 */ /* 0x0001e4000c101506 */
[----:B0-----:R-:W-:Y:S02]  /*57500*/  VIADD R51, R22, 0xb ;  /* 0x0000000b16337836 */ /* 0x001fe40000000000 */
[----:B------:R-:W-:-:S03]  /*57510*/  IMAD.WIDE R52, R50, 0x2, R46 ;  /* 0x0000000232347825 */ /* 0x000fc600078e022e */
[----:B------:R-:W-:Y:S01]  /*57520*/  ISETP.GE.AND P0, PT, R51, UR4, PT ;  /* 0x0000000433007c0c */ /* 0x000fe2000bf06270 */
[----:B------:R-:W-:-:S03]  /*57530*/  ULDC UR4, c[0x0][0x228] ;  /* 0x00008a0000047ab9 */ /* 0x000fc60000000800 */
[----:B------:R-:W-:Y:S01]  /*57540*/  ISETP.LT.AND P3, PT, R15, UR4, !P0 ;  /* 0x000000040f007c0c */ /* 0x000fe2000c761270 */
[----:B------:R-:W-:Y:S01]  /*57550*/  ULDC UR4, c[0x0][0x228] ;  /* 0x00008a0000047ab9 */ /* 0x000fe20000000800 */
[----:B----4-:R0:W-:Y:S01]  /*57560*/  @P4 STG.E.U16 desc[UR6][R52.64], R5 ;  /* 0x0000000534004986 */ /* 0x0101e2000c101506 */
[----:B------:R-:W-:Y:S02]  /*57570*/  PRMT R51, R5, 0x7632, R51 ;  /* 0x0000763205337816 */ /* 0x000fe40000000033 */
[----:B------:R-:W-:Y:S01]  /*57580*/  ISETP.LT.AND P4, PT, R7, UR4, !P0 ;  /* 0x0000000407007c0c */ /* 0x000fe2000c781270 */
[----:B------:R-:W-:Y:S01]  /*57590*/  ULDC UR4, c[0x0][0x228] ;  /* 0x00008a0000047ab9 */ /* 0x000fe20000000800 */
[----:B0-----:R-:W-:Y:S01]  /*575a0*/  IMAD.WIDE R52, R50, 0x2, R48 ;  /* 0x0000000232347825 */ /* 0x001fe200078e0230 */
[----:B------:R-:W3:Y:S04]  /*575b0*/  LDL.LU R5, [R1+0x48] ;  /* 0x0000480001057983 */ /* 0x000ee80000300800 */
[----:B------:R0:W-:Y:S01]  /*575c0*/  @P2 STG.E.U16 desc[UR6][R52.64], R51 ;  /* 0x0000003334002986 */ /* 0x0001e2000c101506 */
[----:B------:R-:W-:Y:S01]  /*575d0*/  ISETP.LT.AND P5, PT, R19, UR4, !P0 ;  /* 0x0000000413007c0c */ /* 0x000fe2000c7a1270 */
[----:B------:R-:W-:Y:S01]  /*575e0*/  ULDC UR4, c[0x0][0x22c] ;  /* 0x00008b0000047ab9 */ /* 0x000fe20000000800 */
[----:B0-----:R-:W-:-:S05]  /*575f0*/  IMAD.WIDE R50, R55, 0x2, R2 ;  /* 0x0000000237327825 */ /* 0x001fca00078e0202 */
[----:B--2---:R0:W-:Y:S01]  /*57600*/  @P3 STG.E.U16 desc[UR6][R50.64], R4 ;  /* 0x0000000432003986 */ /* 0x0041e2000c101506 */
[----:B------:R-:W-:Y:S01]  /*57610*/  PRMT R53, R4, 0x7632, R53 ;  /* 0x0000763204357816 */ /* 0x000fe20000000035 */
[----:B0-----:R-:W-:-:S05]  /*57620*/  IMAD.WIDE R50, R55, 0x2, R44 ;  /* 0x0000000237327825 */ /* 0x001fca00078e022c */
[----:B------:R0:W-:Y:S02]  /*57630*/  @P4 STG.E.U16 desc[UR6][R50.64], R53 ;  /* 0x0000003532004986 */ /* 0x0001e4000c101506 */
[----:B0-----:R-:W-:-:S05]  /*57640*/  IMAD.WIDE R50, R55, 0x2, R46 ;  /* 0x0000000237327825 */ /* 0x001fca00078e022e */
[----:B------:R0:W-:Y:S04]  /*57650*/  @P5 STG.E.U16 desc[UR6][R50.64], R60 ;  /* 0x0000003c32005986 */ /* 0x0001e8000c101506 */
[----:B0-----:R-:W2:Y:S01]  /*57660*/  LDL.LU R60, [R1+0x1d78] ;  /* 0x001d7800013c7983 */ /* 0x001ea20000300800 */
[----:B------:R-:W-:Y:S02]  /*57670*/  VIADD R52, R22, 0xc ;  /* 0x0000000c16347836 */ /* 0x000fe40000000000 */
[----:B------:R-:W-:Y:S01]  /*57680*/  VIADD R54, R55, UR24 ;  /* 0x0000001837367c36 */ /* 0x000fe20008000000 */
[----:B------:R-:W4:Y:S02]  /*57690*/  LDL.LU R4, [R1+0x28] ;  /* 0x0000280001047983 */ /* 0x000f240000300800 */
[----:B------:R-:W-:Y:S01]  /*576a0*/  ISETP.GE.AND P2, PT, R52, UR4, PT ;  /* 0x0000000434007c0c */ /* 0x000fe2000bf46270 */
[----:B------:R-:W-:-:S02]  /*576b0*/  ULDC UR4, c[0x0][0x228] ;  /* 0x00008a0000047ab9 */ /* 0x000fc40000000800 */
[----:B------:R-:W-:Y:S01]  /*576c0*/  ISETP.LT.AND P3, PT, R23, UR4, !P0 ;  /* 0x0000000417007c0c */ /* 0x000fe2000c761270 */
[----:B------:R-:W-:Y:S01]  /*576d0*/  ULDC UR4, c[0x0][0x228] ;  /* 0x00008a0000047ab9 */ /* 0x000fe20000000800 */
[----:B------:R-:W-:Y:S01]  /*576e0*/  ISETP.LT.AND P4, PT, R15, UR8, !P2 ;  /* 0x000000080f007c0c */ /* 0x000fe2000d781270 */
[----:B------:R-:W-:Y:S01]  /*576f0*/  IMAD.WIDE R50, R55, 0x2, R48 ;  /* 0x0000000237327825 */ /* 0x000fe200078e0230 */
[----:B------:R-:W-:Y:S01]  /*57700*/  ISETP.LT.AND P5, PT, R7, UR4, !P2 ;  /* 0x0000000407007c0c */ /* 0x000fe2000d7a1270 */
[----:B------:R-:W-:Y:S01]  /*57710*/  ULDC UR4, c[0x0][0x22c] ;  /* 0x00008b0000047ab9 */ /* 0x000fe20000000800 */
[----:B------:R-:W-:Y:S01]  /*57720*/  ULDC UR8, c[0x0][0x228] ;  /* 0x00008a0000087ab9 */ /* 0x000fe20000000800 */
[----:B------:R-:W-:Y:S01]  /*57730*/  IMAD.WIDE R52, R54, 0x2, R2 ;  /* 0x0000000236347825 */ /* 0x000fe200078e0202 */
[----:B------:R-:W-:Y:S01]  /*57740*/  ISETP.GE.AND P0, PT, R56, UR4, PT ;  /* 0x0000000438007c0c */ /* 0x000fe2000bf06270 */
[----:B------:R-:W-:-:S04]  /*57750*/  ULDC UR4, c[0x0][0x228] ;  /* 0x00008a0000047ab9 */ /* 0x000fc80000000800 */
[----:B------:R0:W-:Y:S02]  /*57760*/  @P3 STG.E.U16 desc[UR6][R50.64], R57 ;  /* 0x0000003932003986 */ /* 0x0001e4000c101506 */
[----:B0-----:R-:W-:Y:S02]  /*57770*/  IMAD.WIDE R50, R54, 0x2, R44 ;  /* 0x0000000236327825 */ /* 0x001fe400078e022c */
[----:B---3--:R0:W-:Y:S01]  /*57780*/  @P4 STG.E.U16 desc[UR6][R52.64], R5 ;  /* 0x0000000534004986 */ /* 0x0081e2000c101506 */
[----:B------:R-:W-:Y:S01]  /*57790*/  ISETP.LT.AND P4, PT, R19, UR4, !P2 ;  /* 0x0000000413007c0c */ /* 0x000fe2000d781270 */
[----:B------:R-:W-:Y:S01]  /*577a0*/  ULDC UR4, c[0x0][0x228] ;  /* 0x00008a0000047ab9 */ /* 0x000fe20000000800 */
[----:B0-----:R-:W-:-:S05]  /*577b0*/  PRMT R52, R5, 0x7632, R52 ;  /* 0x0000763205347816 */ /* 0x001fca0000000034 */
[----:B------:R0:W-:Y:S02]  /*577c0*/  @P5 STG.E.U16 desc[UR6][R50.64], R52 ;  /* 0x0000003432005986 */ /* 0x0001e4000c101506 */
[----:B0-----:R-:W-:Y:S01]  /*577d0*/  IMAD.WIDE R50, R54, 0x2, R46 ;  /* 0x0000000236327825 */ /* 0x001fe200078e022e */
[----:B--2---:R-:W-:-:S04]  /*577e0*/  PRMT R55, R60, 0x7632, R55 ;  /* 0x000076323c377816 */ /* 0x004fc80000000037 */
[----:B------:R0:W-:Y:S04]  /*577f0*/  @P4 STG.E.U16 desc[UR6][R50.64], R60 ;  /* 0x0000003c32004986 */ /* 0x0001e8000c101506 */
[----:B0-----:R-:W2:Y:S01]  /*57800*/  LDL.LU R60, [R1+0x1d74] ;  /* 0x001d7400013c7983 */ /* 0x001ea20000300800 */
[----:B------:R-:W-:Y:S01]  /*57810*/  ISETP.LT.AND P2, PT, R23, UR8, !P2 ;  /* 0x0000000817007c0c */ /* 0x000fe2000d741270 */
[----:B------:R-:W-:Y:S01]  /*57820*/  ULDC UR8, c[0x0][0x228] ;  /* 0x00008a0000087ab9 */ /* 0x000fe20000000800 */
[----:B------:R-:W-:Y:S01]  /*57830*/  ISETP.LT.AND P3, PT, R15, UR4, !P0 ;  /* 0x000000040f007c0c */ /* 0x000fe2000c761270 */
[C---:B------:R-:W-:Y:S01]  /*57840*/  IMAD.WIDE R52, R54.reuse, 0x2, R48 ;  /* 0x0000000236347825 */ /* 0x040fe200078e0230 */
[----:B------:R-:W-:Y:S01]  /*57850*/  ISETP.LT.AND P5, PT, R7, UR8, !P0 ;  /* 0x0000000807007c0c */ /* 0x000fe2000c7a1270 */
[----:B------:R-:W-:Y:S01]  /*57860*/  ULDC UR4, c[0x0][0x22c] ;  /* 0x00008b0000047ab9 */ /* 0x000fe20000000800 */
[----:B------:R-:W-:Y:S01]  /*57870*/  ISETP.LT.AND P6, PT, R19, UR10, !P0 ;  /* 0x0000000a13007c0c */ /* 0x000fe2000c7c1270 */
[----:B------:R-:W-:Y:S01]  /*57880*/  VIADD R56, R54, UR24 ;  /* 0x0000001836387c36 */ /* 0x000fe20008000000 */
[----:B----4-:R-:W-:Y:S01]  /*57890*/  PRMT R58, R4, 0x7632, R58 ;  /* 0x00007632043a7816 */ /* 0x010fe2000000003a */
[----:B------:R-:W-:Y:S01]  /*578a0*/  VIADD R57, R22, 0xe ;  /* 0x0000000e16397836 */ /* 0x000fe20000000000 */
[----:B------:R-:W-:Y:S01]  /*578b0*/  ULDC UR8, c[0x0][0x228] ;  /* 0x00008a0000087ab9 */ /* 0x000fe20000000800 */
[C---:B------:R-:W-:Y:S01]  /*578c0*/  IMAD.WIDE R50, R56.reuse, 0x2, R2 ;  /* 0x0000000238327825 */ /* 0x040fe200078e0202 */
[----:B------:R-:W-:Y:S01]  /*578d0*/  ULDC UR10, c[0x0][0x228] ;  /* 0x00008a00000a7ab9 */ /* 0x000fe20000000800 */
[----:B------:R0:W-:Y:S04]  /*578e0*/  @P2 STG.E.U16 desc[UR6][R52.64], R55 ;  /* 0x0000003734002986 */ /* 0x0001e8000c101506 */
[----:B------:R-:W-:Y:S01]  /*578f0*/  @P3 STG.E.U16 desc[UR6][R50.64], R4 ;  /* 0x0000000432003986 */ /* 0x000fe2000c101506 */
[----:B0-----:R-:W-:-:S04]  /*57900*/  IMAD.WIDE R52, R56, 0x2, R44 ;  /* 0x0000000238347825 */ /* 0x001fc800078e022c */
[----:B------:R-:W-:Y:S01]  /*57910*/  IMAD.WIDE R54, R56, 0x2, R46 ;  /* 0x0000000238367825 */ /* 0x000fe200078e022e */
[----:B------:R-:W-:Y:S04]  /*57920*/  @P5 STG.E.U16 desc[UR6][R52.64], R58 ;  /* 0x0000003a34005986 */ /* 0x000fe8000c101506 */
[----:B------:R0:W-:Y:S01]  /*57930*/  @P6 STG.E.U16 desc[UR6][R54.64], R61 ;  /* 0x0000003d36006986 */ /* 0x0001e2000c101506 */
[----:B--2---:R-:W-:-:S03]  /*57940*/  PRMT R60, R61, 0x7632, R60 ;  /* 0x000076323d3c7816 */ /* 0x004fc6000000003c */
[----:B0-----:R-:W2:Y:S01]  /*57950*/  LDL.LU R61, [R1+0x1d70] ;  /* 0x001d7000013d7983 */ /* 0x001ea20000300800 */
[----:B------:R-:W-:Y:S02]  /*57960*/  ISETP.GE.AND P4, PT, R57, UR4, PT ;  /* 0x0000000439007c0c */ /* 0x000fe4000bf86270 */
[----:B------:R-:W-:Y:S01]  /*57970*/  ISETP.LT.AND P0, PT, R23, UR8, !P0 ;  /* 0x0000000817007c0c */ /* 0x000fe2000c701270 */
[C---:B------:R-:W-:Y:S01]  /*57980*/  VIADD R57, R56.reuse, UR24 ;  /* 0x0000001838397c36 */ /* 0x040fe20008000000 */
[----:B------:R-:W-:Y:S01]  /*57990*/  ISETP.LT.AND P5, PT, R15, UR10, !P4 ;  /* 0x0000000a0f007c0c */ /* 0x000fe2000e7a1270 */
[----:B------:R-:W-:Y:S01]  /*579a0*/  IMAD.WIDE R50, R56, 0x2, R48 ;  /* 0x0000000238327825 */ /* 0x000fe200078e0230 */
[----:B------:R-:W3:Y:S01]  /*579b0*/  LDL.LU R11, [R1+0x3c] ;  /* 0x00003c00010b7983 */ /* 0x000ee20000300800 */
[----:B------:R-:W-:Y:S01]  /*579c0*/  ULDC UR8, c[0x0][0x22c] ;  /* 0x00008b0000087ab9 */ /* 0x000fe20000000800 */
[----:B------:R-:W-:Y:S01]  /*579d0*/  ULDC UR4, c[0x0][0x22c] ;  /* 0x00008b0000047ab9 */ /* 0x000fe20000000800 */
[----:B------:R-:W-:Y:S01]  /*579e0*/  IMAD.WIDE R52, R57, 0x2, R2 ;  /* 0x0000000239347825 */ /* 0x000fe200078e0202 */
[----:B------:R-:W4:Y:S03]  /*579f0*/  LDL.LU R6, [R1+0x2c] ;  /* 0x00002c0001067983 */ /* 0x000f260000300800 */
[----:B------:R-:W-:-:S02]  /*57a00*/  VIADD R58, R22, 0x10 ;  /* 0x00000010163a7836 */ /* 0x000fc40000000000 */
[----:B------:R-:W-:Y:S01]  /*57a10*/  VIADD R59, R22, 0xf ;  /* 0x0000000f163b7836 */ /* 0x000fe20000000000 */
[----:B------:R-:W-:Y:S01]  /*57a20*/  @P0 STG.E.U16 desc[UR6][R50.64], R60 ;  /* 0x0000003c32000986 */ /* 0x000fe2000c101506 */
[----:B------:R-:W-:Y:S01]  /*57a30*/  ISETP.LT.AND P6, PT, R7, UR12, !P4 ;  /* 0x0000000c07007c0c */ /* 0x000fe2000e7c1270 */
[----:B------:R-:W-:Y:S01]  /*57a40*/  ULDC UR10, c[0x0][0x228] ;  /* 0x00008a00000a7ab9 */ /* 0x000fe20000000800 */
[----:B--2---:R-:W-:Y:S01]  /*57a50*/  PRMT R56, R61, 0x7632, R56 ;  /* 0x000076323d387816 */ /* 0x004fe20000000038 */
[----:B------:R0:W-:Y:S01]  /*57a60*/  @P5 STG.E.U16 desc[UR6][R52.64], R61 ;  /* 0x0000003d34005986 */ /* 0x0001e2000c101506 */
[----:B------:R-:W-:Y:S01]  /*57a70*/  ISETP.GE.AND P2, PT, R58, UR8, PT ;  /* 0x000000083a007c0c */ /* 0x000fe2000bf46270 */
[----:B------:R-:W-:Y:S01]  /*57a80*/  ULDC UR8, c[0x0][0x228] ;  /* 0x00008a0000087ab9 */ /* 0x000fe20000000800 */
[----:B------:R-:W-:Y:S01]  /*57a90*/  ISETP.GE.AND P3, PT, R59, UR4, PT ;  /* 0x000000043b007c0c */ /* 0x000fe2000bf66270 */
[----:B------:R-:W-:Y:S01]  /*57aa0*/  ULDC UR12, c[0x0][0x228] ;  /* 0x00008a00000c7ab9 */ /* 0x000fe20000000800 */
[----:B0-----:R-:W2:Y:S01]  /*57ab0*/  LDL.LU R61, [R1+0x1d6c] ;  /* 0x001d6c00013d7983 */ /* 0x001ea20000300800 */
[----:B------:R-:W-:Y:S01]  /*57ac0*/  ISETP.LT.AND P0, PT, R19, UR8, !P4 ;  /* 0x0000000813007c0c */ /* 0x000fe2000e701270 */
[----:B------:R-:W-:Y:S01]  /*57ad0*/  IMAD.WIDE R54, R57, 0x2, R44 ;  /* 0x0000000239367825 */ /* 0x000fe200078e022c */
[----:B------:R-:W-:Y:S01]  /*57ae0*/  ULDC UR4, c[0x0][0x248] ;  /* 0x0000920000047ab9 */ /* 0x000fe20000000800 */
[----:B------:R-:W2:Y:S01]  /*57af0*/  LDL.LU R4, [R1+0x1c] ;  /* 0x00001c0001047983 */ /* 0x000ea20000300800 */
[----:B------:R-:W-:-:S02]  /*57b00*/  ISETP.LT.AND P4, PT, R23, UR10, !P4 ;  /* 0x0000000a17007c0c */ /* 0x000fc4000e781270 */
[----:B------:R-:W-:Y:S01]  /*57b10*/  ISETP.LT.AND P5, PT, R15, UR12, !P3 ;  /* 0x0000000c0f007c0c */ /* 0x000fe2000dfa1270 */
[C---:B------:R-:W-:Y:S01]  /*57b20*/  VIADD R58, R57.reuse, UR4 ;  /* 0x00000004393a7c36 */ /* 0x040fe20008000000 */
[----:B------:R0:W-:Y:S01]  /*57b30*/  @P6 STG.E.U16 desc[UR6][R54.64], R56 ;  /* 0x0000003836006986 */ /* 0x0001e2000c101506 */
[----:B------:R-:W-:Y:S01]  /*57b40*/  IMAD.WIDE R50, R57, 0x2, R46 ;  /* 0x0000000239327825 */ /* 0x000fe200078e022e */
[----:B------:R-:W-:-:S03]  /*57b50*/  ULDC UR8, c[0x0][0x228] ;  /* 0x00008a0000087ab9 */ /* 0x000fc60000000800 */
[----:B------:R-:W-:Y:S01]  /*57b60*/  IMAD.WIDE R52, R57, 0x2, R48 ;  /* 0x0000000239347825 */ /* 0x000fe200078e0230 */
[----:B---3--:R1:W-:Y:S01]  /*57b70*/  @P0 STG.E.U16 desc[UR6][R50.64], R11 ;  /* 0x0000000b32000986 */ /* 0x0083e2000c101506 */
[----:B------:R-:W-:Y:S01]  /*57b80*/  ISETP.LT.AND P6, PT, R7, UR14, !P3 ;  /* 0x0000000e07007c0c */ /* 0x000fe2000dfc1270 */
[----:B------:R-:W-:Y:S01]  /*57b90*/  ULDC UR10, c[0x0][0x228] ;  /* 0x00008a00000a7ab9 */ /* 0x000fe20000000800 */
[----:B----4-:R-:W-:Y:S01]  /*57ba0*/  PRMT R60, R6, 0x7632, R60 ;  /* 0x00007632063c7816 */ /* 0x010fe2000000003c */
[----:B------:R-:W3:Y:S01]  /*57bb0*/  LDL.LU R5, [R1+0x1e0] ;  /* 0x0001e00001057983 */ /* 0x000ee20000300800 */
[----:B------:R-:W-:Y:S01]  /*57bc0*/  VIADD R59, R22, 0x11 ;  /* 0x00000011163b7836 */ /* 0x000fe20000000000 */
[----:B------:R-:W-:Y:S01]  /*57bd0*/  ULDC UR12, c[0x0][0x228] ;  /* 0x00008a00000c7ab9 */ /* 0x000fe20000000800 */
[----:B0-----:R-:W-:Y:S01]  /*57be0*/  IMAD.WIDE R54, R58, 0x2, R2 ;  /* 0x000000023a367825 */ /* 0x001fe200078e0202 */
[----:B------:R-:W-:Y:S01]  /*57bf0*/  ULDC UR4, c[0x0][0x22c] ;  /* 0x00008b0000047ab9 */ /* 0x000fe20000000800 */
[----:B------:R-:W-:-:S02]  /*57c00*/  ULDC UR14, c[0x0][0x228] ;  /* 0x00008a00000e7ab9 */ /* 0x000fc40000000800 */
[----:B------:R-:W-:-:S04]  /*57c10*/  IMAD.WIDE R56, R58, 0x2, R44 ;  /* 0x000000023a387825 */ /* 0x000fc800078e022c */
[----:B-1----:R-:W-:Y:S01]  /*57c20*/  IMAD.WIDE R50, R58, 0x2, R46 ;  /* 0x000000023a327825 */ /* 0x002fe200078e022e */
[----:B--2---:R-:W-:Y:S02]  /*57c30*/  PRMT R61, R11, 0x7632, R61 ;  /* 0x000076320b3d7816 */ /* 0x004fe4000000003d */
[----:B------:R-:W2:Y:S04]  /*57c40*/  LDL.LU R11, [R1+0x1d68] ;  /* 0x001d6800010b7983 */ /* 0x000ea80000300800 */
[----:B------:R-:W-:Y:S01]  /*57c50*/  @P4 STG.E.U16 desc[UR6][R52.64], R61 ;  /* 0x0000003d34004986 */ /* 0x000fe2000c101506 */
[----:B------:R-:W-:Y:S01]  /*57c60*/  ISETP.LT.AND P4, PT, R19, UR8, !P3 ;  /* 0x0000000813007c0c */ /* 0x000fe2000df81270 */
[----:B------:R-:W-:Y:S02]  /*57c70*/  ULDC UR8, c[0x0][0x228] ;  /* 0x00008a0000087ab9 */ /* 0x000fe40000000800 */
[----:B------:R0:W-:Y:S04]  /*57c80*/  @P5 STG.E.U16 desc[UR6][R54.64], R6 ;  /* 0x0000000636005986 */ /* 0x0001e8000c101506 */
[----:B0-----:R-:W4:Y:S01]  /*57c90*/  LDL.LU R6, [R1] ;  /* 0x0000000001067983 */ /* 0x001f220000300800 */
[----:B------:R-:W-:-:S03]  /*57ca0*/  PRMT R61, R4, 0x7632, R61 ;  /* 0x00007632043d7816 */ /* 0x000fc6000000003d */
[----:B------:R-:W-:Y:S04]  /*57cb0*/  @P6 STG.E.U16 desc[UR6][R56.64], R60 ;  /* 0x0000003c38006986 */ /* 0x000fe8000c101506 */
[----:B------:R0:W-:Y:S04]  /*57cc0*/  @P4 STG.E.U16 desc[UR6][R50.64], R4 ;  /* 0x0000000432004986 */ /* 0x0001e8000c101506 */
[----:B0-----:R-:W2:Y:S01]  /*57cd0*/  LDL.LU R4, [R1+0x1d64] ;  /* 0x001d640001047983 */ /* 0x001ea20000300800 */
[----:B------:R-:W-:Y:S01]  /*57ce0*/  ISETP.LT.AND P3, PT, R23, UR10, !P3 ;  /* 0x0000000a17007c0c */ /* 0x000fe2000df61270 */
[C---:B------:R-:W-:Y:S01]  /*57cf0*/  IMAD.WIDE R52, R58.reuse, 0x2, R48 ;  /* 0x000000023a347825 */ /* 0x040fe200078e0230 */
[----:B------:R-:W-:Y:S01]  /*57d00*/  ISETP.LT.AND P5, PT, R15, UR12, !P2 ;  /* 0x0000000c0f007c0c */ /* 0x000fe2000d7a1270 */
[----:B------:R-:W-:Y:S01]  /*57d10*/  ULDC UR10, c[0x0][0x228] ;  /* 0x00008a00000a7ab9 */ /* 0x000fe20000000800 */
[----:B------:R-:W-:Y:S01]  /*57d20*/  ISETP.GE.AND P0, PT, R59, UR4, PT ;  /* 0x000000043b007c0c */ /* 0x000fe2000bf06270 */
[----:B------:R-:W-:Y:S01]  /*57d30*/  ULDC UR4, c[0x0][0x248] ;  /* 0x0000920000047ab9 */ /* 0x000fe20000000800 */
[----:B------:R-:W-:Y:S01]  /*57d40*/  ISETP.LT.AND P6, PT, R7, UR14, !P2 ;  /* 0x0000000e07007c0c */ /* 0x000fe2000d7c1270 */
[----:B------:R-:W-:-:S06]  /*57d50*/  VIADD R59, R58, UR4 ;  /* 0x000000043a3b7c36 */ /* 0x000fcc0008000000 */
[----:B------:R0:W-:Y:S01]  /*57d60*/  @P3 STG.E.U16 desc[UR6][R52.64], R61 ;  /* 0x0000003d34003986 */ /* 0x0001e2000c101506 */
[----:B------:R-:W-:Y:S01]  /*57d70*/  ISETP.LT.AND P3, PT, R19, UR8, !P2 ;  /* 0x0000000813007c0c */ /* 0x000fe2000d761270 */
[----:B------:R-:W-:Y:S01]  /*57d80*/  IMAD.WIDE R54, R59, 0x2, R2 ;  /* 0x000000023b367825 */ /* 0x000fe200078e0202 */
[----:B------:R-:W-:Y:S01]  /*57d90*/  ISETP.LT.AND P2, PT, R23, UR10, !P2 ;  /* 0x0000000a17007c0c */ /* 0x000fe2000d741270 */
[----:B------:R-:W-:Y:S01]  /*57da0*/  ULDC UR12, c[0x0][0x228] ;  /* 0x00008a00000c7ab9 */ /* 0x000fe20000000800 */
[----:B---3--:R-:W-:Y:S01]  /*57db0*/  PRMT R58, R5, 0x7632, R58 ;  /* 0x00007632053a7816 */ /* 0x008fe2000000003a */
[C---:B------:R-:W-:Y:S01]  /*57dc0*/  IMAD.WIDE R56, R59.reuse, 0x2, R44 ;  /* 0x000000023b387825 */ /* 0x040fe200078e022c */
[----:B------:R1:W-:Y:S01]  /*57dd0*/  @P5 STG.E.U16 desc[UR6][R54.64], R5 ;  /* 0x0000000536005986 */ /* 0x0003e2000c101506 */
[----:B------:R-:W-:Y:S01]  /*57de0*/  ULDC UR4, c[0x0][0x22c] ;  /* 0x00008b0000047ab9 */ /* 0x000fe20000000800 */
[----:B------:R-:W-:Y:S01]  /*57df0*/  ULDC UR14, c[0x0][0x228] ;  /* 0x00008a00000e7ab9 */ /* 0x000fe20000000800 */
[----:B------:R-:W-:Y:S01]  /*57e00*/  IMAD.WIDE R50, R59, 0x2, R46 ;  /* 0x000000023b327825 */ /* 0x000fe200078e022e */
[----:B------:R3:W-:Y:S03]  /*57e10*/  @P6 STG.E.U16 desc[UR6][R56.64], R58 ;  /* 0x0000003a38006986 */ /* 0x0007e6000c101506 */
[----:B------:R-:W-:-:S02]  /*57e20*/  VIADD R60, R22, 0x12 ;  /* 0x00000012163c7836 */ /* 0x000fc40000000000 */
[----:B0-----:R-:W-:Y:S01]  /*57e30*/  IMAD.WIDE R52, R59, 0x2, R48 ;  /* 0x000000023b347825 */ /* 0x001fe200078e0230 */
[----:B------:R-:W-:Y:S01]  /*57e40*/  ISETP.LT.AND P5, PT, R15, UR12, !P0 ;  /* 0x0000000c0f007c0c */ /* 0x000fe2000c7a1270 */
[----:B------:R-:W-:Y:S01]  /*57e50*/  ULDC UR8, c[0x0][0x228] ;  /* 0x00008a0000087ab9 */ /* 0x000fe20000000800 */
[----:B------:R-:W-:Y:S01]  /*57e60*/  ISETP.GE.AND P4, PT, R60, UR4, PT ;  /* 0x000000043c007c0c */ /* 0x000fe2000bf86270 */
[----:B------:R-:W-:Y:S01]  /*57e70*/  ULDC UR10, c[0x0][0x228] ;  /* 0x00008a00000a7ab9 */ /* 0x000fe20000000800 */
[----:B------:R-:W-:Y:S01]  /*57e80*/  ISETP.LT.AND P6, PT, R7, UR14, !P0 ;  /* 0x0000000e07007c0c */ /* 0x000fe2000c7c1270 */
[----:B------:R-:W-:Y:S01]  /*57e90*/  ULDC UR4, c[0x0][0x248] ;  /* 0x0000920000047ab9 */ /* 0x000fe20000000800 */
[----:B-1----:R-:W2:Y:S01]  /*57ea0*/  LDL.LU R5, [R1+0x1d60] ;  /* 0x001d600001057983 */ /* 0x002ea20000300800 */
[----:B---3--:R-:W-:Y:S01]  /*57eb0*/  VIADD R58, R59, UR4 ;  /* 0x000000043b3a7c36 */ /* 0x008fe20008000000 */
[----:B------:R-:W-:Y:S01]  /*57ec0*/  ULDC UR4, c[0x0][0x22c] ;  /* 0x00008b0000047ab9 */ /* 0x000fe20000000800 */
[----:B------:R-:W-:Y:S01]  /*57ed0*/  VIADD R60, R22, 0x13 ;  /* 0x00000013163c7836 */ /* 0x000fe20000000000 */
[----:B------:R-:W3:Y:S01]  /*57ee0*/  LDL.LU R7, [R1+0x1e4] ;  /* 0x0001e40001077983 */ /* 0x000ee20000300800 */
[----:B------:R-:W-:Y:S01]  /*57ef0*/  IMAD.WIDE R54, R58, 0x2, R2 ;  /* 0x000000023a367825 */ /* 0x000fe200078e0202 */
[----:B------:R-:W-:Y:S01]  /*57f00*/  ULDC UR12, c[0x0][0x228] ;  /* 0x00008a00000c7ab9 */ /* 0x000fe20000000800 */
[----:B------:R-:W-:-:S02]  /*57f10*/  ULDC UR14, c[0x0][0x228] ;  /* 0x00008a00000e7ab9 */ /* 0x000fc40000000800 */
[----:B------:R-:W-:Y:S01]  /*57f20*/  IMAD.WIDE R56, R58, 0x2, R44 ;  /* 0x000000023a387825 */ /* 0x000fe200078e022c */
[----:B----4-:R-:W-:Y:S01]  /*57f30*/  PRMT R61, R6, 0x7632, R61 ;  /* 0x00007632063d7816 */ /* 0x010fe2000000003d */
[----:B------:R0:W-:Y:S04]  /*57f40*/  @P3 STG.E.U16 desc[UR6][R50.64], R6 ;  /* 0x0000000632003986 */ /* 0x0001e8000c101506 */
[----:B------:R1:W-:Y:S01]  /*57f50*/  @P2 STG.E.U16 desc[UR6][R52.64], R61 ;  /* 0x0000003d34002986 */ /* 0x0003e2000c101506 */
[----:B------:R-:W-:Y:S01]  /*57f60*/  ISETP.LT.AND P2, PT, R19, UR8, !P0 ;  /* 0x0000000813007c0c */ /* 0x000fe2000c741270 */
[----:B------:R-:W-:Y:S01]  /*57f70*/  ULDC UR8, c[0x0][0x228] ;  /* 0x00008a0000087ab9 */ /* 0x000fe20000000800 */
[----:B------:R-:W-:Y:S01]  /*57f80*/  ISETP.LT.AND P0, PT, R23, UR10, !P0 ;  /* 0x0000000a17007c0c */ /* 0x000fe2000c701270 */
[----:B------:R-:W-:Y:S01]  /*57f90*/  ULDC UR10, c[0x0][0x228] ;  /* 0x00008a00000a7ab9 */ /* 0x000fe20000000800 */
[----:B0-----:R-:W4:Y:S01]  /*57fa0*/  LDL.LU R6, [R1+0x1d5c] ;  /* 0x001d5c0001067983 */ /* 0x001f220000300800 */
[----:B------:R-:W-:Y:S01]  /*57fb0*/  ISETP.GE.AND P3, PT, R60, UR4, PT ;  /* 0x000000043c007c0c */ /* 0x000fe2000bf66270 */
[----:B------:R-:W-:-:S02]  /*57fc0*/  IMAD.WIDE R50, R58, 0x2, R46 ;  /* 0x000000023a327825 */ /* 0x000fc400078e022e */
[----:B-1----:R-:W4:Y:S01]  /*57fd0*/  LDL.LU R61, [R1+0xbe8] ;  /* 0x000be800013d7983 */ /* 0x002f220000300800 */
[----:B------:R-:W-:Y:S02]  /*57fe0*/  PRMT R60, R8, 0x7632, R60 ;  /* 0x00007632083c7816 */ /* 0x000fe4000000003c */
[----:B--2---:R-:W-:Y:S01]  /*57ff0*/  PRMT R59, R4, 0x7632, R59 ;  /* 0x00007632043b7816 */ /* 0x004fe2000000003b */
[----:B------:R-:W-:Y:S01]  /*58000*/  IMAD.WIDE R52, R58, 0x2, R48 ;  /* 0x000000023a347825 */ /* 0x000fe200078e0230 */
[----:B------:R-:W-:Y:S01]  /*58010*/  @P5 STG.E.U16 desc[UR6][R54.64], R4 ;  /* 0x0000000436005986 */ /* 0x000fe2000c101506 */
[----:B------:R-:W-:-:S03]  /*58020*/  ULDC UR4, c[0x0][0x248] ;  /* 0x0000920000047ab9 */ /* 0x000fc60000000800 */
[----:B------:R-:W-:Y:S04]  /*58030*/  @P6 STG.E.U16 desc[UR6][R56.64], R59 ;  /* 0x0000003b38006986 */ /* 0x000fe8000c101506 */
[----:B------:R-:W-:Y:S04]  /*58040*/  @P2 STG.E.U16 desc[UR6][R50.64], R8 ;  /* 0x0000000832002986 */ /* 0x000fe8000c101506 */
[----:B------:R0:W-:Y:S04]  /*58050*/  @P0 STG.E.U16 desc[UR6][R52.64], R60 ;  /* 0x0000003c34000986 */ /* 0x0001e8000c101506 */
[----:B0-----:R-:W2:Y:S01]  /*58060*/  LDL.LU R60, [R1+0x4] ;  /* 0x00000400013c7983 */ /* 0x001ea20000300800 */
[----:B------:R-:W-:Y:S01]  /*58070*/  ISETP.LT.AND P5, PT, R15, UR12, !P4 ;  /* 0x0000000c0f007c0c */ /* 0x000fe2000e7a1270 */
[----:B------:R-:W-:Y:S01]  /*58080*/  VIADD R4, R58, UR4 ;  /* 0x000000043a047c36 */ /* 0x000fe20008000000 */
[----:B------:R-:W-:Y:S01]  /*58090*/  ISETP.LT.AND P0, PT, R19, UR8, !P4 ;  /* 0x0000000813007c0c */ /* 0x000fe2000e701270 */
[----:B------:R-:W-:Y:S01]  /*580a0*/  VIADD R59, R22, 0x14 ;  /* 0x00000014163b7836 */ /* 0x000fe20000000000 */
[----:B------:R-:W-:Y:S01]  /*580b0*/  ULDC UR4, c[0x0][0x22c] ;  /* 0x00008b0000047ab9 */ /* 0x000fe20000000800 */
[C---:B------:R-:W-:Y:S01]  /*580c0*/  IMAD.WIDE R54, R4.reuse, 0x2, R2 ;  /* 0x0000000204367825 */ /* 0x040fe200078e0202 */
[----:B------:R-:W-:Y:S01]  /*580d0*/  ULDC UR12, c[0x0][0x228] ;  /* 0x00008a00000c7ab9 */ /* 0x000fe20000000800 */
[----:B------:R-:W-:Y:S01]  /*580e0*/  ULDC UR8, c[0x0][0x228] ;  /* 0x00008a0000087ab9 */ /* 0x000fe20000000800 */
[----:B------:R-:W-:Y:S01]  /*580f0*/  ISETP.GE.AND P2, PT, R59, UR4, PT ;  /* 0x000000043b007c0c */ /* 0x000fe2000bf46270 */
[----:B------:R-:W-:Y:S01]  /*58100*/  IMAD.WIDE R56, R4, 0x2, R44 ;  /* 0x0000000204387825 */ /* 0x000fe200078e022c */
[----:B------:R-:W-:-:S03]  /*58110*/  ULDC UR4, c[0x0][0x248] ;  /* 0x0000920000047ab9 */ /* 0x000fc60000000800 */
[C---:B------:R-:W-:Y:S01]  /*58120*/  IMAD.WIDE R50, R4.reuse, 0x2, R46 ;  /* 0x0000000204327825 */ /* 0x040fe200078e022e */
[----:B---3--:R-:W-:Y:S01]  /*58130*/  PRMT R58, R7, 0x7632, R58 ;  /* 0x00007632073a7816 */ /* 0x008fe2000000003a */
[----:B------:R0:W-:Y:S02]  /*58140*/  @P5 STG.E.U16 desc[UR6][R54.64], R7 ;  /* 0x0000000736005986 */ /* 0x0001e4000c101506 */
[----:B------:R-:W-:Y:S02]  /*58150*/  IMAD.WIDE R52, R4, 0x2, R48 ;  /* 0x0000000204347825 */ /* 0x000fe400078e0230 */
[----:B0-----:R-:W3:Y:S01]  /*58160*/  LDL.LU R7, [R1+0x1d58] ;  /* 0x001d580001077983 */ /* 0x001ee20000300800 */
[----:B----4-:R-:W-:Y:S01]  /*58170*/  ISETP.LT.AND P6, PT, R61, UR14, !P4 ;  /* 0x0000000e3d007c0c */ /* 0x010fe2000e7c1270 */
[----:B------:R-:W-:Y:S01]  /*58180*/  ULDC UR14, c[0x0][0x228] ;  /* 0x00008a00000e7ab9 */ /* 0x000fe20000000800 */
[----:B------:R-:W-:Y:S01]  /*58190*/  ISETP.LT.AND P4, PT, R23, UR10, !P4 ;  /* 0x0000000a17007c0c */ /* 0x000fe2000e781270 */
[----:B------:R-:W-:-:S10]  /*581a0*/  ULDC UR10, c[0x0][0x228] ;  /* 0x00008a00000a7ab9 */ /* 0x000fd40000000800 */
[----:B------:R-:W-:Y:S01]  /*581b0*/  @P6 STG.E.U16 desc[UR6][R56.64], R58 ;  /* 0x0000003a38006986 */ /* 0x000fe2000c101506 */
[----:B--2---:R-:W-:-:S03]  /*581c0*/  PRMT R59, R60, 0x7632, R59 ;  /* 0x000076323c3b7816 */ /* 0x004fc6000000003b */
[----:B------:R0:W-:Y:S04]  /*581d0*/  @P0 STG.E.U16 desc[UR6][R50.64], R60 ;  /* 0x0000003c32000986 */ /* 0x0001e8000c101506 */
[----:B------:R1:W-:Y:S04]  /*581e0*/  @P4 STG.E.U16 desc[UR6][R52.64], R59 ;  /* 0x0000003b34004986 */ /* 0x0003e8000c101506 */
[----:B0-----:R-:W2:Y:S04]  /*581f0*/  LDL.LU R60, [R1+0x8] ;  /* 0x00000800013c7983 */ /* 0x001ea80000300800 */
[----:B-1----:R-:W4:Y:S01]  /*58200*/  LDL.LU R59, [R1+0x1e8] ;  /* 0x0001e800013b7983 */ /* 0x002f220000300800 */
[----:B------:R-:W-:-:S02]  /*58210*/  ISETP.LT.AND P5, PT, R15, UR12, !P3 ;  /* 0x0000000c0f007c0c */ /* 0x000fc4000dfa1270 */
[----:B------:R-:W-:Y:S01]  /*58220*/  IADD3 R8, R4, UR4, RZ ;  /* 0x0000000404087c10 */ /* 0x000fe2000fffe0ff */
[----:B------:R-:W-:Y:S01]  /*58230*/  VIADD R58, R22, 0x15 ;  /* 0x00000015163a7836 */ /* 0x000fe20000000000 */
[----:B------:R-:W-:Y:S01]  /*58240*/  ISETP.LT.AND P6, PT, R61, UR14, !P3 ;  /* 0x0000000e3d007c0c */ /* 0x000fe2000dfc1270 */
[----:B------:R-:W-:Y:S01]  /*58250*/  ULDC UR4, c[0x0][0x22c] ;  /* 0x00008b0000047ab9 */ /* 0x000fe20000000800 */
[----:B------:R-:W-:Y:S01]  /*58260*/  ISETP.LT.AND P4, PT, R19, UR8, !P3 ;  /* 0x0000000813007c0c */ /* 0x000fe2000df81270 */
[C---:B------:R-:W-:Y:S01]  /*58270*/  IMAD.WIDE R54, R8.reuse, 0x2, R2 ;  /* 0x0000000208367825 */ /* 0x040fe200078e0202 */
[----:B------:R-:W-:Y:S01]  /*58280*/  ISETP.LT.AND P3, PT, R23, UR10, !P3 ;  /* 0x0000000a17007c0c */ /* 0x000fe2000df61270 */
[----:B------:R-:W-:Y:S01]  /*58290*/  ULDC UR12, c[0x0][0x228] ;  /* 0x00008a00000c7ab9 */ /* 0x000fe20000000800 */
[----:B------:R-:W-:Y:S01]  /*582a0*/  PRMT R4, R5, 0x7632, R4 ;  /* 0x0000763205047816 */ /* 0x000fe20000000004 */
[----:B------:R-:W-:Y:S01]  /*582b0*/  IMAD.WIDE R56, R8, 0x2, R44 ;  /* 0x0000000208387825 */ /* 0x000fe200078e022c */
[----:B------:R-:W-:Y:S01]  /*582c0*/  ISETP.GE.AND P0, PT, R58, UR4, PT ;  /* 0x000000043a007c0c */ /* 0x000fe2000bf06270 */
[----:B------:R-:W-:Y:S01]  /*582d0*/  @P5 STG.E.U16 desc[UR6][R54.64], R5 ;  /* 0x0000000536005986 */ /* 0x000fe2000c101506 */
[----:B------:R-:W-:Y:S01]  /*582e0*/  ISETP.LT.AND P5, PT, R15, UR12, !P2 ;  /* 0x0000000c0f007c0c */ /* 0x000fe2000d7a1270 */
[C---:B------:R-:W-:Y:S01]  /*582f0*/  IMAD.WIDE R50, R8.reuse, 0x2, R48 ;  /* 0x0000000208327825 */ /* 0x040fe200078e0230 */
[----:B------:R-:W-:Y:S01]  /*58300*/  PRMT R58, R9, 0x7632, R58 ;  /* 0x00007632093a7816 */ /* 0x000fe2000000003a */
[----:B------:R0:W-:Y:S01]  /*58310*/  @P6 STG.E.U16 desc[UR6][R56.64], R4 ;  /* 0x0000000438006986 */ /* 0x0001e2000c101506 */
[----:B------:R-:W-:Y:S01]  /*58320*/  ULDC UR4, c[0x0][0x248] ;  /* 0x0000920000047ab9 */ /* 0x000fe20000000800 */
[----:B------:R-:W-:Y:S01]  /*58330*/  ULDC UR14, c[0x0][0x228] ;  /* 0x00008a00000e7ab9 */ /* 0x000fe20000000800 */
[----:B------:R-:W-:Y:S01]  /*58340*/  ULDC UR8, c[0x0][0x228] ;  /* 0x00008a0000087ab9 */ /* 0x000fe20000000800 */
[----:B------:R-:W-:Y:S01]  /*58350*/  ISETP.LT.AND P6, PT, R61, UR14, !P2 ;  /* 0x0000000e3d007c0c */ /* 0x000fe2000d7c1270 */
[----:B------:R-:W-:Y:S01]  /*58360*/  ULDC UR10, c[0x0][0x228] ;  /* 0x00008a00000a7ab9 */ /* 0x000fe20000000800 */
[----:B------:R-:W-:Y:S01]  /*58370*/  ULDC UR12, c[0x0][0x228] ;  /* 0x00008a00000c7ab9 */ /* 0x000fe20000000800 */
[----:B------:R-:W-:Y:S01]  /*58380*/  ULDC UR14, c[0x0][0x228] ;  /* 0x00008a00000e7ab9 */ /* 0x000fe20000000800 */
[----:B0-----:R-:W-:-:S04]  /*58390*/  IMAD.WIDE R4, R8, 0x2, R46 ;  /* 0x0000000208047825 */ /* 0x001fc800078e022e */
[----:B------:R-:W-:Y:S01]  /*583a0*/  VIADD R56, R8, UR4 ;  /* 0x0000000408387c36 */ /* 0x000fe20008000000 */
[----:B------:R0:W-:Y:S01]  /*583b0*/  @P4 STG.E.U16 desc[UR6][R4.64], R9 ;  /* 0x0000000904004986 */ /* 0x0001e2000c101506 */
[----:B------:R-:W-:Y:S01]  /*583c0*/  VIADD R57, R22, 0x16 ;  /* 0x0000001616397836 */ /* 0x000fe20000000000 */
[----:B------:R-:W-:Y:S02]  /*583d0*/  ULDC UR4, c[0x0][0x22c] ;  /* 0x00008b0000047ab9 */ /* 0x000fe40000000800 */
[----:B------:R-:W-:Y:S01]  /*583e0*/  @P3 STG.E.U16 desc[UR6][R50.64], R58 ;  /* 0x0000003a32003986 */ /* 0x000fe2000c101506 */
[----:B------:R-:W-:Y:S01]  /*583f0*/  ISETP.LT.AND P3, PT, R19, UR8, !P2 ;  /* 0x0000000813007c0c */ /* 0x000fe2000d761270 */
[----:B------:R-:W-:-:S04]  /*58400*/  IMAD.WIDE R52, R56, 0x2, R2 ;  /* 0x0000000238347825 */ /* 0x000fc800078e0202 */
[----:B------:R-:W-:-:S04]  /*58410*/  IMAD.WIDE R54, R56, 0x2, R44 ;  /* 0x0000000238367825 */ /* 0x000fc800078e022c */
[----:B0-----:R-:W-:Y:S01]  /*58420*/  IMAD.WIDE R4, R56, 0x2, R46 ;  /* 0x0000000238047825 */ /* 0x001fe200078e022e */
[----:B------:R-:W-:Y:S01]  /*58430*/  ISETP.GE.AND P4, PT, R57, UR4, PT ;  /* 0x0000000439007c0c */ /* 0x000fe2000bf86270 */
[----:B------:R-:W-:Y:S01]  /*58440*/  ULDC UR4, c[0x0][0x248] ;  /* 0x0000920000047ab9 */ /* 0x000fe20000000800 */
[----:B------:R-:W-:Y:S01]  /*58450*/  ULDC UR8, c[0x0][0x228] ;  /* 0x00008a0000087ab9 */ /* 0x000fe20000000800 */
[----:B----4-:R-:W-:Y:S01]  /*58460*/  PRMT R8, R59, 0x7632, R8 ;  /* 0x000076323b087816 */ /* 0x010fe20000000008 */
[----:B------:R0:W-:Y:S01]  /*58470*/  @P5 STG.E.U16 desc[UR6][R52.64], R59 ;  /* 0x0000003b34005986 */ /* 0x0001e2000c101506 */
[----:B--2---:R-:W-:-:S03]  /*58480*/  PRMT R57, R60, 0x7632, R57 ;  /* 0x000076323c397816 */ /* 0x004fc60000000039 */
[----:B------:R-:W-:Y:S04]  /*58490*/  @P6 STG.E.U16 desc[UR6][R54.64], R8 ;  /* 0x0000000836006986 */ /* 0x000fe8000c101506 */
[----:B0-----:R-:W2:Y:S04]  /*584a0*/  LDL.LU R59, [R1+0x1ec] ;  /* 0x0001ec00013b7983 */ /* 0x001ea80000300800 */
[----:B------:R0:W-:Y:S04]  /*584b0*/  @P3 STG.E.U16 desc[UR6][R4.64], R60 ;  /* 0x0000003c04003986 */ /* 0x0001e8000c101506 */
[----:B0-----:R-:W4:Y:S01]  /*584c0*/  LDL.LU R60, [R1+0xc] ;  /* 0x00000c00013c7983 */ /* 0x001f220000300800 */
[----:B------:R-:W-:Y:S01]  /*584d0*/  ISETP.LT.AND P2, PT, R23, UR10, !P2 ;  /* 0x0000000a17007c0c */ /* 0x000fe2000d741270 */
[C---:B------:R-:W-:Y:S01]  /*584e0*/  IMAD.WIDE R8, R56.reuse, 0x2, R48 ;  /* 0x0000000238087825 */ /* 0x040fe200078e0230 */
[----:B------:R-:W-:Y:S01]  /*584f0*/  ISETP.LT.AND P5, PT, R15, UR12, !P0 ;  /* 0x0000000c0f007c0c */ /* 0x000fe2000c7a1270 */
[----:B------:R-:W-:Y:S01]  /*58500*/  ULDC UR10, c[0x0][0x228] ;  /* 0x00008a00000a7ab9 */ /* 0x000fe20000000800 */
[----:B------:R-:W-:Y:S01]  /*58510*/  ISETP.LT.AND P6, PT, R61, UR14, !P0 ;  /* 0x0000000e3d007c0c */ /* 0x000fe2000c7c1270 */
[----:B------:R-:W-:Y:S01]  /*58520*/  VIADD R54, R56, UR4 ;  /* 0x0000000438367c36 */ /* 0x000fe20008000000 */
[----:B------:R-:W-:Y:S01]  /*58530*/  PRMT R56, R6, 0x7632, R56 ;  /* 0x0000763206387816 */ /* 0x000fe20000000038 */
[----:B------:R-:W-:Y:S01]  /*58540*/  VIADD R55, R22, 0x17 ;  /* 0x0000001716377836 */ /* 0x000fe20000000000 */
[----:B------:R-:W-:Y:S01]  /*58550*/  ULDC UR12, c[0x0][0x228] ;  /* 0x00008a00000c7ab9 */ /* 0x000fe20000000800 */
[----:B------:R-:W-:Y:S01]  /*58560*/  IMAD.WIDE R50, R54, 0x2, R2 ;  /* 0x0000000236327825 */ /* 0x000fe200078e0202 */
[----:B------:R-:W-:Y:S01]  /*58570*/  ULDC UR4, c[0x0][0x22c] ;  /* 0x00008b0000047ab9 */ /* 0x000fe20000000800 */
[----:B------:R-:W3:Y:S01]  /*58580*/  LDL.LU R58, [R1+0x160] ;  /* 0x00016000013a7983 */ /* 0x000ee20000300800 */
[----:B------:R-:W-:-:S03]  /*58590*/  ULDC UR14, c[0x0][0x228] ;  /* 0x00008a00000e7ab9 */ /* 0x000fc60000000800 */
[----:B------:R0:W-:Y:S01]  /*585a0*/  @P2 STG.E.U16 desc[UR6][R8.64], R57 ;  /* 0x0000003908002986 */ /* 0x0001e2000c101506 */
[----:B------:R-:W-:Y:S01]  /*585b0*/  ISETP.LT.AND P2, PT, R19, UR8, !P0 ;  /* 0x0000000813007c0c */ /* 0x000fe2000c741270 */
[C---:B------:R-:W-:Y:S01]  /*585c0*/  IMAD.WIDE R52, R54.reuse, 0x2, R44 ;  /* 0x0000000236347825 */ /* 0x040fe200078e022c */
[----:B------:R-:W-:Y:S01]  /*585d0*/  ISETP.LT.AND P0, PT, R23, UR10, !P0 ;  /* 0x0000000a17007c0c */ /* 0x000fe2000c701270 */
[----:B------:R1:W-:Y:S01]  /*585e0*/  @P5 STG.E.U16 desc[UR6][R50.64], R6 ;  /* 0x0000000632005986 */ /* 0x0003e2000c101506 */
[----:B------:R-:W-:Y:S01]  /*585f0*/  ISETP.LT.AND P5, PT, R15, UR12, !P4 ;  /* 0x0000000c0f007c0c */ /* 0x000fe2000e7a1270 */
[C---:B------:R-:W-:Y:S01]  /*58600*/  IMAD.WIDE R4, R54.reuse, 0x2, R46 ;  /* 0x0000000236047825 */ /* 0x040fe200078e022e */
[----:B------:R-:W-:Y:S01]  /*58610*/  ISETP.GE.AND P3, PT, R55, UR4, PT ;  /* 0x0000000437007c0c */ /* 0x000fe2000bf66270 */
[----:B------:R1:W-:Y:S01]  /*58620*/  @P6 STG.E.U16 desc[UR6][R52.64], R56 ;  /* 0x0000003834006986 */ /* 0x0003e2000c101506 */
[----:B------:R-:W-:Y:S01]  /*58630*/  ULDC UR4, c[0x0][0x248] ;  /* 0x0000920000047ab9 */ /* 0x000fe20000000800 */
[----:B------:R-:W-:Y:S01]  /*58640*/  ULDC UR8, c[0x0][0x228] ;  /* 0x00008a0000087ab9 */ /* 0x000fe20000000800 */
[----:B0-----:R-:W-:Y:S01]  /*58650*/  IMAD.WIDE R8, R54, 0x2, R48 ;  /* 0x0000000236087825 */ /* 0x001fe200078e0230 */
[----:B------:R-:W-:-:S02]  /*58660*/  ISETP.LT.AND P6, PT, R61, UR14, !P4 ;  /* 0x0000000e3d007c0c */ /* 0x000fc4000e7c1270 */
[----:B------:R0:W-:Y:S01]  /*58670*/  @P2 STG.E.U16 desc[UR6][R4.64], R10 ;  /* 0x0000000a04002986 */ /* 0x0001e2000c101506 */
[----:B------:R-:W-:Y:S01]  /*58680*/  ULDC UR10, c[0x0][0x228] ;  /* 0x00008a00000a7ab9 */ /* 0x000fe20000000800 */
[----:B-1----:R-:W-:Y:S01]  /*58690*/  VIADD R6, R54, UR4 ;  /* 0x0000000436067c36 */ /* 0x002fe20008000000 */
[----:B------:R-:W-:Y:S01]  /*586a0*/  ULDC UR4, c[0x0][0x22c] ;  /* 0x00008b0000047ab9 */ /* 0x000fe20000000800 */
[----:B------:R-:W-:Y:S01]  /*586b0*/  VIADD R55, R22, 0x18 ;  /* 0x0000001816377836 */ /* 0x000fe20000000000 */
[----:B------:R-:W-:Y:S01]  /*586c0*/  ULDC UR12, c[0x0][0x228] ;  /* 0x00008a00000c7ab9 */ /* 0x000fe20000000800 */
[----:B------:R-:W-:Y:S01]  /*586d0*/  PRMT R56, R10, 0x7632, R56 ;  /* 0x000076320a387816 */ /* 0x000fe20000000038 */
[----:B------:R-:W-:Y:S01]  /*586e0*/  IMAD.WIDE R50, R6, 0x2, R2 ;  /* 0x0000000206327825 */ /* 0x000fe200078e0202 */
[----:B------:R-:W-:-:S03]  /*586f0*/  ULDC UR14, c[0x0][0x228] ;  /* 0x00008a00000e7ab9 */ /* 0x000fc60000000800 */
[----:B------:R-:W-:Y:S01]  /*58700*/  @P0 STG.E.U16 desc[UR6][R8.64], R56 ;  /* 0x0000003808000986 */ /* 0x000fe2000c101506 */
[----:B------:R-:W-:Y:S01]  /*58710*/  ISETP.LT.AND P0, PT, R19, UR8, !P4 ;  /* 0x0000000813007c0c */ /* 0x000fe2000e701270 */
[----:B------:R-:W-:-:S04]  /*58720*/  IMAD.WIDE R52, R6, 0x2, R44 ;  /* 0x0000000206347825 */ /* 0x000fc800078e022c */
[----:B0-----:R-:W-:Y:S01]  /*58730*/  IMAD.WIDE R4, R6, 0x2, R46 ;  /* 0x0000000206047825 */ /* 0x001fe200078e022e */
[----:B------:R-:W-:Y:S01]  /*58740*/  ISETP.GE.AND P2, PT, R55, UR4, PT ;  /* 0x0000000437007c0c */ /* 0x000fe2000bf46270 */
[----:B------:R-:W-:Y:S01]  /*58750*/  ULDC UR4, c[0x0][0x248] ;  /* 0x0000920000047ab9 */ /* 0x000fe20000000800 */
[----:B------:R-:W-:Y:S01]  /*58760*/  ULDC UR8, c[0x0][0x228] ;  /* 0x00008a0000087ab9 */ /* 0x000fe20000000800 */
[----:B--2---:R-:W-:Y:S01]  /*58770*/  PRMT R54, R59, 0x7632, R54 ;  /* 0x000076323b367816 */ /* 0x004fe20000000036 */
[----:B------:R0:W-:Y:S04]  /*58780*/  @P5 STG.E.U16 desc[UR6][R50.64], R59 ;  /* 0x0000003b32005986 */ /* 0x0001e8000c101506 */
[----:B------:R-:W-:Y:S04]  /*58790*/  @P6 STG.E.U16 desc[UR6][R52.64], R54 ;  /* 0x0000003634006986 */ /* 0x000fe8000c101506 */
[----:B0-----:R-:W2:Y:S01]  /*587a0*/  LDL.LU R59, [R1+0x150] ;  /* 0x00015000013b7983 */ /* 0x001ea20000300800 */
[----:B----4-:R-:W-:-:S03]  /*587b0*/  PRMT R55, R60, 0x7632, R55 ;  /* 0x000076323c377816 */ /* 0x010fc60000000037 */
[----:B------:R0:W-:Y:S04]  /*587c0*/  @P0 STG.E.U16 desc[UR6][R4.64], R60 ;  /* 0x0000003c04000986 */ /* 0x0001e8000c101506 */
[----:B0-----:R-:W4:Y:S01]  /*587d0*/  LDL.LU R60, [R1+0x140] ;  /* 0x00014000013c7983 */ /* 0x001f220000300800 */
[----:B------:R-:W-:Y:S02]  /*587e0*/  ISETP.LT.AND P4, PT, R23, UR10, !P4 ;  /* 0x0000000a17007c0c */ /* 0x000fe4000e781270 */
[----:B------:R-:W-:Y:S01]  /*587f0*/  ISETP.LT.AND P5, PT, R15, UR12, !P3 ;  /* 0x0000000c0f007c0c */ /* 0x000fe2000dfa1270 */
[C---:B------:R-:W-:Y:S01]  /*58800*/  VIADD R10, R6.reuse, UR4 ;  /* 0x00000004060a7c36 */ /* 0x040fe20008000000 */
[----:B------:R-:W-:Y:S01]  /*58810*/  ISETP.LT.AND P6, PT, R61, UR14, !P3 ;  /* 0x0000000e3d007c0c */ /* 0x000fe2000dfc1270 */
[----:B------:R-:W-:Y:S01]  /*58820*/  IMAD.WIDE R8, R6, 0x2, R48 ;  /* 0x0000000206087825 */ /* 0x000fe200078e0230 */
[----:B------:R-:W-:Y:S01]  /*58830*/  ULDC UR10, c[0x0][0x228] ;  /* 0x00008a00000a7ab9 */ /* 0x000fe20000000800 */
[----:B------:R-:W-:Y:S01]  /*58840*/  ULDC UR12, c[0x0][0x228] ;  /* 0x00008a00000c7ab9 */ /* 0x000fe20000000800 */
[----:B------:R-:W-:Y:S01]  /*58850*/  ULDC UR4, c[0x0][0x22c] ;  /* 0x00008b0000047ab9 */ /* 0x000fe20000000800 */
[----:B------:R-:W-:Y:S01]  /*58860*/  IMAD.WIDE R50, R10, 0x2, R2 ;  /* 0x000000020a327825 */ /* 0x000fe200078e0202 */
[----:B---3--:R-:W-:Y:S01]  /*58870*/  PRMT R6, R7, 0x7632, R6 ;  /* 0x0000763207067816 */ /* 0x008fe20000000006 */
[----:B------:R-:W-:Y:S01]  /*58880*/  ULDC UR14, c[0x0][0x228] ;  /* 0x00008a00000e7ab9 */ /* 0x000fe20000000800 */
[----:B------:R-:W3:Y:S01]  /*58890*/  LDL.LU R57, [R1+0x130] ;  /* 0x0001300001397983 */ /* 0x000ee20000300800 */
[----:B------:R-:W-:-:S02]  /*588a0*/  VIADD R54, R22, 0x19 ;  /* 0x0000001916367836 */ /* 0x000fc40000000000 */
[C---:B------:R-:W-:Y:S01]  /*588b0*/  IMAD.WIDE R52, R10.reuse, 0x2, R44 ;  /* 0x000000020a347825 */ /* 0x040fe200078e022c */
[----:B------:R-:W-:Y:S01]  /*588c0*/  @P4 STG.E.U16 desc[UR6][R8.64], R55 ;  /* 0x0000003708004986 */ /* 0x000fe2000c101506 */
[----:B------:R-:W-:Y:S01]  /*588d0*/  ISETP.LT.AND P4, PT, R19, UR8, !P3 ;  /* 0x0000000813007c0c */ /* 0x000fe2000df81270 */
[----:B------:R-:W-:Y:S01]  /*588e0*/  ULDC UR8, c[0x0][0x228] ;  /* 0x00008a0000087ab9 */ /* 0x000fe20000000800 */
[----:B------:R-:W-:Y:S01]  /*588f0*/  ISETP.LT.AND P3, PT, R23, UR10, !P3 ;  /* 0x0000000a17007c0c */ /* 0x000fe2000df61270 */
[----:B------:R-:W-:Y:S01]  /*58900*/  @P5 STG.E.U16 desc[UR6][R50.64], R7 ;  /* 0x0000000732005986 */ /* 0x000fe2000c101506 */
[----:B------:R-:W-:Y:S01]  /*58910*/  ISETP.LT.AND P5, PT, R15, UR12, !P2 ;  /* 0x0000000c0f007c0c */ /* 0x000fe2000d7a1270 */
[----:B------:R-:W-:Y:S01]  /*58920*/  IMAD.WIDE R4, R10, 0x2, R46 ;  /* 0x000000020a047825 */ /* 0x000fe200078e022e */
[----:B------:R-:W-:Y:S01]  /*58930*/  ISETP.GE.AND P0, PT, R54, UR4, PT ;  /* 0x0000000436007c0c */ /* 0x000fe2000bf06270 */
[----:B------:R-:W-:Y:S01]  /*58940*/  ULDC UR4, c[0x0][0x248] ;  /* 0x0000920000047ab9 */ /* 0x000fe20000000800 */
[----:B------:R0:W-:Y:S01]  /*58950*/  @P6 STG.E.U16 desc[UR6][R52.64], R6 ;  /* 0x0000000634006986 */ /* 0x0001e2000c101506 */
[----:B------:R-:W-:Y:S01]  /*58960*/  PRMT R54, R11, 0x7632, R54 ;  /* 0x000076320b367816 */ /* 0x000fe20000000036 */
[----:B------:R-:W-:Y:S01]  /*58970*/  ULDC UR10, c[0x0][0x228] ;  /* 0x00008a00000a7ab9 */ /* 0x000fe20000000800 */
[----:B------:R-:W-:Y:S01]  /*58980*/  ISETP.LT.AND P6, PT, R61, UR14, !P2 ;  /* 0x0000000e3d007c0c */ /* 0x000fe2000d7c1270 */
[----:B------:R-:W-:Y:S01]  /*58990*/  ULDC UR12, c[0x0][0x228] ;  /* 0x00008a00000c7ab9 */ /* 0x000fe20000000800 */
[----:B------:R-:W-:Y:S01]  /*589a0*/  @P4 STG.E.U16 desc[UR6][R4.64], R11 ;  /* 0x0000000b04004986 */ /* 0x000fe2000c101506 */
[----:B------:R-:W-:Y:S01]  /*589b0*/  ULDC UR14, c[0x0][0x228] ;  /* 0x00008a00000e7ab9 */ /* 0x000fe20000000800 */
[C---:B0-----:R-:W-:Y:S01]  /*589c0*/  VIADD R52, R10.reuse, UR4 ;  /* 0x000000040a347c36 */ /* 0x041fe20008000000 */
[----:B------:R-:W-:Y:S01]  /*589d0*/  ULDC UR4, c[0x0][0x22c] ;  /* 0x00008b0000047ab9 */ /* 0x000fe20000000800 */
[----:B------:R-:W-:-:S04]  /*589e0*/  IMAD.WIDE R6, R10, 0x2, R48 ;  /* 0x000000020a067825 */ /* 0x000fc800078e0230 */
[----:B------:R-:W-:Y:S01]  /*589f0*/  IMAD.WIDE R8, R52, 0x2, R2 ;  /* 0x0000000234087825 */ /* 0x000fe200078e0202 */
[----:B------:R-:W-:Y:S01]  /*58a00*/  @P3 STG.E.U16 desc[UR6][R6.64], R54 ;  /* 0x0000003606003986 */ /* 0x000fe2000c101506 */
[----:B------:R-:W-:Y:S02]  /*58a10*/  PRMT R10, R58, 0x7632, R10 ;  /* 0x000076323a0a7816 */ /* 0x000fe4000000000a */
[----:B------:R-:W-:Y:S01]  /*58a20*/  ISETP.LT.AND P3, PT, R19, UR8, !P2 ;  /* 0x0000000813007c0c */ /* 0x000fe2000d761270 */
[----:B------:R0:W-:Y:S01]  /*58a30*/  @P5 STG.E.U16 desc[UR6][R8.64], R58 ;  /* 0x0000003a08005986 */ /* 0x0001e2000c101506 */
[----:B------:R-:W-:Y:S01]  /*58a40*/  VIADD R53, R22, 0x1a ;  /* 0x0000001a16357836 */ /* 0x000fe20000000000 */
[----:B------:R-:W-:Y:S01]  /*58a50*/  ISETP.LT.AND P2, PT, R23, UR10, !P2 ;  /* 0x0000000a17007c0c */ /* 0x000fe2000d741270 */
[C---:B------:R-:W-:Y:S01]  /*58a60*/  IMAD.WIDE R50, R52.reuse, 0x2, R44 ;  /* 0x0000000234327825 */ /* 0x040fe200078e022c */
[----:B------:R-:W-:Y:S01]  /*58a70*/  ISETP.LT.AND P5, PT, R15, UR12, !P0 ;  /* 0x0000000c0f007c0c */ /* 0x000fe2000c7a1270 */
[----:B------:R-:W-:Y:S01]  /*58a80*/  ULDC UR8, c[0x0][0x228] ;  /* 0x00008a0000087ab9 */ /* 0x000fe20000000800 */
[----:B------:R-:W-:Y:S01]  /*58a90*/  ISETP.GE.AND P4, PT, R53, UR4, PT ;  /* 0x0000000435007c0c */ /* 0x000fe2000bf86270 */
[----:B------:R-:W-:Y:S01]  /*58aa0*/  ULDC UR4, c[0x0][0x248] ;  /* 0x0000920000047ab9 */ /* 0x000fe20000000800 */
[----:B0-----:R-:W3:Y:S01]  /*58ab0*/  LDL.LU R58, [R1+0x164] ;  /* 0x00016400013a7983 */ /* 0x001ee20000300800 */
[C---:B------:R-:W-:Y:S01]  /*58ac0*/  IMAD.WIDE R4, R52.reuse, 0x2, R46 ;  /* 0x0000000234047825 */ /* 0x040fe200078e022e */
[----:B------:R-:W-:Y:S01]  /*58ad0*/  ULDC UR10, c[0x0][0x228] ;  /* 0x00008a00000a7ab9 */ /* 0x000fe20000000800 */
[----:B------:R-:W-:Y:S01]  /*58ae0*/  ULDC UR12, c[0x0][0x228] ;  /* 0x00008a00000c7ab9 */ /* 0x000fe20000000800 */
[----:B------:R0:W-:Y:S01]  /*58af0*/  @P6 STG.E.U16 desc[UR6][R50.64], R10 ;  /* 0x0000000a32006986 */ /* 0x0001e2000c101506 */
[----:B------:R-:W-:-:S04]  /*58b00*/  IMAD.WIDE R6, R52, 0x2, R48 ;  /* 0x0000000234067825 */ /* 0x000fc800078e0230 */
[----:B0-----:R-:W-:Y:S01]  /*58b10*/  VIADD R50, R52, UR4 ;  /* 0x0000000434327c36 */ /* 0x001fe20008000000 */
[----:B--2---:R-:W-:Y:S01]  /*58b20*/  PRMT R53, R59, 0x7632, R53 ;  /* 0x000076323b357816 */ /* 0x004fe20000000035 */
[----:B------:R0:W-:Y:S02]  /*58b30*/  @P3 STG.E.U16 desc[UR6][R4.64], R59 ;  /* 0x0000003b04003986 */ /* 0x0001e4000c101506 */
[----:B------:R-:W-:Y:S01]  /*58b40*/  IMAD.WIDE R8, R50, 0x2, R2 ;  /* 0x0000000232087825 */ /* 0x000fe200078e0202 */
[----:B------:R-:W-:Y:S01]  /*58b50*/  ISETP.LT.AND P6, PT, R61, UR14, !P0 ;  /* 0x0000000e3d007c0c */ /* 0x000fe2000c7c1270 */
[----:B------:R-:W-:Y:S01]  /*58b60*/  ULDC UR4, c[0x0][0x22c] ;  /* 0x00008b0000047ab9 */ /* 0x000fe20000000800 */
[----:B------:R-:W-:Y:S01]  /*58b70*/  @P2 STG.E.U16 desc[UR6][R6.64], R53 ;  /* 0x0000003506002986 */ /* 0x000fe2000c101506 */
[----:B----4-:R-:W-:-:S03]  /*58b80*/  PRMT R52, R60, 0x7632, R52 ;  /* 0x000076323c347816 */ /* 0x010fc60000000034 */
[----:B0-----:R-:W2:Y:S01]  /*58b90*/  LDL.LU R59, [R1+0x154] ;  /* 0x00015400013b7983 */ /* 0x001ea20000300800 */
[----:B------:R-:W-:Y:S01]  /*58ba0*/  VIADD R51, R22, 0x1b ;  /* 0x0000001b16337836 */ /* 0x000fe20000000000 */
[----:B------:R-:W-:Y:S02]  /*58bb0*/  ULDC UR14, c[0x0][0x228] ;  /* 0x00008a00000e7ab9 */ /* 0x000fe40000000800 */
[----:B------:R0:W-:Y:S04]  /*58bc0*/  @P5 STG.E.U16 desc[UR6][R8.64], R60 ;  /* 0x0000003c08005986 */ /* 0x0001e8000c101506 */
[----:B0-----:R-:W4:Y:S01]  /*58bd0*/  LDL.LU R60, [R1+0x144] ;  /* 0x00014400013c7983 */ /* 0x001f220000300800 */
[----:B------:R-:W-:Y:S01]  /*58be0*/  ISETP.LT.AND P2, PT, R19, UR8, !P0 ;  /* 0x0000000813007c0c */ /* 0x000fe2000c741270 */
[C---:B------:R-:W-:Y:S01]  /*58bf0*/  IMAD.WIDE R10, R50.reuse, 0x2, R44 ;  /* 0x00000002320a7825 */ /* 0x040fe200078e022c */
[----:B------:R-:W-:Y:S01]  /*58c00*/  ISETP.LT.AND P0, PT, R23, UR10, !P0 ;  /* 0x0000000a17007c0c */ /* 0x000fe2000c701270 */
[----:B------:R-:W-:Y:S01]  /*58c10*/  ULDC UR8, c[0x0][0x228] ;  /* 0x00008a0000087ab9 */ /* 0x000fe20000000800 */
[----:B------:R-:W-:Y:S01]  /*58c20*/  ISETP.LT.AND P5, PT, R15, UR12, !P4 ;  /* 0x0000000c0f007c0c */ /* 0x000fe2000e7a1270 */
[C---:B------:R-:W-:Y:S01]  /*58c30*/  IMAD.WIDE R4, R50.reuse, 0x2, R46 ;  /* 0x0000000232047825 */ /* 0x040fe200078e022e */
[----:B------:R-:W-:Y:S01]  /*58c40*/  ISETP.GE.AND P3, PT, R51, UR4, PT ;  /* 0x0000000433007c0c */ /* 0x000fe2000bf66270 */
[----:B------:R-:W-:Y:S01]  /*58c50*/  ULDC UR4, c[0x0][0x248] ;  /* 0x0000920000047ab9 */ /* 0x000fe20000000800 */
[----:B------:R0:W-:Y:S01]  /*58c60*/  @P6 STG.E.U16 desc[UR6][R10.64], R52 ;  /* 0x000000340a006986 */ /* 0x0001e2000c101506 */
[C---:B------:R-:W-:Y:S01]  /*58c70*/  VIADD R51, R50.reuse, UR4 ;  /* 0x0000000432337c36 */ /* 0x040fe20008000000 */
[----:B---3--:R-:W-:Y:S01]  /*58c80*/  PRMT R53, R57, 0x7632, R53 ;  /* 0x0000763239357816 */ /* 0x008fe20000000035 */
[----:B------:R-:W-:Y:S01]  /*58c90*/  IMAD.WIDE R6, R50, 0x2, R48 ;  /* 0x0000000232067825 */ /* 0x000fe200078e0230 */
[----:B------:R-:W-:Y:S01]  /*58ca0*/  ISETP.LT.AND P6, PT, R61, UR14, !P4 ;  /* 0x0000000e3d007c0c */ /* 0x000fe2000e7c1270 */
[----:B------:R1:W-:Y:S01]  /*58cb0*/  @P2 STG.E.U16 desc[UR6][R4.64], R57 ;  /* 0x0000003904002986 */ /* 0x0003e2000c101506 */
[----:B------:R-:W-:Y:S01]  /*58cc0*/  ULDC UR10, c[0x0][0x228] ;  /* 0x00008a00000a7ab9 */ /* 0x000fe20000000800 */
[----:B------:R-:W-:Y:S01]  /*58cd0*/  IMAD.WIDE R8, R51, 0x2, R2 ;  /* 0x0000000233087825 */ /* 0x000fe200078e0202 */
[----:B------:R-:W-:Y:S01]  /*58ce0*/  ULDC UR12, c[0x0][0x228] ;  /* 0x00008a00000c7ab9 */ /* 0x000fe20000000800 */
[----:B------:R3:W-:Y:S01]  /*58cf0*/  @P0 STG.E.U16 desc[UR6][R6.64], R53 ;  /* 0x0000003506000986 */ /* 0x0007e2000c101506 */
[----:B------:R-:W-:Y:S01]  /*58d00*/  ISETP.LT.AND P0, PT, R19, UR8, !P4 ;  /* 0x0000000813007c0c */ /* 0x000fe2000e701270 */
[----:B------:R-:W-:Y:S01]  /*58d10*/  ULDC UR4, c[0x0][0x22c] ;  /* 0x00008b0000047ab9 */ /* 0x000fe20000000800 */
[----:B0-----:R-:W-:Y:S01]  /*58d20*/  VIADD R52, R22, 0x1c ;  /* 0x0000001c16347836 */ /* 0x001fe20000000000 */
[----:B------:R-:W-:Y:S01]  /*58d30*/  ULDC UR14, c[0x0][0x228] ;  /* 0x00008a00000e7ab9 */ /* 0x000fe20000000800 */
[----:B-1----:R-:W2:Y:S01]  /*58d40*/  LDL.LU R57, [R1+0x134] ;  /* 0x0001340001397983 */ /* 0x002ea20000300800 */
[----:B------:R-:W-:Y:S01]  /*58d50*/  IMAD.WIDE R10, R51, 0x2, R44 ;  /* 0x00000002330a7825 */ /* 0x000fe200078e022c */
[----:B------:R-:W-:Y:S01]  /*58d60*/  ISETP.LT.AND P4, PT, R23, UR10, !P4 ;  /* 0x0000000a17007c0c */ /* 0x000fe2000e781270 */
[----:B------:R-:W-:Y:S01]  /*58d70*/  ULDC UR8, c[0x0][0x228] ;  /* 0x00008a0000087ab9 */ /* 0x000fe20000000800 */
[----:B------:R-:W-:Y:S01]  /*58d80*/  ISETP.GE.AND P2, PT, R52, UR4, PT ;  /* 0x0000000434007c0c */ /* 0x000fe2000bf46270 */
[----:B------:R-:W-:Y:S01]  /*58d90*/  ULDC UR4, c[0x0][0x248] ;  /* 0x0000920000047ab9 */ /* 0x000fe20000000800 */
[----:B------:R-:W-:Y:S01]  /*58da0*/  IMAD.WIDE R4, R51, 0x2, R46 ;  /* 0x0000000233047825 */ /* 0x000fe200078e022e */
[----:B------:R-:W-:Y:S01]  /*58db0*/  ULDC UR10, c[0x0][0x228] ;  /* 0x00008a00000a7ab9 */ /* 0x000fe20000000800 */
[----:B------:R-:W-:Y:S01]  /*58dc0*/  PRMT R50, R58, 0x7632, R50 ;  /* 0x000076323a327816 */ /* 0x000fe20000000032 */
[----:B------:R0:W-:Y:S01]  /*58dd0*/  @P5 STG.E.U16 desc[UR6][R8.64], R58 ;  /* 0x0000003a08005986 */ /* 0x0001e2000c101506 */
[----:B------:R-:W-:Y:S01]  /*58de0*/  ISETP.LT.AND P5, PT, R15, UR12, !P3 ;  /* 0x0000000c0f007c0c */ /* 0x000fe2000dfa1270 */
[C---:B---3--:R-:W-:Y:S01]  /*58df0*/  IMAD.WIDE R6, R51.reuse, 0x2, R48 ;  /* 0x0000000233067825 */ /* 0x048fe200078e0230 */
[----:B------:R-:W-:Y:S01]  /*58e00*/  ULDC UR12, c[0x0][0x228] ;  /* 0x00008a00000c7ab9 */ /* 0x000fe20000000800 */
[----:B------:R1:W-:Y:S04]  /*58e10*/  @P6 STG.E.U16 desc[UR6][R10.64], R50 ;  /* 0x000000320a006986 */ /* 0x0003e8000c101506 */
[----:B0-----:R-:W3:Y:S01]  /*58e20*/  LDL.LU R58, [R1+0x168] ;  /* 0x00016800013a7983 */ /* 0x001ee20000300800 */
[----:B-1----:R-:W-:Y:S01]  /*58e30*/  VIADD R50, R51, UR4 ;  /* 0x0000000433327c36 */ /* 0x002fe20008000000 */
[----:B----4-:R-:W-:-:S02]  /*58e40*/  PRMT R53, R60, 0x7632, R53 ;  /* 0x000076323c357816 */ /* 0x010fc40000000035 */
[----:B--2---:R0:W-:Y:S01]  /*58e50*/  @P0 STG.E.U16 desc[UR6][R4.64], R59 ;  /* 0x0000003b04000986 */ /* 0x0041e2000c101506 */
[----:B------:R-:W-:Y:S01]  /*58e60*/  PRMT R51, R59, 0x7632, R51 ;  /* 0x000076323b337816 */ /* 0x000fe20000000033 */
[----:B------:R-:W-:Y:S01]  /*58e70*/  IMAD.WIDE R8, R50, 0x2, R2 ;  /* 0x0000000232087825 */ /* 0x000fe200078e0202 */
[----:B------:R-:W-:Y:S01]  /*58e80*/  ISETP.LT.AND P6, PT, R61, UR14, !P3 ;  /* 0x0000000e3d007c0c */ /* 0x000fe2000dfc1270 */
[----:B------:R-:W-:Y:S01]  /*58e90*/  ULDC UR4, c[0x0][0x22c] ;  /* 0x00008b0000047ab9 */ /* 0x000fe20000000800 */
[----:B------:R-:W-:Y:S01]  /*58ea0*/  ULDC UR14, c[0x0][0x228] ;  /* 0x00008a00000e7ab9 */ /* 0x000fe20000000800 */
[----:B------:R-:W-:Y:S04]  /*58eb0*/  @P4 STG.E.U16 desc[UR6][R6.64], R51 ;  /* 0x0000003306004986 */ /* 0x000fe8000c101506 */
[----:B0-----:R-:W2:Y:S04]  /*58ec0*/  LDL.LU R59, [R1+0x158] ;  /* 0x00015800013b7983 */ /* 0x001ea80000300800 */
[----:B------:R0:W-:Y:S04]  /*58ed0*/  @P5 STG.E.U16 desc[UR6][R8.64], R60 ;  /* 0x0000003c08005986 */ /* 0x0001e8000c101506 */
[----:B0-----:R-:W4:Y:S01]  /*58ee0*/  LDL.LU R60, [R1+0x148] ;  /* 0x00014800013c7983 */ /* 0x001f220000300800 */
[----:B------:R-:W-:Y:S01]  /*58ef0*/  ISETP.LT.AND P4, PT, R19, UR8, !P3 ;  /* 0x0000000813007c0c */ /* 0x000fe2000df81270 */
[----:B------:R-:W-:Y:S01]  /*58f00*/  VIADD R52, R22, 0x1d ;  /* 0x0000001d16347836 */ /* 0x000fe20000000000 */
[----:B------:R-:W-:Y:S01]  /*58f10*/  ISETP.LT.AND P3, PT, R23, UR10, !P3 ;  /* 0x0000000a17007c0c */ /* 0x000fe2000df61270 */
[----:B------:R-:W-:Y:S01]  /*58f20*/  IMAD.WIDE R10, R50, 0x2, R44 ;  /* 0x00000002320a7825 */ /* 0x000fe200078e022c */
[----:B------:R-:W-:Y:S01]  /*58f30*/  ISETP.LT.AND P5, PT, R15, UR12, !P2 ;  /* 0x0000000c0f007c0c */ /* 0x000fe2000d7a1270 */
[----:B------:R-:W-:Y:S01]  /*58f40*/  ULDC UR8, c[0x0][0x228] ;  /* 0x00008a0000087ab9 */ /* 0x000fe20000000800 */
[----:B------:R-:W-:Y:S01]  /*58f50*/  ISETP.GE.AND P0, PT, R52, UR4, PT ;  /* 0x0000000434007c0c */ /* 0x000fe2000bf06270 */
[----:B------:R-:W-:Y:S01]  /*58f60*/  ULDC UR4, c[0x0][0x248] ;  /* 0x0000920000047ab9 */ /* 0x000fe20000000800 */
[C---:B------:R-:W-:Y:S01]  /*58f70*/  IMAD.WIDE R4, R50.reuse, 0x2, R46 ;  /* 0x0000000232047825 */ /* 0x040fe200078e022e */
[----:B------:R-:W-:Y:S01]  /*58f80*/  @P6 STG.E.U16 desc[UR6][R10.64], R53 ;  /* 0x000000350a006986 */ /* 0x000fe2000c101506 */
[----:B------:R-:W-:Y:S01]  /*58f90*/  ULDC UR10, c[0x0][0x228] ;  /* 0x00008a00000a7ab9 */ /* 0x000fe20000000800 */
[----:B------:R-:W-:Y:S01]  /*58fa0*/  ULDC UR12, c[0x0][0x228] ;  /* 0x00008a00000c7ab9 */ /* 0x000fe20000000800 */
[C---:B------:R-:W-:Y:S01]  /*58fb0*/  VIADD R51, R50.reuse, UR4 ;  /* 0x0000000432337c36 */ /* 0x040fe20008000000 */
[----:B------:R0:W-:Y:S01]  /*58fc0*/  @P4 STG.E.U16 desc[UR6][R4.64], R57 ;  /* 0x0000003904004986 */ /* 0x0001e2000c101506 */
[----:B------:R-:W-:Y:S01]  /*58fd0*/  IMAD.WIDE R6, R50, 0x2, R48 ;  /* 0x0000000232067825 */ /* 0x000fe200078e0230 */
[----:B------:R-:W-:Y:S01]  /*58fe0*/  PRMT R50, R57, 0x7632, R50 ;  /* 0x0000763239327816 */ /* 0x000fe20000000032 */
[----:B------:R-:W-:-:S02]  /*58ff0*/  ULDC UR4, c[0x0][0x22c] ;  /* 0x00008b0000047ab9 */ /* 0x000fc40000000800 */
[----:B------:R-:W-:Y:S01]  /*59000*/  IMAD.WIDE R8, R51, 0x2, R2 ;  /* 0x0000000233087825 */ /* 0x000fe200078e0202 */
[----:B------:R-:W-:Y:S01]  /*59010*/  ISETP.LT.AND P6, PT, R61, UR14, !P2 ;  /* 0x0000000e3d007c0c */ /* 0x000fe2000d7c1270 */
[----:B------:R-:W-:Y:S04]  /*59020*/  @P3 STG.E.U16 desc[UR6][R6.64], R50 ;  /* 0x0000003206003986 */ /* 0x000fe8000c101506 */
[----:B0-----:R-:W4:Y:S01]  /*59030*/  LDL.LU R57, [R1+0x138] ;  /* 0x0001380001397983 */ /* 0x001f220000300800 */
[----:B------:R-:W-:Y:S02]  /*59040*/  ISETP.LT.AND P3, PT, R19, UR8, !P2 ;  /* 0x0000000813007c0c */ /* 0x000fe4000d761270 */
[----:B---3--:R-:W-:Y:S01]  /*59050*/  PRMT R53, R58, 0x7632, R53 ;  /* 0x000076323a357816 */ /* 0x008fe20000000035 */
[----:B------:R0:W-:Y:S01]  /*59060*/  @P5 STG.E.U16 desc[UR6][R8.64], R58 ;  /* 0x0000003a08005986 */ /* 0x0001e2000c101506 */
        /* <DEDUP_REMOVED lines=8> */
[----:B------:R-:W-:Y:S01]  /*590f0*/  ULDC UR8, c[0x0][0x228] ;  /* 0x00008a0000087ab9 */ /* 0x000fe20000000800 */
[----:B0-----:R-:W3:Y:S02]  /*59100*/  LDL.LU R58, [R1+0x16c] ;  /* 0x00016c00013a7983 */ /* 0x001ee40000300800 */
[C---:B------:R-:W-:Y:S01]  /*59110*/  VIADD R50, R51.reuse, UR4 ;  /* 0x0000000433327c36 */ /* 0x040fe20008000000 */
[----:B------:R-:W-:Y:S01]  /*59120*/  ULDC UR10, c[0x0][0x228] ;  /* 0x00008a00000a7ab9 */ /* 0x000fe20000000800 */
[----:B------:R-:W-:Y:S01]  /*59130*/  IMAD.WIDE R6, R51, 0x2, R48 ;  /* 0x0000000233067825 */ /* 0x000fe200078e0230 */
[----:B------:R-:W-:Y:S01]  /*59140*/  @P6 STG.E.U16 desc[UR6][R10.64], R53 ;  /* 0x000000350a006986 */ /* 0x000fe2000c101506 */
[----:B------:R-:W-:Y:S01]  /*59150*/  ULDC UR12, c[0x0][0x228] ;  /* 0x00008a00000c7ab9 */ /* 0x000fe20000000800 */
[----:B------:R-:W-:Y:S01]  /*59160*/  ULDC UR4, c[0x0][0x22c] ;  /* 0x00008b0000047ab9 */ /* 0x000fe20000000800 */
[----:B------:R-:W-:Y:S01]  /*59170*/  IMAD.WIDE R8, R50, 0x2, R2 ;  /* 0x0000000232087825 */ /* 0x000fe200078e0202 */
[----:B--2---:R-:W-:Y:S01]  /*59180*/  PRMT R51, R59, 0x7632, R51 ;  /* 0x000076323b337816 */ /* 0x004fe20000000033 */
[----:B------:R0:W-:Y:S04]  /*59190*/  @P3 STG.E.U16 desc[UR6][R4.64], R59 ;  /* 0x0000003b04003986 */ /* 0x0001e8000c101506 */
[----:B------:R-:W-:Y:S04]  /*591a0*/  @P2 STG.E.U16 desc[UR6][R6.64], R51 ;  /* 0x0000003306002986 */ /* 0x000fe8000c101506 */
[----:B0-----:R-:W2:Y:S01]  /*591b0*/  LDL.LU R59, [R1+0x15c] ;  /* 0x00015c00013b7983 */ /* 0x001ea20000300800 */
[----:B----4-:R-:W-:-:S03]  /*591c0*/  PRMT R53, R60, 0x7632, R53 ;  /* 0x000076323c357816 */ /* 0x010fc60000000035 */
[----:B------:R0:W-:Y:S04]  /*591d0*/  @P5 STG.E.U16 desc[UR6][R8.64], R60 ;  /* 0x0000003c08005986 */ /* 0x0001e8000c101506 */
[----:B0-----:R-:W4:Y:S01]  /*591e0*/  LDL.LU R60, [R1+0x14c] ;  /* 0x00014c00013c7983 */ /* 0x001f220000300800 */
[----:B------:R-:W-:Y:S01]  /*591f0*/  ISETP.LT.AND P6, PT, R61, UR14, !P0 ;  /* 0x0000000e3d007c0c */ /* 0x000fe2000c7c1270 */
[----:B------:R-:W-:Y:S01]  /*59200*/  VIADD R52, R22, 0x1f ;  /* 0x0000001f16347836 */ /* 0x000fe20000000000 */
[----:B------:R-:W-:Y:S01]  /*59210*/  ISETP.LT.AND P2, PT, R19, UR8, !P0 ;  /* 0x0000000813007c0c */ /* 0x000fe2000c741270 */
[C---:B------:R-:W-:Y:S01]  /*59220*/  IMAD.WIDE R10, R50.reuse, 0x2, R44 ;  /* 0x00000002320a7825 */ /* 0x040fe200078e022c */
[----:B------:R-:W-:Y:S01]  /*59230*/  ISETP.LT.AND P0, PT, R23, UR10, !P0 ;  /* 0x0000000a17007c0c */ /* 0x000fe2000c701270 */
[----:B------:R-:W-:Y:S01]  /*59240*/  ULDC UR14, c[0x0][0x228] ;  /* 0x00008a00000e7ab9 */ /* 0x000fe20000000800 */
[----:B------:R-:W-:Y:S01]  /*59250*/  ISETP.LT.AND P5, PT, R15, UR12, !P4 ;  /* 0x0000000c0f007c0c */ /* 0x000fe2000e7a1270 */
[----:B------:R-:W-:Y:S01]  /*59260*/  IMAD.WIDE R4, R50, 0x2, R46 ;  /* 0x0000000232047825 */ /* 0x000fe200078e022e */
[----:B------:R-:W-:Y:S01]  /*59270*/  ISETP.GE.AND P3, PT, R52, UR4, PT ;  /* 0x0000000434007c0c */ /* 0x000fe2000bf66270 */
[----:B------:R-:W-:Y:S01]  /*59280*/  ULDC UR4, c[0x0][0x248] ;  /* 0x0000920000047ab9 */ /* 0x000fe20000000800 */
[----:B------:R-:W-:Y:S01]  /*59290*/  ULDC UR8, c[0x0][0x228] ;  /* 0x00008a0000087ab9 */ /* 0x000fe20000000800 */
[C---:B------:R-:W-:Y:S01]  /*592a0*/  VIADD R51, R50.reuse, UR4 ;  /* 0x0000000432337c36 */ /* 0x040fe20008000000 */
[----:B------:R-:W-:Y:S01]  /*592b0*/  ULDC UR10, c[0x0][0x228] ;  /* 0x00008a00000a7ab9 */ /* 0x000fe20000000800 */
[----:B------:R-:W-:Y:S01]  /*592c0*/  @P6 STG.E.U16 desc[UR6][R10.64], R53 ;  /* 0x000000350a006986 */ /* 0x000fe2000c101506 */
[----:B------:R-:W-:Y:S01]  /*592d0*/  IMAD.WIDE R6, R50, 0x2, R48 ;  /* 0x0000000232067825 */ /* 0x000fe200078e0230 */
[----:B------:R-:W-:Y:S01]  /*592e0*/  PRMT R50, R57, 0x7632, R50 ;  /* 0x0000763239327816 */ /* 0x000fe20000000032 */
[----:B------:R-:W-:Y:S01]  /*592f0*/  ULDC UR4, c[0x0][0x22c] ;  /* 0x00008b0000047ab9 */ /* 0x000fe20000000800 */
[----:B------:R0:W-:Y:S01]  /*59300*/  @P2 STG.E.U16 desc[UR6][R4.64], R57 ;  /* 0x0000003904002986 */ /* 0x0001e2000c101506 */
[----:B------:R-:W-:Y:S01]  /*59310*/  IMAD.WIDE R8, R51, 0x2, R2 ;  /* 0x0000000233087825 */ /* 0x000fe200078e0202 */
[----:B------:R-:W-:Y:S01]  /*59320*/  ISETP.LT.AND P6, PT, R61, UR14, !P4 ;  /* 0x0000000e3d007c0c */ /* 0x000fe2000e7c1270 */
[----:B------:R-:W-:Y:S01]  /*59330*/  ULDC UR12, c[0x0][0x228] ;  /* 0x00008a00000c7ab9 */ /* 0x000fe20000000800 */
[----:B------:R1:W-:Y:S01]  /*59340*/  @P0 STG.E.U16 desc[UR6][R6.64], R50 ;  /* 0x0000003206000986 */ /* 0x0003e2000c101506 */
[----:B------:R-:W-:Y:S01]  /*59350*/  ISETP.LT.AND P0, PT, R19, UR8, !P4 ;  /* 0x0000000813007c0c */ /* 0x000fe2000e701270 */
[----:B------:R-:W-:Y:S01]  /*59360*/  VIADD R52, R22, 0x20 ;  /* 0x0000002016347836 */ /* 0x000fe20000000000 */
[----:B------:R-:W-:Y:S01]  /*59370*/  ULDC UR14, c[0x0][0x228] ;  /* 0x00008a00000e7ab9 */ /* 0x000fe20000000800 */
[----:B0-----:R-:W4:Y:S01]  /*59380*/  LDL.LU R57, [R1+0x13c] ;  /* 0x00013c0001397983 */ /* 0x001f220000300800 */
[----:B---3--:R-:W-:Y:S01]  /*59390*/  PRMT R53, R58, 0x7632, R53 ;  /* 0x000076323a357816 */ /* 0x008fe20000000035 */
[----:B------:R-:W-:-:S02]  /*593a0*/  IMAD.WIDE R10, R51, 0x2, R44 ;  /* 0x00000002330a7825 */ /* 0x000fc400078e022c */
[----:B------:R0:W-:Y:S01]  /*593b0*/  @P5 STG.E.U16 desc[UR6][R8.64], R58 ;  /* 0x0000003a08005986 */ /* 0x0001e2000c101506 */
[----:B------:R-:W-:Y:S01]  /*593c0*/  ISETP.LT.AND P4, PT, R23, UR10, !P4 ;  /* 0x0000000a17007c0c */ /* 0x000fe2000e781270 */
[----:B------:R-:W-:Y:S01]  /*593d0*/  IMAD.WIDE R4, R51, 0x2, R46 ;  /* 0x0000000233047825 */ /* 0x000fe200078e022e */
[----:B------:R-:W-:Y:S01]  /*593e0*/  ISETP.GE.AND P2, PT, R52, UR4, PT ;  /* 0x0000000434007c0c */ /* 0x000fe2000bf46270 */
[----:B------:R-:W-:Y:S01]  /*593f0*/  ULDC UR4, c[0x0][0x248] ;  /* 0x0000920000047ab9 */ /* 0x000fe20000000800 */
[----:B------:R-:W-:Y:S01]  /*59400*/  ISETP.LT.AND P5, PT, R15, UR12, !P3 ;  /* 0x0000000c0f007c0c */ /* 0x000fe2000dfa1270 */
[C---:B-1----:R-:W-:Y:S01]  /*59410*/  IMAD.WIDE R6, R51.reuse, 0x2, R48 ;  /* 0x0000000233067825 */ /* 0x042fe200078e0230 */
[----:B------:R-:W-:Y:S01]  /*59420*/  ULDC UR8, c[0x0][0x228] ;  /* 0x00008a0000087ab9 */ /* 0x000fe20000000800 */
[----:B0-----:R-:W3:Y:S01]  /*59430*/  LDL.LU R58, [R1+0x120] ;  /* 0x00012000013a7983 */ /* 0x001ee20000300800 */
[----:B------:R-:W-:-:S03]  /*59440*/  IADD3 R50, R51, UR4, RZ ;  /* 0x0000000433327c10 */ /* 0x000fc6000fffe0ff */
[----:B------:R-:W-:Y:S01]  /*59450*/  @P6 STG.E.U16 desc[UR6][R10.64], R53 ;  /* 0x000000350a006986 */ /* 0x000fe2000c101506 */
[----:B------:R-:W-:Y:S01]  /*59460*/  VIADD R52, R22, 0x21 ;  /* 0x0000002116347836 */ /* 0x000fe20000000000 */
[----:B------:R-:W-:Y:S01]  /*59470*/  ULDC UR10, c[0x0][0x228] ;  /* 0x00008a00000a7ab9 */ /* 0x000fe20000000800 */
[----:B------:R-:W-:Y:S01]  /*59480*/  IMAD.WIDE R8, R50, 0x2, R2 ;  /* 0x0000000232087825 */ /* 0x000fe200078e0202 */
        /* <DEDUP_REMOVED lines=10> */
[C---:B------:R-:W-:Y:S01]  /*59530*/  IMAD.WIDE R10, R50.reuse, 0x2, R44 ;  /* 0x00000002320a7825 */ /* 0x040fe200078e022c */
[----:B------:R-:W-:Y:S01]  /*59540*/  ISETP.LT.AND P4, PT, R19, UR8, !P3 ;  /* 0x0000000813007c0c */ /* 0x000fe2000df81270 */
[----:B------:R-:W-:Y:S01]  /*59550*/  ULDC UR14, c[0x0][0x228] ;  /* 0x00008a00000e7ab9 */ /* 0x000fe20000000800 */
[----:B------:R-:W-:Y:S01]  /*59560*/  ISETP.LT.AND P3, PT, R23, UR10, !P3 ;  /* 0x0000000a17007c0c */ /* 0x000fe2000df61270 */
[----:B------:R-:W-:Y:S01]  /*59570*/  IMAD.WIDE R4, R50, 0x2, R46 ;  /* 0x0000000232047825 */ /* 0x000fe200078e022e */
[----:B------:R-:W-:Y:S01]  /*59580*/  ISETP.LT.AND P5, PT, R15, UR12, !P2 ;  /* 0x0000000c0f007c0c */ /* 0x000fe2000d7a1270 */
[----:B------:R-:W-:Y:S01]  /*59590*/  ULDC UR8, c[0x0][0x228] ;  /* 0x00008a0000087ab9 */ /* 0x000fe20000000800 */
[----:B------:R-:W-:Y:S01]  /*595a0*/  ISETP.GE.AND P0, PT, R52, UR4, PT ;  /* 0x0000000434007c0c */ /* 0x000fe2000bf06270 */
[----:B------:R-:W-:Y:S01]  /*595b0*/  ULDC UR4, c[0x0][0x248] ;  /* 0x0000920000047ab9 */ /* 0x000fe20000000800 */
[----:B------:R-:W-:Y:S01]  /*595c0*/  IMAD.WIDE R6, R50, 0x2, R48 ;  /* 0x0000000232067825 */ /* 0x000fe200078e0230 */
[----:B------:R-:W-:Y:S01]  /*595d0*/  ULDC UR10, c[0x0][0x228] ;  /* 0x00008a00000a7ab9 */ /* 0x000fe20000000800 */
[----:B------:R-:W-:-:S02]  /*595e0*/  ULDC UR12, c[0x0][0x228] ;  /* 0x00008a00000c7ab9 */ /* 0x000fc40000000800 */
[----:B------:R-:W-:Y:S01]  /*595f0*/  VIADD R51, R50, UR4 ;  /* 0x0000000432337c36 */ /* 0x000fe20008000000 */
[----:B------:R-:W-:Y:S01]  /*59600*/  @P6 STG.E.U16 desc[UR6][R10.64], R53 ;  /* 0x000000350a006986 */ /* 0x000fe2000c101506 */
[----:B------:R-:W-:Y:S01]  /*59610*/  PRMT R50, R57, 0x7632, R50 ;  /* 0x0000763239327816 */ /* 0x000fe20000000032 */
[----:B------:R-:W-:Y:S01]  /*59620*/  VIADD R52, R22, 0x22 ;  /* 0x0000002216347836 */ /* 0x000fe20000000000 */
[----:B------:R-:W-:Y:S01]  /*59630*/  ULDC UR4, c[0x0][0x22c] ;  /* 0x00008b0000047ab9 */ /* 0x000fe20000000800 */
[----:B------:R0:W-:Y:S01]  /*59640*/  @P4 STG.E.U16 desc[UR6][R4.64], R57 ;  /* 0x0000003904004986 */ /* 0x0001e2000c101506 */
[----:B------:R-:W-:Y:S01]  /*59650*/  IMAD.WIDE R8, R51, 0x2, R2 ;  /* 0x0000000233087825 */ /* 0x000fe200078e0202 */
[----:B------:R-:W-:Y:S01]  /*59660*/  ISETP.LT.AND P6, PT, R61, UR14, !P2 ;  /* 0x0000000e3d007c0c */ /* 0x000fe2000d7c1270 */
[----:B------:R-:W-:Y:S01]  /*59670*/  ULDC UR14, c[0x0][0x228] ;  /* 0x00008a00000e7ab9 */ /* 0x000fe20000000800 */
[----:B------:R-:W-:Y:S01]  /*59680*/  @P3 STG.E.U16 desc[UR6][R6.64], R50 ;  /* 0x0000003206003986 */ /* 0x000fe2000c101506 */
[----:B------:R-:W-:Y:S01]  /*59690*/  ISETP.LT.AND P3, PT, R19, UR8, !P2 ;  /* 0x0000000813007c0c */ /* 0x000fe2000d761270 */
[----:B------:R-:W-:-:S02]  /*596a0*/  ULDC UR8, c[0x0][0x228] ;  /* 0x00008a0000087ab9 */ /* 0x000fc40000000800 */
[----:B0-----:R-:W4:Y:S01]  /*596b0*/  LDL.LU R57, [R1+0xf0] ;  /* 0x0000f00001397983 */ /* 0x001f220000300800 */
[----:B---3--:R-:W-:-:S03]  /*596c0*/  PRMT R53, R58, 0x7632, R53 ;  /* 0x000076323a357816 */ /* 0x008fc60000000035 */
[----:B------:R0:W-:Y:S01]  /*596d0*/  @P5 STG.E.U16 desc[UR6][R8.64], R58 ;  /* 0x0000003a08005986 */ /* 0x0001e2000c101506 */
[----:B------:R-:W-:Y:S01]  /*596e0*/  ISETP.LT.AND P2, PT, R23, UR10, !P2 ;  /* 0x0000000a17007c0c */ /* 0x000fe2000d741270 */
[----:B------:R-:W-:Y:S01]  /*596f0*/  IMAD.WIDE R10, R51, 0x2, R44 ;  /* 0x00000002330a7825 */ /* 0x000fe200078e022c */
[----:B------:R-:W-:Y:S01]  /*59700*/  ISETP.LT.AND P5, PT, R15, UR12, !P0 ;  /* 0x0000000c0f007c0c */ /* 0x000fe2000c7a1270 */
[----:B------:R-:W-:Y:S01]  /*59710*/  ULDC UR10, c[0x0][0x228] ;  /* 0x00008a00000a7ab9 */ /* 0x000fe20000000800 */
[----:B------:R-:W-:Y:S01]  /*59720*/  ISETP.GE.AND P4, PT, R52, UR4, PT ;  /* 0x0000000434007c0c */ /* 0x000fe2000bf86270 */
[----:B------:R-:W-:Y:S01]  /*59730*/  ULDC UR4, c[0x0][0x248] ;  /* 0x0000920000047ab9 */ /* 0x000fe20000000800 */
[----:B0-----:R-:W3:Y:S01]  /*59740*/  LDL.LU R58, [R1+0x124] ;  /* 0x00012400013a7983 */ /* 0x001ee20000300800 */
[----:B------:R-:W-:Y:S01]  /*59750*/  IMAD.WIDE R4, R51, 0x2, R46 ;  /* 0x0000000233047825 */ /* 0x000fe200078e022e */
[----:B------:R-:W-:-:S03]  /*59760*/  ULDC UR12, c[0x0][0x228] ;  /* 0x00008a00000c7ab9 */ /* 0x000fc60000000800 */
[C---:B------:R-:W-:Y:S01]  /*59770*/  VIADD R50, R51.reuse, UR4 ;  /* 0x0000000433327c36 */ /* 0x040fe20008000000 */
[----:B------:R-:W-:Y:S01]  /*59780*/  @P6 STG.E.U16 desc[UR6][R10.64], R53 ;  /* 0x000000350a006986 */ /* 0x000fe2000c101506 */
[----:B------:R-:W-:Y:S01]  /*59790*/  IMAD.WIDE R6, R51, 0x2, R48 ;  /* 0x0000000233067825 */ /* 0x000fe200078e0230 */
[----:B------:R-:W-:-:S03]  /*597a0*/  ULDC UR4, c[0x0][0x22c] ;  /* 0x00008b0000047ab9 */ /* 0x000fc60000000800 */
        /* <DEDUP_REMOVED lines=23> */
[----:B------:R-:W-:Y:S01]  /*59920*/  ULDC UR12, c[0x0][0x228] ;  /* 0x00008a00000c7ab9 */ /* 0x000fe20000000800 */
[----:B------:R-:W-:Y:S01]  /*59930*/  ULDC UR4, c[0x0][0x22c] ;  /* 0x00008b0000047ab9 */ /* 0x000fe20000000800 */
[----:B------:R-:W-:Y:S01]  /*59940*/  PRMT R50, R57, 0x7632, R50 ;  /* 0x0000763239327816 */ /* 0x000fe20000000032 */
[----:B------:R0:W-:Y:S01]  /*59950*/  @P2 STG.E.U16 desc[UR6][R4.64], R57 ;  /* 0x0000003904002986 */ /* 0x0001e2000c101506 */
[----:B------:R-:W-:Y:S01]  /*59960*/  IMAD.WIDE R8, R51, 0x2, R2 ;  /* 0x0000000233087825 */ /* 0x000fe200078e0202 */
[----:B------:R-:W-:Y:S01]  /*59970*/  ISETP.LT.AND P6, PT, R61, UR14, !P4 ;  /* 0x0000000e3d007c0c */ /* 0x000fe2000e7c1270 */
[----:B------:R-:W-:Y:S01]  /*59980*/  ULDC UR14, c[0x0][0x228] ;  /* 0x00008a00000e7ab9 */ /* 0x000fe20000000800 */
[----:B------:R-:W-:Y:S01]  /*59990*/  @P0 STG.E.U16 desc[UR6][R6.64], R50 ;  /* 0x0000003206000986 */ /* 0x000fe2000c101506 */
[----:B------:R-:W-:Y:S01]  /*599a0*/  ISETP.LT.AND P0, PT, R19, UR8, !P4 ;  /* 0x0000000813007c0c */ /* 0x000fe2000e701270 */
[----:B------:R-:W-:-:S02]  /*599b0*/  VIADD R52, R22, 0x24 ;  /* 0x0000002416347836 */ /* 0x000fc40000000000 */
        /* <DEDUP_REMOVED lines=11> */
[----:B------:R-:W-:Y:S01]  /*59a70*/  ULDC UR10, c[0x0][0x228] ;  /* 0x00008a00000a7ab9 */ /* 0x000fe20000000800 */
[----:B------:R-:W-:-:S02]  /*59a80*/  ULDC UR12, c[0x0][0x228] ;  /* 0x00008a00000c7ab9 */ /* 0x000fc40000000800 */
        /* <DEDUP_REMOVED lines=192> */
[----:B------:R-:W-:Y:S01]  /*5a690*/  ISETP.GE.AND P2, PT, R52, UR4, PT ;  /* 0x0000000434007c0c */ /* 0x000fe2000bf46270 */
[----:B------:R-:W-:Y:S01]  /*5a6a0*/  ULDC UR4, c[0x0][0x248] ;  /* 0x0000920000047ab9 */ /* 0x000fe20000000800 */
[----:B------:R-:W-:Y:S01]  /*5a6b0*/  ISETP.LT.AND P5, PT, R15, UR12, !P3 ;  /* 0x0000000c0f007c0c */ /* 0x000fe2000dfa1270 */
[C---:B------:R-:W-:Y:S01]  /*5a6c0*/  IMAD.WIDE R4, R51.reuse, 0x2, R46 ;  /* 0x0000000233047825 */ /* 0x040fe200078e022e */
[----:B------:R-:W-:Y:S01]  /*5a6d0*/  ULDC UR8, c[0x0][0x228] ;  /* 0x00008a0000087ab9 */ /* 0x000fe20000000800 */
[----:B0-----:R-:W3:Y:S01]  /*5a6e0*/  LDL.LU R58, [R1+0xe8] ;  /* 0x0000e800013a7983 */ /* 0x001ee20000300800 */
[C---:B------:R-:W-:Y:S01]  /*5a6f0*/  IADD3 R50, R51.reuse, UR4, RZ ;  /* 0x0000000433327c10 */ /* 0x040fe2000fffe0ff */
[----:B------:R-:W-:Y:S01]  /*5a700*/  IMAD.WIDE R6, R51, 0x2, R48 ;  /* 0x0000000233067825 */ /* 0x000fe200078e0230 */
[----:B------:R-:W-:Y:S01]  /*5a710*/  ULDC UR10, c[0x0][0x228] ;  /* 0x00008a00000a7ab9 */ /* 0x000fe20000000800 */
[----:B------:R-:W-:Y:S01]  /*5a720*/  @P6 STG.E.U16 desc[UR6][R10.64], R53 ;  /* 0x000000350a006986 */ /* 0x000fe2000c101506 */
[----:B------:R-:W-:Y:S01]  /*5a730*/  ULDC UR12, c[0x0][0x228] ;  /* 0x00008a00000c7ab9 */ /* 0x000fe20000000800 */
[----:B------:R-:W-:Y:S01]  /*5a740*/  IMAD.WIDE R8, R50, 0x2, R2 ;  /* 0x0000000232087825 */ /* 0x000fe200078e0202 */
        /* <DEDUP_REMOVED lines=1009> */
[----:B------:R-:W-:Y:S01]  /*5e660*/  IMAD.WIDE R10, R50, 0x2, R44 ;  /* 0x00000002320a7825 */ /* 0x000fe200078e022c */
[----:B------:R-:W-:Y:S01]  /*5e670*/  ISETP.LT.AND P4, PT, R19, UR8, !P3 ;  /* 0x0000000813007c0c */ /* 0x000fe2000df81270 */
[----:B------:R-:W-:Y:S02]  /*5e680*/  ULDC UR14, c[0x0][0x228] ;  /* 0x00008a00000e7ab9 */ /* 0x000fe40000000800 */
[----:B------:R-:W-:Y:S01]  /*5e690*/  VIADD R52, R22, 0x55 ;  /* 0x0000005516347836 */ /* 0x000fe20000000000 */
[----:B------:R-:W-:Y:S01]  /*5e6a0*/  ISETP.LT.AND P3, PT, R23, UR10, !P3 ;  /* 0x0000000a17007c0c */ /* 0x000fe2000df61270 */
[----:B------:R-:W-:Y:S01]  /*5e6b0*/  IMAD.WIDE R4, R50, 0x2, R46 ;  /* 0x0000000232047825 */ /* 0x000fe200078e022e */
[----:B------:R-:W-:-:S05]  /*5e6c0*/  ULDC UR8, c[0x0][0x228] ;  /* 0x00008a0000087ab9 */ /* 0x000fca0000000800 */
[----:B------:R-:W-:Y:S01]  /*5e6d0*/  @P6 STG.E.U16 desc[UR6][R10.64], R53 ;  /* 0x000000350a006986 */ /* 0x000fe2000c101506 */
[----:B------:R-:W-:Y:S01]  /*5e6e0*/  ISETP.LT.AND P6, PT, R15, UR12, !P2 ;  /* 0x0000000c0f007c0c */ /* 0x000fe2000d7c1270 */
[----:B------:R-:W-:Y:S01]  /*5e6f0*/  IMAD.WIDE R6, R50, 0x2, R48 ;  /* 0x0000000232067825 */ /* 0x000fe200078e0230 */
[----:B------:R-:W-:Y:S01]  /*5e700*/  ISETP.GE.AND P0, PT, R52, UR4, PT ;  /* 0x0000000434007c0c */ /* 0x000fe2000bf06270 */
[----:B------:R-:W-:Y:S01]  /*5e710*/  ULDC UR4, c[0x0][0x248] ;  /* 0x0000920000047ab9 */ /* 0x000fe20000000800 */
[----:B------:R0:W-:Y:S01]  /*5e720*/  @P4 STG.E.U16 desc[UR6][R4.64], R57 ;  /* 0x0000003904004986 */ /* 0x0001e2000c101506 */
[----:B------:R-:W-:Y:S01]  /*5e730*/  VIADD R51, R50, UR4 ;  /* 0x0000000432337c36 */ /* 0x000fe20008000000 */
[----:B------:R-:W-:Y:S02]  /*5e740*/  PRMT R50, R57, 0x7632, R50 ;  /* 0x0000763239327816 */ /* 0x000fe40000000032 */
[----:B------:R-:W-:Y:S01]  /*5e750*/  ISETP.LT.AND P5, PT, R61, UR14, !P2 ;  /* 0x0000000e3d007c0c */ /* 0x000fe2000d7a1270 */
[----:B------:R-:W-:Y:S01]  /*5e760*/  IMAD.WIDE R8, R51, 0x2, R2 ;  /* 0x0000000233087825 */ /* 0x000fe200078e0202 */
[----:B------:R-:W-:Y:S01]  /*5e770*/  ULDC UR10, c[0x0][0x228] ;  /* 0x00008a00000a7ab9 */ /* 0x000fe20000000800 */
[----:B------:R-:W-:Y:S01]  /*5e780*/  @P3 STG.E.U16 desc[UR6][R6.64], R50 ;  /* 0x0000003206003986 */ /* 0x000fe2000c101506 */
[----:B------:R-:W-:Y:S01]  /*5e790*/  ULDC UR12, c[0x0][0x228] ;  /* 0x00008a00000c7ab9 */ /* 0x000fe20000000800 */
[----:B------:R-:W-:Y:S01]  /*5e7a0*/  VIADD R52, R22, 0x56 ;  /* 0x0000005616347836 */ /* 0x000fe20000000000 */
[----:B------:R-:W-:Y:S01]  /*5e7b0*/  ULDC UR4, c[0x0][0x22c] ;  /* 0x00008b0000047ab9 */ /* 0x000fe20000000800 */
[----:B0-----:R-:W4:Y:S01]  /*5e7c0*/  LDL.LU R57, [R1+0x1c8] ;  /* 0x0001c80001397983 */ /* 0x001f220000300800 */
[----:B------:R-:W-:-:S02]  /*5e7d0*/  ISETP.LT.AND P3, PT, R19, UR8, !P2 ;  /* 0x0000000813007c0c */ /* 0x000fc4000d761270 */
[----:B---3--:R-:W-:Y:S01]  /*5e7e0*/  PRMT R53, R58, 0x7632, R53 ;  /* 0x000076323a357816 */ /* 0x008fe20000000035 */
[----:B------:R0:W-:Y:S01]  /*5e7f0*/  @P6 STG.E.U16 desc[UR6][R8.64], R58 ;  /* 0x0000003a08006986 */ /* 0x0001e2000c101506 */
        /* <DEDUP_REMOVED lines=473> */
[----:B------:R-:W-:Y:S01]  /*60590*/  VIADD R52, R22, 0x69 ;  /* 0x0000006916347836 */ /* 0x000fe20000000000 */
        /* <DEDUP_REMOVED lines=14> */
[----:B------:R3:W-:Y:S01]  /*60680*/  @P5 STG.E.U16 desc[UR6][R10.64], R53 ;  /* 0x000000350a005986 */ /* 0x0007e2000c101506 */
[----:B------:R-:W-:Y:S01]  /*60690*/  PRMT R50, R57, 0x7632, R50 ;  /* 0x0000763239327816 */ /* 0x000fe20000000032 */
[----:B------:R-:W-:Y:S01]  /*606a0*/  VIADD R52, R22, 0x6a ;  /* 0x0000006a16347836 */ /* 0x000fe20000000000 */
[----:B------:R-:W-:Y:S01]  /*606b0*/  ULDC UR4, c[0x0][0x22c] ;  /* 0x00008b0000047ab9 */ /* 0x000fe20000000800 */
[----:B------:R-:W-:Y:S01]  /*606c0*/  IMAD.WIDE R8, R51, 0x2, R2 ;  /* 0x0000000233087825 */ /* 0x000fe200078e0202 */
[----:B------:R-:W-:Y:S01]  /*606d0*/  @P4 STG.E.U16 desc[UR6][R4.64], R57 ;  /* 0x0000003904004986 */ /* 0x000fe2000c101506 */
[----:B------:R-:W-:Y:S01]  /*606e0*/  ISETP.LT.AND P5, PT, R61, UR14, !P2 ;  /* 0x0000000e3d007c0c */ /* 0x000fe2000d7a1270 */
[----:B------:R-:W-:Y:S02]  /*606f0*/  ULDC UR14, c[0x0][0x228] ;  /* 0x00008a00000e7ab9 */ /* 0x000fe40000000800 */
[----:B------:R-:W-:Y:S01]  /*60700*/  @P3 STG.E.U16 desc[UR6][R6.64], R50 ;  /* 0x0000003206003986 */ /* 0x000fe2000c101506 */
[----:B------:R-:W-:Y:S01]  /*60710*/  ISETP.LT.AND P3, PT, R19, UR8, !P2 ;  /* 0x0000000813007c0c */ /* 0x000fe2000d761270 */
[----:B------:R-:W-:Y:S01]  /*60720*/  ULDC UR8, c[0x0][0x228] ;  /* 0x00008a0000087ab9 */ /* 0x000fe20000000800 */
[----:B------:R-:W-:-:S02]  /*60730*/  ISETP.LT.AND P2, PT, R23, UR10, !P2 ;  /* 0x0000000a17007c0c */ /* 0x000fc4000d741270 */
[----:B---3--:R-:W-:Y:S01]  /*60740*/  PRMT R53, R58, 0x7632, R53 ;  /* 0x000076323a357816 */ /* 0x008fe20000000035 */
[----:B------:R0:W-:Y:S01]  /*60750*/  @P6 STG.E.U16 desc[UR6][R8.64], R58 ;  /* 0x0000003a08006986 */ /* 0x0001e2000c101506 */
[----:B------:R-:W-:Y:S01]  /*60760*/  ISETP.LT.AND P6, PT, R15, UR12, !P0 ;  /* 0x0000000c0f007c0c */ /* 0x000fe2000c7c1270 */
[C---:B------:R-:W-:Y:S01]  /*60770*/  IMAD.WIDE R10, R51.reuse, 0x2, R44 ;  /* 0x00000002330a7825 */ /* 0x040fe200078e022c */
[----:B------:R-:W-:Y:S01]  /*60780*/  ISETP.GE.AND P4, PT, R52, UR4, PT ;  /* 0x0000000434007c0c */ /* 0x000fe2000bf86270 */
[----:B------:R-:W-:Y:S01]  /*60790*/  ULDC UR4, c[0x0][0x248] ;  /* 0x0000920000047ab9 */ /* 0x000fe20000000800 */
        /* <DEDUP_REMOVED lines=26> */
[----:B------:R-:W-:-:S03]  /*60940*/  ULDC UR8, c[0x0][0x228] ;  /* 0x00008a0000087ab9 */ /* 0x000fc60000000800 */
[----:B------:R0:W-:Y:S01]  /*60950*/  @P5 STG.E.U16 desc[UR6][R10.64], R53 ;  /* 0x000000350a005986 */ /* 0x0001e2000c101506 */
[----:B------:R-:W-:Y:S01]  /*60960*/  PRMT R52, R40, 0x7632, R52 ;  /* 0x0000763228347816 */ /* 0x000fe20000000034 */
[----:B------:R-:W-:Y:S01]  /*60970*/  ULDC UR10, c[0x0][0x228] ;  /* 0x00008a00000a7ab9 */ /* 0x000fe20000000800 */
[----:B------:R-:W-:Y:S01]  /*60980*/  ISETP.LT.AND P5, PT, R61, UR14, !P4 ;  /* 0x0000000e3d007c0c */ /* 0x000fe2000e7a1270 */
[----:B------:R-:W-:Y:S01]  /*60990*/  @P2 STG.E.U16 desc[UR6][R4.64], R40 ;  /* 0x0000002804002986 */ /* 0x000fe2000c101506 */
[----:B------:R-:W-:Y:S01]  /*609a0*/  ULDC UR12, c[0x0][0x228] ;  /* 0x00008a00000c7ab9 */ /* 0x000fe20000000800 */
[----:B------:R-:W-:Y:S01]  /*609b0*/  ULDC UR14, c[0x0][0x228] ;  /* 0x00008a00000e7ab9 */ /* 0x000fe20000000800 */
[C---:B0-----:R-:W-:Y:S01]  /*609c0*/  VIADD R10, R50.reuse, UR4 ;  /* 0x00000004320a7c36 */ /* 0x041fe20008000000 */
[----:B------:R-:W-:Y:S01]  /*609d0*/  ULDC UR4, c[0x0][0x22c] ;  /* 0x00008b0000047ab9 */ /* 0x000fe20000000800 */
[----:B------:R-:W-:-:S04]  /*609e0*/  IMAD.WIDE R50, R50, 0x2, R48 ;  /* 0x0000000232327825 */ /* 0x000fc800078e0230 */
[----:B------:R-:W-:Y:S01]  /*609f0*/  IMAD.WIDE R6, R10, 0x2, R2 ;  /* 0x000000020a067825 */ /* 0x000fe200078e0202 */
[----:B------:R-:W-:Y:S01]  /*60a00*/  @P0 STG.E.U16 desc[UR6][R50.64], R52 ;  /* 0x0000003432000986 */ /* 0x000fe2000c101506 */
[----:B------:R-:W-:Y:S01]  /*60a10*/  ISETP.LT.AND P0, PT, R19, UR8, !P4 ;  /* 0x0000000813007c0c */ /* 0x000fe2000e701270 */
[----:B------:R-:W-:Y:S01]  /*60a20*/  ULDC UR8, c[0x0][0x228] ;  /* 0x00008a0000087ab9 */ /* 0x000fe20000000800 */
[----:B---3--:R-:W-:Y:S01]  /*60a30*/  PRMT R53, R58, 0x7632, R53 ;  /* 0x000076323a357816 */ /* 0x008fe20000000035 */
        /* <DEDUP_REMOVED lines=12> */
[----:B------:R0:W-:Y:S01]  /*60b00*/  @P5 STG.E.U16 desc[UR6][R8.64], R53 ;  /* 0x0000003508005986 */ /* 0x0001e2000c101506 */
[----:B------:R-:W-:Y:S01]  /*60b10*/  IMAD.WIDE R6, R10, 0x2, R48 ;  /* 0x000000020a067825 */ /* 0x000fe200078e0230 */
[----:B------:R-:W-:-:S03]  /*60b20*/  ULDC UR4, c[0x0][0x22c] ;  /* 0x00008b0000047ab9 */ /* 0x000fc60000000800 */
[----:B0-----:R-:W-:Y:S01]  /*60b30*/  IMAD.WIDE R8, R40, 0x2, R2 ;  /* 0x0000000228087825 */ /* 0x001fe200078e0202 */
        /* <DEDUP_REMOVED lines=22> */
[----:B------:R-:W-:Y:S01]  /*60ca0*/  PRMT R40, R41, 0x7632, R40 ;  /* 0x0000763229287816 */ /* 0x000fe20000000028 */
[----:B------:R3:W-:Y:S01]  /*60cb0*/  @P5 STG.E.U16 desc[UR6][R10.64], R52 ;  /* 0x000000340a005986 */ /* 0x0007e2000c101506 */
        /* <DEDUP_REMOVED lines=35> */
[----:B------:R-:W-:Y:S01]  /*60ef0*/  IMAD.WIDE R10, R41, 0x2, R44 ;  /* 0x00000002290a7825 */ /* 0x000fe200078e022c */
[----:B------:R-:W-:Y:S01]  /*60f00*/  ULDC UR8, c[0x0][0x228] ;  /* 0x00008a0000087ab9 */ /* 0x000fe20000000800 */
[----:B------:R-:W-:Y:S01]  /*60f10*/  ISETP.LT.AND P0, PT, R23, UR10, !P0 ;  /* 0x0000000a17007c0c */ /* 0x000fe2000c701270 */
[----:B------:R-:W-:Y:S01]  /*60f20*/  ULDC UR10, c[0x0][0x228] ;  /* 0x00008a00000a7ab9 */ /* 0x000fe20000000800 */
[----:B------:R-:W-:Y:S01]  /*60f30*/  ISETP.LT.AND P6, PT, R15, UR8, !P4 ;  /* 0x000000080f007c0c */ /* 0x000fe2000e7c1270 */
[----:B------:R-:W-:Y:S01]  /*60f40*/  IMAD.WIDE R4, R41, 0x2, R46 ;  /* 0x0000000229047825 */ /* 0x000fe200078e022e */
[----:B------:R-:W-:Y:S01]  /*60f50*/  ISETP.GE.AND P3, PT, R51, UR4, PT ;  /* 0x0000000433007c0c */ /* 0x000fe2000bf66270 */
[----:B------:R-:W-:Y:S01]  /*60f60*/  ULDC UR4, c[0x0][0x248] ;  /* 0x0000920000047ab9 */ /* 0x000fe20000000800 */
[----:B------:R-:W-:-:S02]  /*60f70*/  ULDC UR8, c[0x0][0x22c] ;  /* 0x00008b0000087ab9 */ /* 0x000fc40000000800 */
[----:B------:R0:W-:Y:S01]  /*60f80*/  @P5 STG.E.U16 desc[UR6][R10.64], R50 ;  /* 0x000000320a005986 */ /* 0x0001e2000c101506 */
[----:B------:R-:W-:Y:S01]  /*60f90*/  ISETP.LT.AND P5, PT, R61, UR10, !P4 ;  /* 0x0000000a3d007c0c */ /* 0x000fe2000e7a1270 */
[----:B------:R-:W-:Y:S01]  /*60fa0*/  VIADD R40, R22, 0x70 ;  /* 0x0000007016287836 */ /* 0x000fe20000000000 */
[----:B------:R-:W-:Y:S01]  /*60fb0*/  ULDC UR10, c[0x0][0x228] ;  /* 0x00008a00000a7ab9 */ /* 0x000fe20000000800 */
[C---:B------:R-:W-:Y:S01]  /*60fc0*/  IMAD.WIDE R6, R41.reuse, 0x2, R48 ;  /* 0x0000000229067825 */ /* 0x040fe200078e0230 */
[----:B------:R3:W-:Y:S03]  /*60fd0*/  @P2 STG.E.U16 desc[UR6][R4.64], R42 ;  /* 0x0000002a04002986 */ /* 0x0007e6000c101506 */
[----:B0-----:R-:W-:Y:S01]  /*60fe0*/  VIADD R11, R41, UR4 ;  /* 0x00000004290b7c36 */ /* 0x001fe20008000000 */
[----:B------:R-:W-:Y:S01]  /*60ff0*/  PRMT R10, R42, 0x7632, R10 ;  /* 0x000076322a0a7816 */ /* 0x000fe2000000000a */
[----:B------:R-:W-:-:S02]  /*61000*/  ULDC UR4, c[0x0][0x228] ;  /* 0x00008a0000047ab9 */ /* 0x000fc40000000800 */
[C---:B------:R-:W-:Y:S01]  /*61010*/  IMAD.WIDE R8, R11.reuse, 0x2, R2 ;  /* 0x000000020b087825 */ /* 0x040fe200078e0202 */
[----:B------:R-:W-:Y:S01]  /*61020*/  ISETP.GE.AND P2, PT, R40, UR8, PT ;  /* 0x0000000828007c0c */ /* 0x000fe2000bf46270 */
[----:B------:R0:W-:Y:S01]  /*61030*/  @P0 STG.E.U16 desc[UR6][R6.64], R10 ;  /* 0x0000000a06000986 */ /* 0x0001e2000c101506 */
[----:B------:R-:W-:Y:S01]  /*61040*/  ULDC UR8, c[0x0][0x228] ;  /* 0x00008a0000087ab9 */ /* 0x000fe20000000800 */
[----:B------:R-:W-:Y:S01]  /*61050*/  IMAD.WIDE R50, R11, 0x2, R44 ;  /* 0x000000020b327825 */ /* 0x000fe200078e022c */
[----:B---3--:R-:W-:Y:S01]  /*61060*/  PRMT R5, R58, 0x7632, R5 ;  /* 0x000076323a057816 */ /* 0x008fe20000000005 */
[----:B------:R1:W-:Y:S01]  /*61070*/  @P6 STG.E.U16 desc[UR6][R8.64], R58 ;  /* 0x0000003a08006986 */ /* 0x0003e2000c101506 */
[----:B------:R-:W-:Y:S01]  /*61080*/  ISETP.LT.AND P6, PT, R19, UR4, !P4 ;  /* 0x0000000413007c0c */ /* 0x000fe2000e7c1270 */
[----:B------:R-:W-:Y:S01]  /*61090*/  ULDC UR4, c[0x0][0x248] ;  /* 0x0000920000047ab9 */ /* 0x000fe20000000800 */
[----:B------:R-:W-:Y:S01]  /*610a0*/  ISETP.LT.AND P4, PT, R23, UR8, !P4 ;  /* 0x0000000817007c0c */ /* 0x000fe2000e781270 */
[----:B------:R3:W-:Y:S01]  /*610b0*/  @P5 STG.E.U16 desc[UR6][R50.64], R5 ;  /* 0x0000000532005986 */ /* 0x0007e2000c101506 */
[----:B------:R-:W-:Y:S01]  /*610c0*/  ISETP.LT.AND P5, PT, R15, UR10, !P3 ;  /* 0x0000000a0f007c0c */ /* 0x000fe2000dfa1270 */
[C---:B------:R-:W-:Y:S01]  /*610d0*/  VIADD R41, R11.reuse, UR4 ;  /* 0x000000040b297c36 */ /* 0x040fe20008000000 */
[----:B------:R-:W-:Y:S01]  /*610e0*/  ULDC UR8, c[0x0][0x228] ;  /* 0x00008a0000087ab9 */ /* 0x000fe20000000800 */
[----:B0-----:R-:W-:Y:S01]  /*610f0*/  IMAD.WIDE R6, R11, 0x2, R48 ;  /* 0x000000020b067825 */ /* 0x001fe200078e0230 */
[----:B------:R-:W-:Y:S01]  /*61100*/  ULDC UR10, c[0x0][0x228] ;  /* 0x00008a00000a7ab9 */ /* 0x000fe20000000800 */
[----:B------:R-:W-:-:S02]  /*61110*/  ULDC UR4, c[0x0][0x22c] ;  /* 0x00008b0000047ab9 */ /* 0x000fc40000000800 */
[----:B-1----:R-:W-:-:S04]  /*61120*/  IMAD.WIDE R8, R41, 0x2, R2 ;  /* 0x0000000229087825 */ /* 0x002fc800078e0202 */
[----:B---3--:R-:W-:-:S04]  /*61130*/  IMAD.WIDE R4, R11, 0x2, R46 ;  /* 0x000000020b047825 */ /* 0x008fc800078e022e */
[C---:B------:R-:W-:Y:S02]  /*61140*/  VIADD R10, R22.reuse, 0x71 ;  /* 0x00000071160a7836 */ /* 0x040fe40000000000 */
[----:B------:R-:W-:-:S03]  /*61150*/  VIADD R42, R22, 0x72 ;  /* 0x00000072162a7836 */ /* 0x000fc60000000000 */
[----:B------:R-:W-:Y:S01]  /*61160*/  ISETP.GE.AND P0, PT, R10, UR4, PT ;  /* 0x000000040a007c0c */ /* 0x000fe2000bf06270 */
[----:B------:R-:W-:Y:S02]  /*61170*/  ULDC UR4, c[0x0][0x248] ;  /* 0x0000920000047ab9 */ /* 0x000fe40000000800 */
[----:B------:R-:W-:Y:S01]  /*61180*/  VIADD R51, R41, UR4 ;  /* 0x0000000429337c36 */ /* 0x000fe20008000000 */
[----:B------:R-:W-:Y:S01]  /*61190*/  ULDC UR4, c[0x0][0x248] ;  /* 0x0000920000047ab9 */ /* 0x000fe20000000800 */
[----:B--2---:R-:W-:Y:S01]  /*611a0*/  PRMT R11, R59, 0x7632, R11 ;  /* 0x000076323b0b7816 */ /* 0x004fe2000000000b */
[----:B------:R0:W-:Y:S04]  /*611b0*/  @P6 STG.E.U16 desc[UR6][R4.64], R59 ;  /* 0x0000003b04006986 */ /* 0x0001e8000c101506 */
[----:B------:R1:W-:Y:S01]  /*611c0*/  @P4 STG.E.U16 desc[UR6][R6.64], R11 ;  /* 0x0000000b06004986 */ /* 0x0003e2000c101506 */
[----:B------:R-:W-:Y:S01]  /*611d0*/  ISETP.LT.AND P4, PT, R19, UR10, !P3 ;  /* 0x0000000a13007c0c */ /* 0x000fe2000df81270 */
[----:B------:R-:W-:-:S02]  /*611e0*/  ULDC UR10, c[0x0][0x228] ;  /* 0x00008a00000a7ab9 */ /* 0x000fc40000000800 */
[----:B----4-:R2:W-:Y:S01]  /*611f0*/  @P5 STG.E.U16 desc[UR6][R8.64], R60 ;  /* 0x0000003c08005986 */ /* 0x0105e2000c101506 */
[----:B------:R-:W-:Y:S01]  /*61200*/  ISETP.LT.AND P5, PT, R61, UR8, !P3 ;  /* 0x000000083d007c0c */ /* 0x000fe2000dfa1270 */
[----:B0-----:R-:W-:Y:S01]  /*61210*/  IMAD.WIDE R4, R41, 0x2, R44 ;  /* 0x0000000229047825 */ /* 0x001fe200078e022c */
[----:B------:R-:W-:Y:S01]  /*61220*/  ISETP.LT.AND P3, PT, R23, UR12, !P3 ;  /* 0x0000000c17007c0c */ /* 0x000fe2000df61270 */
[----:B------:R-:W-:Y:S01]  /*61230*/  ULDC UR8, c[0x0][0x228] ;  /* 0x00008a0000087ab9 */ /* 0x000fe20000000800 */
[----:B------:R-:W-:Y:S01]  /*61240*/  PRMT R40, R60, 0x7632, R40 ;  /* 0x000076323c287816 */ /* 0x000fe20000000028 */
[----:B-1----:R-:W-:Y:S01]  /*61250*/  IMAD.WIDE R6, R41, 0x2, R46 ;  /* 0x0000000229067825 */ /* 0x002fe200078e022e */
[----:B------:R-:W-:Y:S01]  /*61260*/  ISETP.LT.AND P6, PT, R15, UR8, !P2 ;  /* 0x000000080f007c0c */ /* 0x000fe2000d7c1270 */
[----:B------:R-:W-:Y:S01]  /*61270*/  ULDC UR8, c[0x0][0x22c] ;  /* 0x00008b0000087ab9 */ /* 0x000fe20000000800 */
[----:B------:R-:W-:Y:S01]  /*61280*/  ULDC UR12, c[0x0][0x228] ;  /* 0x00008a00000c7ab9 */ /* 0x000fe20000000800 */
[----:B--2---:R-:W-:Y:S01]  /*61290*/  IMAD.WIDE R8, R41, 0x2, R48 ;  /* 0x0000000229087825 */ /* 0x004fe200078e0230 */
[----:B------:R-:W-:-:S03]  /*612a0*/  PRMT R41, R43, 0x7632, R41 ;  /* 0x000076322b297816 */ /* 0x000fc60000000029 */
[----:B------:R0:W-:Y:S01]  /*612b0*/  @P5 STG.E.U16 desc[UR6][R4.64], R40 ;  /* 0x0000002804005986 */ /* 0x0001e2000c101506 */
[----:B------:R-:W-:Y:S01]  /*612c0*/  ISETP.GE.AND P5, PT, R42, UR8, PT ;  /* 0x000000082a007c0c */ /* 0x000fe2000bfa6270 */
[----:B------:R-:W-:Y:S02]  /*612d0*/  ULDC UR8, c[0x0][0x228] ;  /* 0x00008a0000087ab9 */ /* 0x000fe40000000800 */
[----:B------:R1:W-:Y:S01]  /*612e0*/  @P4 STG.E.U16 desc[UR6][R6.64], R43 ;  /* 0x0000002b06004986 */ /* 0x0003e2000c101506 */
[----:B------:R-:W-:Y:S01]  /*612f0*/  ISETP.LT.AND P4, PT, R61, UR8, !P2 ;  /* 0x000000083d007c0c */ /* 0x000fe2000d781270 */
[----:B------:R-:W-:Y:S01]  /*61300*/  IMAD.WIDE R10, R51, 0x2, R2 ;  /* 0x00000002330a7825 */ /* 0x000fe200078e0202 */
[----:B------:R-:W-:Y:S01]  /*61310*/  PRMT R42, R36, 0x7632, R42 ;  /* 0x00007632242a7816 */ /* 0x000fe2000000002a */
[----:B------:R2:W-:Y:S01]  /*61320*/  @P3 STG.E.U16 desc[UR6][R8.64], R41 ;  /* 0x0000002908003986 */ /* 0x0005e2000c101506 */
[----:B------:R-:W-:Y:S01]  /*61330*/  ISETP.LT.AND P3, PT, R19, UR10, !P2 ;  /* 0x0000000a13007c0c */ /* 0x000fe2000d761270 */
[----:B------:R-:W-:Y:S01]  /*61340*/  ULDC UR8, c[0x0][0x228] ;  /* 0x00008a0000087ab9 */ /* 0x000fe20000000800 */
[----:B------:R-:W-:Y:S01]  /*61350*/  ISETP.LT.AND P2, PT, R23, UR12, !P2 ;  /* 0x0000000c17007c0c */ /* 0x000fe2000d741270 */
[----:B0-----:R-:W-:Y:S01]  /*61360*/  IMAD.WIDE R4, R51, 0x2, R44 ;  /* 0x0000000233047825 */ /* 0x001fe200078e022c */
[----:B------:R0:W-:Y:S01]  /*61370*/  @P6 STG.E.U16 desc[UR6][R10.64], R36 ;  /* 0x000000240a006986 */ /* 0x0001e2000c101506 */
[----:B------:R-:W-:Y:S01]  /*61380*/  ISETP.LT.AND P6, PT, R15, UR8, !P0 ;  /* 0x000000080f007c0c */ /* 0x000fe2000c7c1270 */
[----:B------:R-:W-:Y:S01]  /*61390*/  ULDC UR8, c[0x0][0x22c] ;  /* 0x00008b0000087ab9 */ /* 0x000fe20000000800 */
[----:B------:R-:W-:Y:S01]  /*613a0*/  VIADD R40, R22, 0x73 ;  /* 0x0000007316287836 */ /* 0x000fe20000000000 */
[----:B------:R-:W-:Y:S01]  /*613b0*/  ULDC UR10, c[0x0][0x228] ;  /* 0x00008a00000a7ab9 */ /* 0x000fe20000000800 */
[C---:B-1----:R-:W-:Y:S01]  /*613c0*/  IMAD.WIDE R6, R51.reuse, 0x2, R46 ;  /* 0x0000000233067825 */ /* 0x042fe200078e022e */
[----:B------:R1:W-:Y:S01]  /*613d0*/  @P4 STG.E.U16 desc[UR6][R4.64], R42 ;  /* 0x0000002a04004986 */ /* 0x0003e2000c101506 */
[----:B------:R-:W-:Y:S01]  /*613e0*/  ULDC UR12, c[0x0][0x228] ;  /* 0x00008a00000c7ab9 */ /* 0x000fe20000000800 */
[----:B------:R-:W-:Y:S01]  /*613f0*/  ISETP.GE.AND P4, PT, R40, UR8, PT ;  /* 0x0000000828007c0c */ /* 0x000fe2000bf86270 */
[----:B--2---:R-:W-:Y:S01]  /*61400*/  IMAD.WIDE R8, R51, 0x2, R48 ;  /* 0x0000000233087825 */ /* 0x004fe200078e0230 */
[----:B------:R-:W-:Y:S01]  /*61410*/  ULDC UR8, c[0x0][0x228] ;  /* 0x00008a0000087ab9 */ /* 0x000fe20000000800 */
[----:B0-----:R-:W-:-:S02]  /*61420*/  PRMT R36, R28, 0x7632, R36 ;  /* 0x000076321c247816 */ /* 0x001fc40000000024 */
[----:B------:R-:W-:Y:S01]  /*61430*/  VIADD R41, R51, UR4 ;  /* 0x0000000433297c36 */ /* 0x000fe20008000000 */
[----:B------:R0:W-:Y:S01]  /*61440*/  @P3 STG.E.U16 desc[UR6][R6.64], R28 ;  /* 0x0000001c06003986 */ /* 0x0001e2000c101506 */
[----:B------:R-:W-:Y:S01]  /*61450*/  ISETP.LT.AND P3, PT, R61, UR8, !P0 ;  /* 0x000000083d007c0c */ /* 0x000fe2000c761270 */
[----:B------:R-:W-:Y:S01]  /*61460*/  ULDC UR8, c[0x0][0x228] ;  /* 0x00008a0000087ab9 */ /* 0x000fe20000000800 */
[----:B------:R-:W-:Y:S01]  /*61470*/  IMAD.WIDE R10, R41, 0x2, R2 ;  /* 0x00000002290a7825 */ /* 0x000fe200078e0202 */
[----:B------:R-:W-:Y:S01]  /*61480*/  @P2 STG.E.U16 desc[UR6][R8.64], R36 ;  /* 0x0000002408002986 */ /* 0x000fe2000c101506 */
[----:B------:R-:W-:Y:S01]  /*61490*/  ISETP.LT.AND P2, PT, R19, UR10, !P0 ;  /* 0x0000000a13007c0c */ /* 0x000fe2000c741270 */
[----:B------:R-:W-:Y:S01]  /*614a0*/  ULDC UR4, c[0x0][0x248] ;  /* 0x0000920000047ab9 */ /* 0x000fe20000000800 */
[----:B------:R-:W-:Y:S01]  /*614b0*/  ISETP.LT.AND P0, PT, R23, UR12, !P0 ;  /* 0x0000000c17007c0c */ /* 0x000fe2000c701270 */
[----:B------:R2:W-:Y:S01]  /*614c0*/  @P6 STG.E.U16 desc[UR6][R10.64], R32 ;  /* 0x000000200a006986 */ /* 0x0005e2000c101506 */
[----:B------:R-:W-:Y:S01]  /*614d0*/  PRMT R40, R32, 0x7632, R40 ;  /* 0x0000763220287816 */ /* 0x000fe20000000028 */
[----:B-1----:R-:W-:Y:S01]  /*614e0*/  IMAD.WIDE R4, R41, 0x2, R44 ;  /* 0x0000000229047825 */ /* 0x002fe200078e022c */
[----:B------:R-:W-:Y:S01]  /*614f0*/  ISETP.LT.AND P6, PT, R15, UR8, !P5 ;  /* 0x000000080f007c0c */ /* 0x000fe2000efc1270 */
[----:B------:R-:W-:Y:S01]  /*61500*/  ULDC UR8, c[0x0][0x22c] ;  /* 0x00008b0000087ab9 */ /* 0x000fe20000000800 */
[----:B0-----:R-:W-:Y:S01]  /*61510*/  PRMT R28, R24, 0x7632, R28 ;  /* 0x00007632181c7816 */ /* 0x001fe2000000001c */
[----:B------:R-:W-:Y:S01]  /*61520*/  IMAD.WIDE R6, R41, 0x2, R46 ;  /* 0x0000000229067825 */ /* 0x000fe200078e022e */
[----:B------:R-:W-:Y:S01]  /*61530*/  @P3 STG.E.U16 desc[UR6][R4.64], R40 ;  /* 0x0000002804003986 */ /* 0x000fe2000c101506 */
[----:B------:R-:W-:Y:S01]  /*61540*/  ULDC UR10, c[0x0][0x228] ;  /* 0x00008a00000a7ab9 */ /* 0x000fe20000000800 */
[----:B------:R-:W-:Y:S01]  /*61550*/  ULDC UR12, c[0x0][0x228] ;  /* 0x00008a00000c7ab9 */ /* 0x000fe20000000800 */
[----:B--2---:R-:W-:-:S02]  /*61560*/  VIADD R32, R22, 0x74 ;  /* 0x0000007416207836 */ /* 0x004fc40000000000 */
[----:B------:R-:W-:Y:S01]  /*61570*/  IMAD.WIDE R8, R41, 0x2, R48 ;  /* 0x0000000229087825 */ /* 0x000fe200078e0230 */
[----:B------:R0:W-:Y:S02]  /*61580*/  @P2 STG.E.U16 desc[UR6][R6.64], R24 ;  /* 0x0000001806002986 */ /* 0x0001e4000c101506 */
[----:B------:R-:W-:Y:S01]  /*61590*/  ISETP.GE.AND P3, PT, R32, UR8, PT ;  /* 0x0000000820007c0c */ /* 0x000fe2000bf66270 */
[----:B------:R-:W-:Y:S01]  /*615a0*/  ULDC UR8, c[0x0][0x228] ;  /* 0x00008a0000087ab9 */ /* 0x000fe20000000800 */
[----:B------:R1:W-:Y:S01]  /*615b0*/  @P0 STG.E.U16 desc[UR6][R8.64], R28 ;  /* 0x0000001c08000986 */ /* 0x0003e2000c101506 */
[----:B------:R-:W-:Y:S01]  /*615c0*/  ISETP.LT.AND P2, PT, R61, UR8, !P5 ;  /* 0x000000083d007c0c */ /* 0x000fe2000ef41270 */
[----:B------:R-:W-:Y:S01]  /*615d0*/  VIADD R43, R41, UR4 ;  /* 0x00000004292b7c36 */ /* 0x000fe20008000000 */
[----:B------:R-:W-:Y:S01]  /*615e0*/  ISETP.LT.AND P0, PT, R19, UR10, !P5 ;  /* 0x0000000a13007c0c */ /* 0x000fe2000ef01270 */
[----:B------:R-:W-:Y:S01]  /*615f0*/  ULDC UR8, c[0x0][0x228] ;  /* 0x00008a0000087ab9 */ /* 0x000fe20000000800 */
[----:B------:R-:W-:Y:S01]  /*61600*/  ISETP.LT.AND P5, PT, R23, UR12, !P5 ;  /* 0x0000000c17007c0c */ /* 0x000fe2000efa1270 */
[----:B------:R-:W-:Y:S01]  /*61610*/  IMAD.WIDE R10, R43, 0x2, R2 ;  /* 0x000000022b0a7825 */ /* 0x000fe200078e0202 */
[----:B------:R-:W-:Y:S01]  /*61620*/  PRMT R32, R37, 0x7632, R32 ;  /* 0x0000763225207816 */ /* 0x000fe20000000020 */
[----:B------:R-:W-:Y:S01]  /*61630*/  ULDC UR4, c[0x0][0x248] ;  /* 0x0000920000047ab9 */ /* 0x000fe20000000800 */
[----:B0-----:R-:W-:Y:S01]  /*61640*/  PRMT R24, R29, 0x7632, R24 ;  /* 0x000076321d187816 */ /* 0x001fe20000000018 */
[C---:B------:R-:W-:Y:S01]  /*61650*/  IMAD.WIDE R4, R43.reuse, 0x2, R44 ;  /* 0x000000022b047825 */ /* 0x040fe200078e022c */
[----:B------:R0:W-:Y:S01]  /*61660*/  @P6 STG.E.U16 desc[UR6][R10.64], R37 ;  /* 0x000000250a006986 */ /* 0x0001e2000c101506 */
[----:B-1----:R-:W-:Y:S01]  /*61670*/  IADD3 R28, R22, 0x75, RZ ;  /* 0x00000075161c7810 */ /* 0x002fe20007ffe0ff */
[----:B------:R-:W-:Y:S01]  /*61680*/  ULDC UR10, c[0x0][0x228] ;  /* 0x00008a00000a7ab9 */ /* 0x000fe20000000800 */
[----:B------:R-:W-:Y:S01]  /*61690*/  IMAD.WIDE R6, R43, 0x2, R46 ;  /* 0x000000022b067825 */ /* 0x000fe200078e022e */
[----:B------:R-:W-:Y:S01]  /*616a0*/  ISETP.LT.AND P6, PT, R15, UR8, !P4 ;  /* 0x000000080f007c0c */ /* 0x000fe2000e7c1270 */
[----:B------:R-:W-:-:S02]  /*616b0*/  ULDC UR8, c[0x0][0x22c] ;  /* 0x00008b0000087ab9 */ /* 0x000fc40000000800 */
[C---:B------:R-:W-:Y:S01]  /*616c0*/  IMAD.WIDE R8, R43.reuse, 0x2, R48 ;  /* 0x000000022b087825 */ /* 0x040fe200078e0230 */
[----:B------:R1:W-:Y:S01]  /*616d0*/  @P2 STG.E.U16 desc[UR6][R4.64], R32 ;  /* 0x0000002004002986 */ /* 0x0003e2000c101506 */
[----:B------:R-:W-:Y:S01]  /*616e0*/  ISETP.GE.AND P2, PT, R28, UR8, PT ;  /* 0x000000081c007c0c */ /* 0x000fe2000bf46270 */
[----:B------:R-:W-:Y:S01]  /*616f0*/  ULDC UR8, c[0x0][0x228] ;  /* 0x00008a0000087ab9 */ /* 0x000fe20000000800 */
[----:B0-----:R-:W-:Y:S01]  /*61700*/  VIADD R37, R43, UR4 ;  /* 0x000000042b257c36 */ /* 0x001fe20008000000 */
[----:B------:R0:W-:Y:S01]  /*61710*/  @P0 STG.E.U16 desc[UR6][R6.64], R29 ;  /* 0x0000001d06000986 */ /* 0x0001e2000c101506 */
[----:B------:R-:W-:Y:S01]  /*61720*/  ULDC UR4, c[0x0][0x228] ;  /* 0x00008a0000047ab9 */ /* 0x000fe20000000800 */
[----:B------:R-:W-:Y:S01]  /*61730*/  ISETP.LT.AND P0, PT, R19, UR8, !P4 ;  /* 0x0000000813007c0c */ /* 0x000fe2000e701270 */
[----:B------:R-:W-:Y:S01]  /*61740*/  IMAD.WIDE R10, R37, 0x2, R2 ;  /* 0x00000002250a7825 */ /* 0x000fe200078e0202 */
[----:B------:R2:W-:Y:S01]  /*61750*/  @P5 STG.E.U16 desc[UR6][R8.64], R24 ;  /* 0x0000001808005986 */ /* 0x0005e2000c101506 */
[----:B------:R-:W-:Y:S01]  /*61760*/  ISETP.LT.AND P5, PT, R61, UR4, !P4 ;  /* 0x000000043d007c0c */ /* 0x000fe2000e7a1270 */
[----:B------:R-:W-:Y:S01]  /*61770*/  ULDC UR4, c[0x0][0x228] ;  /* 0x00008a0000047ab9 */ /* 0x000fe20000000800 */
[----:B------:R-:W-:Y:S01]  /*61780*/  ISETP.LT.AND P4, PT, R23, UR10, !P4 ;  /* 0x0000000a17007c0c */ /* 0x000fe2000e781270 */
[----:B-1----:R-:W-:Y:S01]  /*61790*/  IMAD.WIDE R4, R37, 0x2, R44 ;  /* 0x0000000225047825 */ /* 0x002fe200078e022c */
[----:B------:R-:W-:Y:S01]  /*617a0*/  PRMT R28, R33, 0x7632, R28 ;  /* 0x00007632211c7816 */ /* 0x000fe2000000001c */
[----:B------:R1:W-:Y:S01]  /*617b0*/  @P6 STG.E.U16 desc[UR6][R10.64], R33 ;  /* 0x000000210a006986 */ /* 0x0003e2000c101506 */
[----:B------:R-:W-:Y:S01]  /*617c0*/  ISETP.LT.AND P6, PT, R15, UR4, !P3 ;  /* 0x000000040f007c0c */ /* 0x000fe2000dfc1270 */
[----:B0-----:R-:W-:Y:S01]  /*617d0*/  IMAD.WIDE R6, R37, 0x2, R46 ;  /* 0x0000000225067825 */ /* 0x001fe200078e022e */
[----:B------:R-:W-:Y:S01]  /*617e0*/  ULDC UR4, c[0x0][0x248] ;  /* 0x0000920000047ab9 */ /* 0x000fe20000000800 */
[----:B------:R-:W-:-:S02]  /*617f0*/  ULDC UR8, c[0x0][0x228] ;  /* 0x00008a0000087ab9 */ /* 0x000fc40000000800 */
[----:B------:R-:W-:Y:S01]  /*61800*/  VIADD R32, R22, 0x76 ;  /* 0x0000007616207836 */ /* 0x000fe20000000000 */
[----:B--2---:R-:W-:Y:S01]  /*61810*/  PRMT R24, R25, 0x7632, R24 ;  /* 0x0000763219187816 */ /* 0x004fe20000000018 */
[C---:B------:R-:W-:Y:S01]  /*61820*/  IMAD.WIDE R8, R37.reuse, 0x2, R48 ;  /* 0x0000000225087825 */ /* 0x040fe200078e0230 */
[----:B------:R0:W-:Y:S03]  /*61830*/  @P5 STG.E.U16 desc[UR6][R4.64], R28 ;  /* 0x0000001c04005986 */ /* 0x0001e6000c101506 */
[----:B------:R-:W-:Y:S01]  /*61840*/  VIADD R29, R37, UR4 ;  /* 0x00000004251d7c36 */ /* 0x000fe20008000000 */
[----:B------:R2:W-:Y:S01]  /*61850*/  @P0 STG.E.U16 desc[UR6][R6.64], R25 ;  /* 0x0000001906000986 */ /* 0x0005e2000c101506 */
[----:B------:R-:W-:Y:S01]  /*61860*/  ULDC UR4, c[0x0][0x228] ;  /* 0x00008a0000047ab9 */ /* 0x000fe20000000800 */
[----:B------:R-:W-:Y:S01]  /*61870*/  ISETP.GE.AND P5, PT, R32, UR9, PT ;  /* 0x0000000920007c0c */ /* 0x000fe2000bfa6270 */
[----:B------:R-:W-:Y:S01]  /*61880*/  ULDC UR9, c[0x0][0x228] ;  /* 0x00008a0000097ab9 */ /* 0x000fe20000000800 */
[----:B------:R3:W-:Y:S01]  /*61890*/  @P4 STG.E.U16 desc[UR6][R8.64], R24 ;  /* 0x0000001808004986 */ /* 0x0007e2000c101506 */
[----:B------:R-:W-:Y:S01]  /*618a0*/  ISETP.LT.AND P4, PT, R61, UR4, !P3 ;  /* 0x000000043d007c0c */ /* 0x000fe2000df81270 */
[----:B-1----:R-:W-:Y:S01]  /*618b0*/  IMAD.WIDE R10, R29, 0x2, R2 ;  /* 0x000000021d0a7825 */ /* 0x002fe200078e0202 */
[----:B------:R-:W-:Y:S01]  /*618c0*/  ISETP.LT.AND P0, PT, R19, UR8, !P3 ;  /* 0x0000000813007c0c */ /* 0x000fe2000df01270 */
[----:B------:R-:W-:Y:S01]  /*618d0*/  ULDC UR4, c[0x0][0x228] ;  /* 0x00008a0000047ab9 */ /* 0x000fe20000000800 */
[----:B------:R-:W-:Y:S01]  /*618e0*/  ISETP.LT.AND P3, PT, R23, UR9, !P3 ;  /* 0x0000000917007c0c */ /* 0x000fe2000df61270 */
[----:B0-----:R-:W-:Y:S01]  /*618f0*/  IMAD.WIDE R4, R29, 0x2, R44 ;  /* 0x000000021d047825 */ /* 0x001fe200078e022c */
[----:B------:R-:W-:Y:S01]  /*61900*/  PRMT R32, R38, 0x7632, R32 ;  /* 0x0000763226207816 */ /* 0x000fe20000000020 */
[----:B------:R0:W-:Y:S01]  /*61910*/  @P6 STG.E.U16 desc[UR6][R10.64], R38 ;  /* 0x000000260a006986 */ /* 0x0001e2000c101506 */
[----:B------:R-:W-:Y:S01]  /*61920*/  ISETP.LT.AND P6, PT, R15, UR4, !P2 ;  /* 0x000000040f007c0c */ /* 0x000fe2000d7c1270 */
[----:B--2---:R-:W-:Y:S01]  /*61930*/  IMAD.WIDE R6, R29, 0x2, R46 ;  /* 0x000000021d067825 */ /* 0x004fe200078e022e */
[----:B------:R-:W-:Y:S01]  /*61940*/  ULDC UR4, c[0x0][0x248] ;  /* 0x0000920000047ab9 */ /* 0x000fe20000000800 */
[----:B---3--:R-:W-:Y:S01]  /*61950*/  PRMT R24, R30, 0x7632, R24 ;  /* 0x000076321e187816 */ /* 0x008fe20000000018 */
[----:B------:R-:W-:Y:S01]  /*61960*/  ULDC UR8, c[0x0][0x228] ;  /* 0x00008a0000087ab9 */ /* 0x000fe20000000800 */
[----:B------:R-:W-:-:S02]  /*61970*/  VIADD R28, R22, 0x77 ;  /* 0x00000077161c7836 */ /* 0x000fc40000000000 */
[C---:B------:R-:W-:Y:S01]  /*61980*/  IMAD.WIDE R8, R29.reuse, 0x2, R48 ;  /* 0x000000021d087825 */ /* 0x040fe200078e0230 */
[----:B------:R1:W-:Y:S01]  /*61990*/  @P4 STG.E.U16 desc[UR6][R4.64], R32 ;  /* 0x0000002004004986 */ /* 0x0003e2000c101506 */
[----:B------:R-:W-:Y:S02]  /*619a0*/  ULDC UR9, c[0x0][0x228] ;  /* 0x00008a0000097ab9 */ /* 0x000fe40000000800 */
[----:B------:R-:W-:Y:S01]  /*619b0*/  VIADD R25, R29, UR4 ;  /* 0x000000041d197c36 */ /* 0x000fe20008000000 */
[----:B------:R2:W-:Y:S01]  /*619c0*/  @P0 STG.E.U16 desc[UR6][R6.64], R30 ;  /* 0x0000001e06000986 */ /* 0x0005e2000c101506 */
[----:B------:R-:W-:Y:S01]  /*619d0*/  ULDC UR4, c[0x0][0x228] ;  /* 0x00008a0000047ab9 */ /* 0x000fe20000000800 */
[----:B------:R-:W-:Y:S01]  /*619e0*/  ISETP.GE.AND P4, PT, R28, UR5, PT ;  /* 0x000000051c007c0c */ /* 0x000fe2000bf86270 */
[----:B------:R-:W-:Y:S01]  /*619f0*/  ULDC UR5, c[0x0][0x228] ;  /* 0x00008a0000057ab9 */ /* 0x000fe20000000800 */
[----:B------:R3:W-:Y:S01]  /*61a00*/  @P3 STG.E.U16 desc[UR6][R8.64], R24 ;  /* 0x0000001808003986 */ /* 0x0007e2000c101506 */
[----:B------:R-:W-:Y:S01]  /*61a10*/  ISETP.LT.AND P3, PT, R61, UR4, !P2 ;  /* 0x000000043d007c0c */ /* 0x000fe2000d761270 */
[----:B------:R-:W-:Y:S01]  /*61a20*/  ULDC UR4, c[0x0][0x228] ;  /* 0x00008a0000047ab9 */ /* 0x000fe20000000800 */
[----:B------:R-:W-:Y:S01]  /*61a30*/  ISETP.LT.AND P0, PT, R19, UR5, !P2 ;  /* 0x0000000513007c0c */ /* 0x000fe2000d701270 */
[----:B0-----:R-:W-:Y:S01]  /*61a40*/  IMAD.WIDE R10, R25, 0x2, R2 ;  /* 0x00000002190a7825 */ /* 0x001fe200078e0202 */
[----:B------:R-:W-:Y:S01]  /*61a50*/  ISETP.LT.AND P2, PT, R23, UR4, !P2 ;  /* 0x0000000417007c0c */ /* 0x000fe2000d741270 */
[----:B------:R-:W-:Y:S01]  /*61a60*/  ULDC UR4, c[0x0][0x248] ;  /* 0x0000920000047ab9 */ /* 0x000fe20000000800 */
[----:B------:R-:W-:Y:S01]  /*61a70*/  ULDC UR5, c[0x0][0x228] ;  /* 0x00008a0000057ab9 */ /* 0x000fe20000000800 */
[----:B-1----:R-:W-:Y:S01]  /*61a80*/  IMAD.WIDE R4, R25, 0x2, R44 ;  /* 0x0000000219047825 */ /* 0x002fe200078e022c */
[----:B------:R0:W-:Y:S01]  /*61a90*/  @P6 STG.E.U16 desc[UR6][R10.64], R34 ;  /* 0x000000220a006986 */ /* 0x0001e2000c101506 */
[----:B------:R-:W-:Y:S01]  /*61aa0*/  ISETP.LT.AND P6, PT, R15, UR8, !P5 ;  /* 0x000000080f007c0c */ /* 0x000fe2000efc1270 */
[----:B------:R-:W-:Y:S01]  /*61ab0*/  ULDC UR8, c[0x0][0x228] ;  /* 0x00008a0000087ab9 */ /* 0x000fe20000000800 */
[----:B--2---:R-:W-:Y:S01]  /*61ac0*/  IMAD.WIDE R6, R25, 0x2, R46 ;  /* 0x0000000219067825 */ /* 0x004fe200078e022e */
[----:B---3--:R-:W-:-:S03]  /*61ad0*/  PRMT R24, R26, 0x7632, R24 ;  /* 0x000076321a187816 */ /* 0x008fc60000000018 */
[----:B------:R-:W-:Y:S01]  /*61ae0*/  IMAD.WIDE R8, R25, 0x2, R48 ;  /* 0x0000000219087825 */ /* 0x000fe200078e0230 */
[----:B0-----:R-:W-:-:S03]  /*61af0*/  PRMT R11, R34, 0x7632, R11 ;  /* 0x00007632220b7816 */ /* 0x001fc6000000000b */
[----:B------:R-:W-:Y:S01]  /*61b00*/  VIADD R29, R25, UR4 ;  /* 0x00000004191d7c36 */ /* 0x000fe20008000000 */
[----:B------:R-:W-:Y:S01]  /*61b10*/  ULDC UR4, c[0x0][0x228] ;  /* 0x00008a0000047ab9 */ /* 0x000fe20000000800 */
[----:B------:R0:W-:Y:S04]  /*61b20*/  @P3 STG.E.U16 desc[UR6][R4.64], R11 ;  /* 0x0000000b04003986 */ /* 0x0001e8000c101506 */
[----:B------:R1:W-:Y:S01]  /*61b30*/  @P0 STG.E.U16 desc[UR6][R6.64], R26 ;  /* 0x0000001a06000986 */ /* 0x0003e2000c101506 */
[----:B------:R-:W-:Y:S01]  /*61b40*/  ISETP.LT.AND P0, PT, R19, UR5, !P5 ;  /* 0x0000000513007c0c */ /* 0x000fe2000ef01270 */
[----:B------:R-:W-:Y:S01]  /*61b50*/  VIADD R28, R22, 0x78 ;  /* 0x00000078161c7836 */ /* 0x000fe20000000000 */
[----:B------:R-:W-:Y:S01]  /*61b60*/  ULDC UR5, c[0x0][0x228] ;  /* 0x00008a0000057ab9 */ /* 0x000fe20000000800 */
[----:B------:R2:W-:Y:S01]  /*61b70*/  @P2 STG.E.U16 desc[UR6][R8.64], R24 ;  /* 0x0000001808002986 */ /* 0x0005e2000c101506 */
[----:B------:R-:W-:Y:S01]  /*61b80*/  ISETP.LT.AND P2, PT, R61, UR4, !P5 ;  /* 0x000000043d007c0c */ /* 0x000fe2000ef41270 */
[----:B------:R-:W-:Y:S01]  /*61b90*/  ULDC UR4, c[0x0][0x228] ;  /* 0x00008a0000047ab9 */ /* 0x000fe20000000800 */
[----:B------:R-:W-:Y:S01]  /*61ba0*/  ISETP.LT.AND P5, PT, R23, UR8, !P5 ;  /* 0x0000000817007c0c */ /* 0x000fe2000efa1270 */
[----:B0-----:R-:W-:Y:S01]  /*61bb0*/  IMAD.WIDE R10, R29, 0x2, R2 ;  /* 0x000000021d0a7825 */ /* 0x001fe200078e0202 */
[----:B------:R-:W-:Y:S01]  /*61bc0*/  ISETP.GE.AND P3, PT, R28, UR23, PT ;  /* 0x000000171c007c0c */ /* 0x000fe2000bf66270 */
[----:B------:R-:W-:Y:S01]  /*61bd0*/  ULDC UR8, c[0x0][0x228] ;  /* 0x00008a0000087ab9 */ /* 0x000fe20000000800 */
[----:B------:R-:W-:Y:S01]  /*61be0*/  PRMT R28, R39, 0x7632, R28 ;  /* 0x00007632271c7816 */ /* 0x000fe2000000001c */
[----:B------:R-:W-:Y:S01]  /*61bf0*/  IMAD.WIDE R4, R29, 0x2, R44 ;  /* 0x000000021d047825 */ /* 0x000fe200078e022c */
[----:B------:R0:W-:Y:S01]  /*61c00*/  @P6 STG.E.U16 desc[UR6][R10.64], R39 ;  /* 0x000000270a006986 */ /* 0x0001e2000c101506 */
[----:B------:R-:W-:Y:S01]  /*61c10*/  ISETP.LT.AND P6, PT, R15, UR4, !P4 ;  /* 0x000000040f007c0c */ /* 0x000fe2000e7c1270 */
[----:B------:R-:W-:Y:S01]  /*61c20*/  ULDC UR4, c[0x0][0x248] ;  /* 0x0000920000047ab9 */ /* 0x000fe20000000800 */
[----:B-1----:R-:W-:Y:S01]  /*61c30*/  IMAD.WIDE R6, R29, 0x2, R46 ;  /* 0x000000021d067825 */ /* 0x002fe200078e022e */
[----:B------:R-:W-:-:S03]  /*61c40*/  PRMT R26, R31, 0x7632, R26 ;  /* 0x000076321f1a7816 */ /* 0x000fc6000000001a */
[C---:B--2---:R-:W-:Y:S01]  /*61c50*/  IMAD.WIDE R8, R29.reuse, 0x2, R48 ;  /* 0x000000021d087825 */ /* 0x044fe200078e0230 */
[----:B------:R-:W-:Y:S03]  /*61c60*/  @P2 STG.E.U16 desc[UR6][R4.64], R28 ;  /* 0x0000001c04002986 */ /* 0x000fe6000c101506 */
[----:B------:R-:W-:Y:S01]  /*61c70*/  VIADD R25, R29, UR4 ;  /* 0x000000041d197c36 */ /* 0x000fe20008000000 */
[----:B------:R-:W-:Y:S01]  /*61c80*/  @P0 STG.E.U16 desc[UR6][R6.64], R31 ;  /* 0x0000001f06000986 */ /* 0x000fe2000c101506 */
[----:B------:R-:W-:Y:S01]  /*61c90*/  ULDC UR4, c[0x0][0x228] ;  /* 0x00008a0000047ab9 */ /* 0x000fe20000000800 */
[----:B------:R-:W-:Y:S01]  /*61ca0*/  ISETP.LT.AND P0, PT, R19, UR5, !P4 ;  /* 0x0000000513007c0c */ /* 0x000fe2000e701270 */
[----:B0-----:R-:W-:Y:S01]  /*61cb0*/  IMAD.WIDE R10, R25, 0x2, R2 ;  /* 0x00000002190a7825 */ /* 0x001fe200078e0202 */
[----:B------:R0:W-:Y:S01]  /*61cc0*/  @P5 STG.E.U16 desc[UR6][R8.64], R26 ;  /* 0x0000001a08005986 */ /* 0x0001e2000c101506 */
[----:B------:R-:W-:Y:S01]  /*61cd0*/  ISETP.LT.AND P5, PT, R61, UR4, !P4 ;  /* 0x000000043d007c0c */ /* 0x000fe2000e7a1270 */
[----:B------:R-:W-:-:S02]  /*61ce0*/  ULDC UR4, c[0x0][0x228] ;  /* 0x00008a0000047ab9 */ /* 0x000fc40000000800 */
[----:B------:R-:W1:Y:S01]  /*61cf0*/  LDS.128 R4, [R0] ;  /* 0x0000000000047984 */ /* 0x000e620000000c00 */
[----:B------:R-:W-:Y:S01]  /*61d00*/  ISETP.LT.AND P4, PT, R23, UR8, !P4 ;  /* 0x0000000817007c0c */ /* 0x000fe2000e781270 */
[----:B------:R-:W-:Y:S01]  /*61d10*/  VIADD R24, R22, 0x79 ;  /* 0x0000007916187836 */ /* 0x000fe20000000000 */
[----:B------:R-:W-:Y:S01]  /*61d20*/  PRMT R30, R27, 0x7632, R30 ;  /* 0x000076321b1e7816 */ /* 0x000fe2000000001e */
[----:B------:R2:W-:Y:S01]  /*61d30*/  @P6 STG.E.U16 desc[UR6][R10.64], R35 ;  /* 0x000000230a006986 */ /* 0x0005e2000c101506 */
[----:B------:R-:W-:Y:S01]  /*61d40*/  ISETP.LT.AND P6, PT, R15, UR4, !P3 ;  /* 0x000000040f007c0c */ /* 0x000fe2000dfc1270 */
[----:B------:R-:W-:Y:S01]  /*61d50*/  ULDC UR4, c[0x0][0x248] ;  /* 0x0000920000047ab9 */ /* 0x000fe20000000800 */
[----:B------:R-:W-:Y:S01]  /*61d60*/  ISETP.GE.AND P2, PT, R24, UR21, PT ;  /* 0x0000001518007c0c */ /* 0x000fe2000bf46270 */
[----:B0-----:R-:W-:Y:S01]  /*61d70*/  IMAD.WIDE R8, R25, 0x2, R44 ;  /* 0x0000000219087825 */ /* 0x001fe200078e022c */
[----:B------:R-:W-:Y:S01]  /*61d80*/  PRMT R26, R35, 0x7632, R26 ;  /* 0x00007632231a7816 */ /* 0x000fe2000000001a */
[----:B------:R-:W-:Y:S01]  /*61d90*/  ULDC UR5, c[0x0][0x228] ;  /* 0x00008a0000057ab9 */ /* 0x000fe20000000800 */
[----:B------:R-:W-:Y:S01]  /*61da0*/  ULDC UR8, c[0x0][0x228] ;  /* 0x00008a0000087ab9 */ /* 0x000fe20000000800 */
[C---:B------:R-:W-:Y:S01]  /*61db0*/  VIADD R31, R25.reuse, UR4 ;  /* 0x00000004191f7c36 */ /* 0x040fe20008000000 */
[----:B------:R-:W-:Y:S01]  /*61dc0*/  ULDC UR4, c[0x0][0x228] ;  /* 0x00008a0000047ab9 */ /* 0x000fe20000000800 */
[C---:B--2---:R-:W-:Y:S01]  /*61dd0*/  IMAD.WIDE R10, R25.reuse, 0x2, R46 ;  /* 0x00000002190a7825 */ /* 0x044fe200078e022e */
[----:B------:R0:W-:Y:S03]  /*61de0*/  @P5 STG.E.U16 desc[UR6][R8.64], R26 ;  /* 0x0000001a08005986 */ /* 0x0001e6000c101506 */
[----:B------:R-:W-:Y:S01]  /*61df0*/  IMAD.WIDE R24, R25, 0x2, R48 ;  /* 0x0000000219187825 */ /* 0x000fe200078e0230 */
[----:B------:R2:W-:Y:S01]  /*61e00*/  @P0 STG.E.U16 desc[UR6][R10.64], R27 ;  /* 0x0000001b0a000986 */ /* 0x0005e2000c101506 */
[----:B------:R-:W-:Y:S01]  /*61e10*/  ISETP.LT.AND P5, PT, R19, UR5, !P3 ;  /* 0x0000000513007c0c */ /* 0x000fe2000dfa1270 */
[----:B------:R-:W-:-:S02]  /*61e20*/  ULDC UR5, c[0x0][0x228] ;  /* 0x00008a0000057ab9 */ /* 0x000fc40000000800 */
[----:B------:R3:W-:Y:S01]  /*61e30*/  @P4 STG.E.U16 desc[UR6][R24.64], R30 ;  /* 0x0000001e18004986 */ /* 0x0007e2000c101506 */
[----:B------:R-:W-:Y:S01]  /*61e40*/  ISETP.LT.AND P4, PT, R61, UR4, !P3 ;  /* 0x000000043d007c0c */ /* 0x000fe2000df81270 */
[----:B------:R-:W-:Y:S01]  /*61e50*/  IMAD.WIDE R28, R31, 0x2, R2 ;  /* 0x000000021f1c7825 */ /* 0x000fe200078e0202 */
[----:B------:R-:W-:Y:S01]  /*61e60*/  ISETP.LT.AND P3, PT, R23, UR8, !P3 ;  /* 0x0000000817007c0c */ /* 0x000fe2000df61270 */
[----:B------:R-:W-:Y:S01]  /*61e70*/  ULDC UR4, c[0x0][0x248] ;  /* 0x0000920000047ab9 */ /* 0x000fe20000000800 */
[----:B------:R-:W-:Y:S01]  /*61e80*/  PRMT R32, R12, 0x7632, R32 ;  /* 0x000076320c207816 */ /* 0x000fe20000000020 */
[----:B0-----:R-:W-:Y:S01]  /*61e90*/  IMAD.WIDE R8, R31, 0x2, R44 ;  /* 0x000000021f087825 */ /* 0x001fe200078e022c */
[----:B------:R0:W-:Y:S01]  /*61ea0*/  @P6 STG.E.U16 desc[UR6][R28.64], R12 ;  /* 0x0000000c1c006986 */ /* 0x0001e2000c101506 */
[----:B------:R-:W-:Y:S01]  /*61eb0*/  ISETP.LT.AND P6, PT, R15, UR9, !P2 ;  /* 0x000000090f007c0c */ /* 0x000fe2000d7c1270 */
[----:B------:R-:W-:Y:S01]  /*61ec0*/  ULDC UR8, c[0x0][0x228] ;  /* 0x00008a0000087ab9 */ /* 0x000fe20000000800 */
[----:B--2---:R-:W-:Y:S01]  /*61ed0*/  IMAD.WIDE R10, R31, 0x2, R46 ;  /* 0x000000021f0a7825 */ /* 0x004fe200078e022e */
[----:B------:R-:W-:-:S03]  /*61ee0*/  ULDC UR9, c[0x0][0x228] ;  /* 0x00008a0000097ab9 */ /* 0x000fc60000000800 */
[C---:B---3--:R-:W-:Y:S01]  /*61ef0*/  IMAD.WIDE R24, R31.reuse, 0x2, R48 ;  /* 0x000000021f187825 */ /* 0x048fe200078e0230 */
[----:B------:R2:W-:Y:S01]  /*61f00*/  @P4 STG.E.U16 desc[UR6][R8.64], R32 ;  /* 0x0000002008004986 */ /* 0x0005e2000c101506 */
[----:B0-----:R-:W-:Y:S02]  /*61f10*/  PRMT R12, R16, 0x7632, R12 ;  /* 0x00007632100c7816 */ /* 0x001fe4000000000c */
[----:B------:R-:W-:Y:S01]  /*61f20*/  VIADD R29, R31, UR4 ;  /* 0x000000041f1d7c36 */ /* 0x000fe20008000000 */
[----:B------:R-:W-:Y:S01]  /*61f30*/  ULDC UR4, c[0x0][0x228] ;  /* 0x00008a0000047ab9 */ /* 0x000fe20000000800 */
[----:B------:R0:W-:Y:S01]  /*61f40*/  @P5 STG.E.U16 desc[UR6][R10.64], R16 ;  /* 0x000000100a005986 */ /* 0x0001e2000c101506 */
[----:B------:R-:W-:Y:S01]  /*61f50*/  ISETP.LT.AND P4, PT, R61, UR4, !P2 ;  /* 0x000000043d007c0c */ /* 0x000fe2000d781270 */
[----:B------:R-:W-:Y:S01]  /*61f60*/  VIADD R0, R22, 0x7a ;  /* 0x0000007a16007836 */ /* 0x000fe20000000000 */
[----:B------:R-:W-:Y:S01]  /*61f70*/  ISETP.LT.AND P5, PT, R19, UR5, !P2 ;  /* 0x0000000513007c0c */ /* 0x000fe2000d7a1270 */
[----:B------:R1:W-:Y:S01]  /*61f80*/  @P3 STG.E.U16 desc[UR6][R24.64], R12 ;  /* 0x0000000c18003986 */ /* 0x0003e2000c101506 */
[----:B------:R-:W-:Y:S01]  /*61f90*/  ISETP.LT.AND P3, PT, R23, UR8, !P2 ;  /* 0x0000000817007c0c */ /* 0x000fe2000d761270 */
[C---:B------:R-:W-:Y:S01]  /*61fa0*/  IMAD.WIDE R26, R29.reuse, 0x2, R2 ;  /* 0x000000021d1a7825 */ /* 0x040fe200078e0202 */
[----:B------:R-:W-:Y:S01]  /*61fb0*/  ISETP.GE.AND P0, PT, R0, UR19, PT ;  /* 0x0000001300007c0c */ /* 0x000fe2000bf06270 */
[----:B------:R-:W-:Y:S01]  /*61fc0*/  ULDC UR4, c[0x0][0x248] ;  /* 0x0000920000047ab9 */ /* 0x000fe20000000800 */
[----:B------:R-:W-:Y:S01]  /*61fd0*/  PRMT R0, R20, 0x7632, R0 ;  /* 0x0000763214007816 */ /* 0x000fe20000000000 */
[----:B--2---:R-:W-:Y:S01]  /*61fe0*/  IMAD.WIDE R8, R29, 0x2, R44 ;  /* 0x000000021d087825 */ /* 0x004fe200078e022c */
[----:B------:R2:W-:Y:S01]  /*61ff0*/  @P6 STG.E.U16 desc[UR6][R26.64], R20 ;  /* 0x000000141a006986 */ /* 0x0005e2000c101506 */
[----:B------:R-:W-:Y:S01]  /*62000*/  ISETP.LT.AND P6, PT, R15, UR9, !P0 ;  /* 0x000000090f007c0c */ /* 0x000fe2000c7c1270 */
[----:B------:R-:W-:Y:S01]  /*62010*/  ULDC UR5, c[0x0][0x228] ;  /* 0x00008a0000057ab9 */ /* 0x000fe20000000800 */
[----:B0-----:R-:W-:Y:S01]  /*62020*/  IMAD.WIDE R10, R29, 0x2, R46 ;  /* 0x000000021d0a7825 */ /* 0x001fe200078e022e */
[----:B-1----:R-:W-:Y:S01]  /*62030*/  PRMT R12, R4, 0x7632, R12 ;  /* 0x00007632040c7816 */ /* 0x002fe2000000000c */
[----:B------:R-:W-:-:S02]  /*62040*/  ULDC UR8, c[0x0][0x228] ;  /* 0x00008a0000087ab9 */ /* 0x000fc40000000800 */
[C---:B------:R-:W-:Y:S01]  /*62050*/  IMAD.WIDE R24, R29.reuse, 0x2, R48 ;  /* 0x000000021d187825 */ /* 0x040fe200078e0230 */
[----:B------:R0:W-:Y:S01]  /*62060*/  @P4 STG.E.U16 desc[UR6][R8.64], R0 ;  /* 0x0000000008004986 */ /* 0x0001e2000c101506 */
[----:B------:R-:W-:Y:S02]  /*62070*/  ULDC UR9, c[0x0][0x228] ;  /* 0x00008a0000097ab9 */ /* 0x000fe40000000800 */
[----:B------:R-:W-:Y:S01]  /*62080*/  VIADD R31, R29, UR4 ;  /* 0x000000041d1f7c36 */ /* 0x000fe20008000000 */
[----:B------:R-:W-:Y:S01]  /*62090*/  ULDC UR4, c[0x0][0x228] ;  /* 0x00008a0000047ab9 */ /* 0x000fe20000000800 */
[----:B------:R1:W-:Y:S01]  /*620a0*/  @P5 STG.E.U16 desc[UR6][R10.64], R4 ;  /* 0x000000040a005986 */ /* 0x0003e2000c101506 */
[----:B------:R-:W-:Y:S01]  /*620b0*/  ISETP.LT.AND P4, PT, R61, UR4, !P0 ;  /* 0x000000043d007c0c */ /* 0x000fe2000c781270 */
[----:B------:R-:W-:Y:S01]  /*620c0*/  VIADD R16, R22, 0x7b ;  /* 0x0000007b16107836 */ /* 0x000fe20000000000 */
[----:B------:R-:W-:Y:S01]  /*620d0*/  ISETP.LT.AND P5, PT, R19, UR5, !P0 ;  /* 0x0000000513007c0c */ /* 0x000fe2000c7a1270 */
[----:B------:R-:W-:Y:S01]  /*620e0*/  @P3 STG.E.U16 desc[UR6][R24.64], R12 ;  /* 0x0000000c18003986 */ /* 0x000fe2000c101506 */
[----:B------:R-:W-:Y:S01]  /*620f0*/  ISETP.LT.AND P3, PT, R23, UR8, !P0 ;  /* 0x0000000817007c0c */ /* 0x000fe2000c761270 */
[----:B--2---:R-:W-:Y:S01]  /*62100*/  IMAD.WIDE R26, R31, 0x2, R2 ;  /* 0x000000021f1a7825 */ /* 0x004fe200078e0202 */
[----:B------:R-:W-:Y:S01]  /*62110*/  ISETP.GE.AND P2, PT, R16, UR17, PT ;  /* 0x0000001110007c0c */ /* 0x000fe2000bf46270 */
[----:B------:R-:W-:Y:S01]  /*62120*/  ULDC UR4, c[0x0][0x248] ;  /* 0x0000920000047ab9 */ /* 0x000fe20000000800 */
[----:B------:R-:W-:Y:S01]  /*62130*/  PRMT R16, R13, 0x7632, R16 ;  /* 0x000076320d107816 */ /* 0x000fe20000000010 */
[----:B0-----:R-:W-:Y:S01]  /*62140*/  IMAD.WIDE R8, R31, 0x2, R44 ;  /* 0x000000021f087825 */ /* 0x001fe200078e022c */
[----:B------:R0:W-:Y:S01]  /*62150*/  @P6 STG.E.U16 desc[UR6][R26.64], R13 ;  /* 0x0000000d1a006986 */ /* 0x0001e2000c101506 */
[----:B------:R-:W-:Y:S01]  /*62160*/  PRMT R0, R17, 0x7632, R0 ;  /* 0x0000763211007816 */ /* 0x000fe20000000000 */
[----:B------:R-:W-:Y:S01]  /*62170*/  ULDC UR5, c[0x0][0x228] ;  /* 0x00008a0000057ab9 */ /* 0x000fe20000000800 */
[----:B-1----:R-:W-:Y:S01]  /*62180*/  IMAD.WIDE R10, R31, 0x2, R46 ;  /* 0x000000021f0a7825 */ /* 0x002fe200078e022e */
[----:B------:R-:W-:Y:S01]  /*62190*/  ISETP.LT.AND P6, PT, R15, UR9, !P2 ;  /* 0x000000090f007c0c */ /* 0x000fe2000d7c1270 */
[----:B------:R1:W-:Y:S01]  /*621a0*/  @P4 STG.E.U16 desc[UR6][R8.64], R16 ;  /* 0x0000001008004986 */ /* 0x0003e2000c101506 */
[----:B------:R-:W-:Y:S01]  /*621b0*/  ULDC UR8, c[0x0][0x228] ;  /* 0x00008a0000087ab9 */ /* 0x000fe20000000800 */
[----:B------:R-:W-:Y:S01]  /*621c0*/  VIADD R4, R22, 0x7c ;  /* 0x0000007c16047836 */ /* 0x000fe20000000000 */
[----:B------:R-:W-:Y:S01]  /*621d0*/  ULDC UR9, c[0x0][0x228] ;  /* 0x00008a0000097ab9 */ /* 0x000fe20000000800 */
[C---:B0-----:R-:W-:Y:S01]  /*621e0*/  IMAD.WIDE R12, R31.reuse, 0x2, R48 ;  /* 0x000000021f0c7825 */ /* 0x041fe200078e0230 */
[----:B------:R0:W-:Y:S03]  /*621f0*/  @P5 STG.E.U16 desc[UR6][R10.64], R17 ;  /* 0x000000110a005986 */ /* 0x0001e6000c101506 */
[----:B------:R-:W-:Y:S01]  /*62200*/  VIADD R27, R31, UR4 ;  /* 0x000000041f1b7c36 */ /* 0x000fe20008000000 */
[----:B------:R-:W-:Y:S01]  /*62210*/  ULDC UR4, c[0x0][0x228] ;  /* 0x00008a0000047ab9 */ /* 0x000fe20000000800 */
[----:B------:R2:W-:Y:S01]  /*62220*/  @P3 STG.E.U16 desc[UR6][R12.64], R0 ;  /* 0x000000000c003986 */ /* 0x0005e2000c101506 */
[----:B------:R-:W-:-:S02]  /*62230*/  ISETP.LT.AND P4, PT, R61, UR4, !P2 ;  /* 0x000000043d007c0c */ /* 0x000fc4000d781270 */
[----:B------:R-:W-:Y:S01]  /*62240*/  ISETP.LT.AND P5, PT, R19, UR5, !P2 ;  /* 0x0000000513007c0c */ /* 0x000fe2000d7a1270 */
[----:B------:R-:W-:Y:S01]  /*62250*/  IMAD.WIDE R24, R27, 0x2, R2 ;  /* 0x000000021b187825 */ /* 0x000fe200078e0202 */
[----:B------:R-:W-:Y:S01]  /*62260*/  ISETP.LT.AND P3, PT, R23, UR8, !P2 ;  /* 0x0000000817007c0c */ /* 0x000fe2000d761270 */
[----:B------:R-:W-:Y:S01]  /*62270*/  ULDC UR4, c[0x0][0x248] ;  /* 0x0000920000047ab9 */ /* 0x000fe20000000800 */
[----:B------:R-:W-:Y:S01]  /*62280*/  ISETP.GE.AND P0, PT, R4, UR15, PT ;  /* 0x0000000f04007c0c */ /* 0x000fe2000bf06270 */
[----:B-1----:R-:W-:Y:S01]  /*62290*/  IMAD.WIDE R8, R27, 0x2, R44 ;  /* 0x000000021b087825 */ /* 0x002fe200078e022c */
[----:B------:R-:W-:-:S03]  /*622a0*/  PRMT R4, R21, 0x7632, R4 ;  /* 0x0000763215047816 */ /* 0x000fc60000000004 */
[----:B0-----:R-:W-:Y:S01]  /*622b0*/  IMAD.WIDE R10, R27, 0x2, R46 ;  /* 0x000000021b0a7825 */ /* 0x001fe200078e022e */
[----:B--2---:R-:W-:Y:S01]  /*622c0*/  PRMT R0, R5, 0x7632, R0 ;  /* 0x0000763205007816 */ /* 0x004fe20000000000 */
[----:B------:R-:W-:Y:S01]  /*622d0*/  @P6 STG.E.U16 desc[UR6][R24.64], R21 ;  /* 0x0000001518006986 */ /* 0x000fe2000c101506 */
[----:B------:R-:W-:Y:S01]  /*622e0*/  ULDC UR5, c[0x0][0x228] ;  /* 0x00008a0000057ab9 */ /* 0x000fe20000000800 */
[----:B------:R-:W-:Y:S01]  /*622f0*/  IMAD.WIDE R12, R27, 0x2, R48 ;  /* 0x000000021b0c7825 */ /* 0x000fe200078e0230 */
[----:B------:R-:W-:Y:S01]  /*62300*/  ULDC UR8, c[0x0][0x228] ;  /* 0x00008a0000087ab9 */ /* 0x000fe20000000800 */
[----:B------:R-:W-:Y:S02]  /*62310*/  @P4 STG.E.U16 desc[UR6][R8.64], R4 ;  /* 0x0000000408004986 */ /* 0x000fe4000c101506 */
[C---:B------:R-:W-:Y:S02]  /*62320*/  VIADD R20, R22.reuse, 0x7d ;  /* 0x0000007d16147836 */ /* 0x040fe40000000000 */
[----:B------:R-:W-:Y:S04]  /*62330*/  @P5 STG.E.U16 desc[UR6][R10.64], R5 ;  /* 0x000000050a005986 */ /* 0x000fe8000c101506 */
[----:B------:R0:W-:Y:S02]  /*62340*/  @P3 STG.E.U16 desc[UR6][R12.64], R0 ;  /* 0x000000000c003986 */ /* 0x0001e4000c101506 */
[----:B0-----:R-:W-:-:S02]  /*62350*/  VIADD R0, R22, 0x7e ;  /* 0x0000007e16007836 */ /* 0x001fc40000000000 */
[----:B------:R-:W2:Y:S01]  /*62360*/  LDL.LU R22, [R1+0x1d54] ;  /* 0x001d540001167983 */ /* 0x000ea20000300800 */
[----:B------:R-:W-:Y:S01]  /*62370*/  ISETP.LT.AND P6, PT, R15, UR9, !P0 ;  /* 0x000000090f007c0c */ /* 0x000fe2000c7c1270 */
[----:B------:R-:W-:Y:S01]  /*62380*/  VIADD R21, R27, UR4 ;  /* 0x000000041b157c36 */ /* 0x000fe20008000000 */
[----:B------:R-:W-:Y:S02]  /*62390*/  ULDC UR4, c[0x0][0x228] ;  /* 0x00008a0000047ab9 */ /* 0x000fe40000000800 */
[----:B------:R-:W-:Y:S01]  /*623a0*/  ISETP.LT.AND P3, PT, R61, UR4, !P0 ;  /* 0x000000043d007c0c */ /* 0x000fe2000c761270 */
[----:B------:R-:W-:Y:S01]  /*623b0*/  IMAD.WIDE R16, R21, 0x2, R2 ;  /* 0x0000000215107825 */ /* 0x000fe200078e0202 */
[----:B------:R-:W-:Y:S01]  /*623c0*/  ISETP.GE.AND P2, PT, R20, UR13, PT ;  /* 0x0000000d14007c0c */ /* 0x000fe2000bf46270 */
[----:B------:R-:W-:Y:S01]  /*623d0*/  ULDC UR4, c[0x0][0x248] ;  /* 0x0000920000047ab9 */ /* 0x000fe20000000800 */
[----:B------:R-:W-:Y:S01]  /*623e0*/  ISETP.LT.AND P4, PT, R19, UR5, !P0 ;  /* 0x0000000513007c0c */ /* 0x000fe2000c781270 */
[----:B------:R-:W-:Y:S01]  /*623f0*/  ULDC UR5, c[0x0][0x228] ;  /* 0x00008a0000057ab9 */ /* 0x000fe20000000800 */
[----:B------:R-:W-:Y:S01]  /*62400*/  ISETP.LT.AND P5, PT, R23, UR8, !P0 ;  /* 0x0000000817007c0c */ /* 0x000fe2000c7a1270 */
[----:B------:R-:W-:-:S02]  /*62410*/  IMAD.WIDE R4, R21, 0x2, R44 ;  /* 0x0000000215047825 */ /* 0x000fc400078e022c */
[----:B------:R0:W-:Y:S01]  /*62420*/  @P6 STG.E.U16 desc[UR6][R16.64], R14 ;  /* 0x0000000e10006986 */ /* 0x0001e2000c101506 */
[----:B------:R-:W-:Y:S02]  /*62430*/  ISETP.LT.AND P6, PT, R15, UR5, !P2 ;  /* 0x000000050f007c0c */ /* 0x000fe4000d7c1270 */
[----:B------:R-:W-:Y:S01]  /*62440*/  PRMT R13, R14, 0x7632, R13 ;  /* 0x000076320e0d7816 */ /* 0x000fe2000000000d */
[C---:B------:R-:W-:Y:S01]  /*62450*/  IMAD.WIDE R8, R21.reuse, 0x2, R46 ;  /* 0x0000000215087825 */ /* 0x040fe200078e022e */
[----:B------:R-:W-:Y:S01]  /*62460*/  ULDC UR5, c[0x0][0x228] ;  /* 0x00008a0000057ab9 */ /* 0x000fe20000000800 */
[----:B------:R-:W-:Y:S02]  /*62470*/  ULDC UR8, c[0x0][0x228] ;  /* 0x00008a0000087ab9 */ /* 0x000fe40000000800 */
[C---:B------:R-:W-:Y:S01]  /*62480*/  IMAD.WIDE R10, R21.reuse, 0x2, R48 ;  /* 0x00000002150a7825 */ /* 0x040fe200078e0230 */
[----:B------:R1:W-:Y:S03]  /*62490*/  @P3 STG.E.U16 desc[UR6][R4.64], R13 ;  /* 0x0000000d04003986 */ /* 0x0003e6000c101506 */
[----:B0-----:R-:W-:Y:S01]  /*624a0*/  VIADD R17, R21, UR4 ;  /* 0x0000000415117c36 */ /* 0x001fe20008000000 */
[----:B------:R-:W-:Y:S01]  /*624b0*/  PRMT R14, R18, 0x7632, R14 ;  /* 0x00007632120e7816 */ /* 0x000fe2000000000e */
[----:B------:R0:W-:Y:S01]  /*624c0*/  @P4 STG.E.U16 desc[UR6][R8.64], R18 ;  /* 0x0000001208004986 */ /* 0x0001e2000c101506 */
[----:B------:R-:W-:Y:S01]  /*624d0*/  ISETP.GE.AND P0, PT, R0, UR11, PT ;  /* 0x0000000b00007c0c */ /* 0x000fe2000bf06270 */
[----:B------:R-:W-:Y:S01]  /*624e0*/  ULDC UR4, c[0x0][0x228] ;  /* 0x00008a0000047ab9 */ /* 0x000fe20000000800 */
[----:B------:R-:W-:Y:S01]  /*624f0*/  ISETP.LT.AND P4, PT, R19, UR5, !P2 ;  /* 0x0000000513007c0c */ /* 0x000fe2000d781270 */
[----:B-1----:R-:W-:Y:S01]  /*62500*/  IMAD.WIDE R12, R17, 0x2, R2 ;  /* 0x00000002110c7825 */ /* 0x002fe200078e0202 */
[----:B------:R1:W-:Y:S01]  /*62510*/  @P5 STG.E.U16 desc[UR6][R10.64], R14 ;  /* 0x0000000e0a005986 */ /* 0x0003e2000c101506 */
[----:B------:R-:W-:Y:S01]  /*62520*/  ULDC UR5, c[0x0][0x228] ;  /* 0x00008a0000057ab9 */ /* 0x000fe20000000800 */
[----:B------:R-:W-:Y:S01]  /*62530*/  ISETP.LT.AND P3, PT, R15, UR8, !P1 ;  /* 0x000000080f007c0c */ /* 0x000fe2000cf61270 */
[----:B------:R-:W-:Y:S01]  /*62540*/  IMAD.WIDE R4, R17, 0x2, R44 ;  /* 0x0000000211047825 */ /* 0x000fe200078e022c */
[----:B------:R-:W-:Y:S01]  /*62550*/  ISETP.LT.AND P5, PT, R61, UR4, !P2 ;  /* 0x000000043d007c0c */ /* 0x000fe2000d7a1270 */
[----:B------:R-:W-:Y:S01]  /*62560*/  ULDC UR4, c[0x0][0x228] ;  /* 0x00008a0000047ab9 */ /* 0x000fe20000000800 */
[----:B------:R-:W-:Y:S01]  /*62570*/  ULDC UR8, c[0x0][0x228] ;  /* 0x00008a0000087ab9 */ /* 0x000fe20000000800 */
[----:B--2---:R2:W-:Y:S01]  /*62580*/  @P6 STG.E.U16 desc[UR6][R12.64], R22 ;  /* 0x000000160c006986 */ /* 0x0045e2000c101506 */
[----:B------:R-:W-:-:S02]  /*62590*/  ISETP.LT.AND P6, PT, R15, UR5, !P0 ;  /* 0x000000050f007c0c */ /* 0x000fc4000c7c1270 */
[----:B------:R-:W-:Y:S01]  /*625a0*/  PRMT R0, R22, 0x7632, R0 ;  /* 0x0000763216007816 */ /* 0x000fe20000000000 */
[----:B------:R-:W3:Y:S01]  /*625b0*/  LDL.LU R15, [R1+0x1d50] ;  /* 0x001d5000010f7983 */ /* 0x000ee20000300800 */
[----:B------:R-:W-:Y:S01]  /*625c0*/  ISETP.LT.AND P2, PT, R23, UR4, !P2 ;  /* 0x0000000417007c0c */ /* 0x000fe2000d741270 */
[----:B------:R-:W-:Y:S01]  /*625d0*/  ULDC UR4, c[0x0][0x248] ;  /* 0x0000920000047ab9 */ /* 0x000fe20000000800 */
[----:B0-----:R-:W-:-:S03]  /*625e0*/  IMAD.WIDE R8, R17, 0x2, R46 ;  /* 0x0000000211087825 */ /* 0x001fc600078e022e */
[----:B------:R0:W-:Y:S01]  /*625f0*/  @P5 STG.E.U16 desc[UR6][R4.64], R0 ;  /* 0x0000000004005986 */ /* 0x0001e2000c101506 */
[----:B------:R-:W-:Y:S01]  /*62600*/  ULDC UR5, c[0x0][0x228] ;  /* 0x00008a0000057ab9 */ /* 0x000fe20000000800 */
[C---:B------:R-:W-:Y:S02]  /*62610*/  VIADD R21, R17.reuse, UR4 ;  /* 0x0000000411157c36 */ /* 0x040fe40008000000 */
[----:B-1----:R-:W-:Y:S01]  /*62620*/  IMAD.WIDE R10, R17, 0x2, R48 ;  /* 0x00000002110a7825 */ /* 0x002fe200078e0230 */
[----:B------:R-:W-:Y:S01]  /*62630*/  @P4 STG.E.U16 desc[UR6][R8.64], R6 ;  /* 0x0000000608004986 */ /* 0x000fe2000c101506 */
[----:B------:R-:W-:Y:S02]  /*62640*/  ULDC UR4, c[0x0][0x228] ;  /* 0x00008a0000047ab9 */ /* 0x000fe40000000800 */
[----:B--2---:R-:W-:Y:S01]  /*62650*/  IMAD.WIDE R12, R21, 0x2, R2 ;  /* 0x00000002150c7825 */ /* 0x004fe200078e0202 */
[----:B0-----:R-:W-:Y:S02]  /*62660*/  PRMT R5, R6, 0x7632, R5 ;  /* 0x0000763206057816 */ /* 0x001fe40000000005 */
[C---:B------:R-:W-:Y:S01]  /*62670*/  ISETP.LT.AND P4, PT, R61.reuse, UR5, !P1 ;  /* 0x000000053d007c0c */ /* 0x040fe2000cf81270 */
[----:B------:R-:W-:Y:S01]  /*62680*/  ULDC UR5, c[0x0][0x228] ;  /* 0x00008a0000057ab9 */ /* 0x000fe20000000800 */
[----:B------:R-:W-:Y:S01]  /*62690*/  ISETP.LT.AND P5, PT, R61, UR4, !P0 ;  /* 0x000000043d007c0c */ /* 0x000fe2000c7a1270 */
[----:B------:R0:W-:Y:S01]  /*626a0*/  @P2 STG.E.U16 desc[UR6][R10.64], R5 ;  /* 0x000000050a002986 */ /* 0x0001e2000c101506 */
[----:B------:R-:W-:Y:S01]  /*626b0*/  ULDC UR4, c[0x0][0x228] ;  /* 0x00008a0000047ab9 */ /* 0x000fe20000000800 */
[----:B------:R-:W-:Y:S01]  /*626c0*/  ISETP.LT.AND P2, PT, R19, UR5, !P1 ;  /* 0x0000000513007c0c */ /* 0x000fe2000cf41270 */
[----:B------:R-:W-:Y:S01]  /*626d0*/  ULDC UR5, c[0x0][0x228] ;  /* 0x00008a0000057ab9 */ /* 0x000fe20000000800 */
[----:B------:R-:W-:Y:S01]  /*626e0*/  ISETP.LT.AND P1, PT, R23, UR8, !P1 ;  /* 0x0000000817007c0c */ /* 0x000fe2000cf21270 */
[----:B---3--:R1:W-:Y:S01]  /*626f0*/  @P6 STG.E.U16 desc[UR6][R12.64], R15 ;  /* 0x0000000f0c006986 */ /* 0x0083e2000c101506 */
[----:B------:R-:W-:Y:S01]  /*62700*/  ISETP.LT.AND P6, PT, R19, UR4, !P0 ;  /* 0x0000000413007c0c */ /* 0x000fe2000c7c1270 */
[----:B------:R-:W-:Y:S01]  /*62710*/  ULDC UR4, c[0x0][0x248] ;  /* 0x0000920000047ab9 */ /* 0x000fe20000000800 */
[----:B------:R-:W-:Y:S01]  /*62720*/  ISETP.LT.AND P0, PT, R23, UR5, !P0 ;  /* 0x0000000517007c0c */ /* 0x000fe2000c701270 */
[----:B------:R-:W2:Y:S04]  /*62730*/  LDL.LU R19, [R1+0x1d4c] ;  /* 0x001d4c0001137983 */ /* 0x000ea80000300800 */
[----:B------:R-:W3:Y:S01]  /*62740*/  LDL.LU R23, [R1+0x1d48] ;  /* 0x001d480001177983 */ /* 0x000ee20000300800 */
[----:B------:R-:W-:-:S02]  /*62750*/  VIADD R17, R21, UR4 ;  /* 0x0000000415117c36 */ /* 0x000fc40008000000 */
[----:B0-----:R-:W-:Y:S01]  /*62760*/  IMAD.WIDE R4, R21, 0x2, R44 ;  /* 0x0000000215047825 */ /* 0x001fe200078e022c */
[----:B-1----:R-:W-:-:S03]  /*62770*/  PRMT R15, R15, 0x7632, R15 ;  /* 0x000076320f0f7816 */ /* 0x002fc6000000000f */
[----:B------:R-:W-:-:S04]  /*62780*/  IMAD.WIDE R8, R21, 0x2, R46 ;  /* 0x0000000215087825 */ /* 0x000fc800078e022e */
[----:B------:R-:W-:Y:S01]  /*62790*/  IMAD.WIDE R10, R21, 0x2, R48 ;  /* 0x00000002150a7825 */ /* 0x000fe200078e0230 */
[----:B------:R0:W-:Y:S03]  /*627a0*/  @P5 STG.E.U16 desc[UR6][R4.64], R15 ;  /* 0x0000000f04005986 */ /* 0x0001e6000c101506 */
[----:B------:R-:W-:-:S04]  /*627b0*/  IMAD.WIDE R2, R17, 0x2, R2 ;  /* 0x0000000211027825 */ /* 0x000fc800078e0202 */
[----:B------:R-:W-:-:S04]  /*627c0*/  IMAD.WIDE R44, R17, 0x2, R44 ;  /* 0x00000002112c7825 */ /* 0x000fc800078e022c */
[----:B------:R-:W-:-:S04]  /*627d0*/  IMAD.WIDE R46, R17, 0x2, R46 ;  /* 0x00000002112e7825 */ /* 0x000fc800078e022e */
[----:B------:R-:W-:Y:S01]  /*627e0*/  IMAD.WIDE R48, R17, 0x2, R48 ;  /* 0x0000000211307825 */ /* 0x000fe200078e0230 */
[----:B--2---:R-:W-:Y:S01]  /*627f0*/  PRMT R0, R19, 0x7632, R0 ;  /* 0x0000763213007816 */ /* 0x004fe20000000000 */
[----:B------:R0:W-:Y:S01]  /*62800*/  @P6 STG.E.U16 desc[UR6][R8.64], R19 ;  /* 0x0000001308006986 */ /* 0x0001e2000c101506 */
[----:B---3--:R-:W-:-:S03]  /*62810*/  PRMT R22, R23, 0x7632, R22 ;  /* 0x0000763217167816 */ /* 0x008fc60000000016 */
[----:B------:R0:W-:Y:S04]  /*62820*/  @P0 STG.E.U16 desc[UR6][R10.64], R0 ;  /* 0x000000000a000986 */ /* 0x0001e8000c101506 */
[----:B------:R0:W-:Y:S04]  /*62830*/  @P3 STG.E.U16 desc[UR6][R2.64], R23 ;  /* 0x0000001702003986 */ /* 0x0001e8000c101506 */
[----:B------:R0:W-:Y:S04]  /*62840*/  @P4 STG.E.U16 desc[UR6][R44.64], R22 ;  /* 0x000000162c004986 */ /* 0x0001e8000c101506 */
[----:B------:R0:W-:Y:S01]  /*62850*/  @P2 STG.E.U16 desc[UR6][R46.64], R7 ;  /* 0x000000072e002986 */ /* 0x0001e2000c101506 */
[----:B------:R-:W-:Y:S05]  /*62860*/  @!P1 EXIT ;  /* 0x000000000000994d */ /* 0x000fea0003800000 */
[----:B------:R-:W-:-:S05]  /*62870*/  PRMT R24, R7, 0x7632, R24 ;  /* 0x0000763207187816 */ /* 0x000fca0000000018 */
[----:B------:R-:W-:Y:S01]  /*62880*/  STG.E.U16 desc[UR6][R48.64], R24 ;  /* 0x0000001830007986 */ /* 0x000fe2000c101506 */
[----:B------:R-:W-:Y:S05]  /*62890*/  EXIT ;  /* 0x000000000000794d */ /* 0x000fea0003800000 */
.L_x_2:
[----:B------:R-:W-:-:S00]  /*628a0*/  BRA `(.L_x_2) ;  /* 0xfffffffc00fc7947 */ /* 0x000fc0000383ffff */
[----:B------:R-:W-:-:S00]  /*628b0*/  NOP ;  /* 0x0000000000007918 */ /* 0x000fc00000000000 */
        /* <DEDUP_REMOVED lines=12> */
.L_x_3:


//--------------------- .nv.shared.matmul_kernel  --------------------------
	.section	.nv.shared.matmul_kernel,"aw",@nobits
	.sectionflags	@""
	.align	16
	.zero		1024


//--------------------- .nv.shared.reserved.0     --------------------------
	.section	.nv.shared.reserved.0,"aw",@nobits
	.weak		__nv_reservedSMEM_offset_0_alias
	.size		__nv_reservedSMEM_offset_0_alias, 0, 0
	.other		__nv_reservedSMEM_offset_0_alias,@"STO_CUDA_RESERVED_SHARED STV_DEFAULT"
__nv_reservedSMEM_offset_0_alias:
	.zero		0


//--------------------- .nv.constant0.matmul_kernel --------------------------
	.section	.nv.constant0.matmul_kernel,"a",@progbits
	.sectionflags	@""
	.align	4
.nv.constant0.matmul_kernel:
	.zero		608


//--------------------- SYMBOLS --------------------------

	.type		.nv.reservedSmem.offset0,@object
	.size		.nv.reservedSmem.offset0,0x4
